def matmul_kernel(
    a_ptr,
    b_ptr,
    c_ptr,
    M,
    N,
    K,
    stride_am,
    stride_ak,
    stride_bk,
    stride_bn,
    stride_cm,
    stride_cn,
    BLOCK_M: tl.constexpr,
    BLOCK_N: tl.constexpr,
    BLOCK_K: tl.constexpr,
    GROUP_M: tl.constexpr,
):
    pid = tl.program_id(axis=0)
    num_pid_m = tl.cdiv(M, BLOCK_M)
    num_pid_n = tl.cdiv(N, BLOCK_N)
    num_pid_in_group = GROUP_M * num_pid_n
    group_id = pid // num_pid_in_group
    first_pid_m = group_id * GROUP_M
    group_size_m = min(num_pid_m - first_pid_m, GROUP_M)
    pid_m = first_pid_m + ((pid % num_pid_in_group) % group_size_m)
    pid_n = (pid % num_pid_in_group) // group_size_m

    offs_am = (pid_m * BLOCK_M + tl.arange(0, BLOCK_M)) % M
    offs_bn = (pid_n * BLOCK_N + tl.arange(0, BLOCK_N)) % N
    offs_k = tl.arange(0, BLOCK_K)
    a_ptrs = a_ptr + offs_am[:, None] * stride_am + offs_k[None, :] * stride_ak
    b_ptrs = b_ptr + offs_k[:, None] * stride_bk + offs_bn[None, :] * stride_bn

    acc = tl.zeros((BLOCK_M, BLOCK_N), dtype=tl.float32)
    for kk in range(0, tl.cdiv(K, BLOCK_K)):
        a = tl.load(a_ptrs, mask=offs_k[None, :] < K - kk * BLOCK_K, other=0.0)
        b = tl.load(b_ptrs, mask=offs_k[:, None] < K - kk * BLOCK_K, other=0.0)
        acc = tl.dot(a, b, acc)
        a_ptrs += BLOCK_K * stride_ak
        b_ptrs += BLOCK_K * stride_bk

    c = acc.to(c_ptr.dtype.element_ty)
    offs_cm = pid_m * BLOCK_M + tl.arange(0, BLOCK_M)
    offs_cn = pid_n * BLOCK_N + tl.arange(0, BLOCK_N)
    c_ptrs = c_ptr + offs_cm[:, None] * stride_cm + offs_cn[None, :] * stride_cn
    mask = (offs_cm[:, None] < M) & (offs_cn[None, :] < N)
    tl.store(c_ptrs, c, mask=mask)

# config = {"BLOCK_K": 64, "BLOCK_M": 64, "BLOCK_N": 256, "GROUP_M": 8, "arch": "sm_100", "dtype": "fp16", "num_ctas": 1, "num_stages": 3, "num_warps": 4}
# arch = sm_100


// ===== COMPILED SASS (sm_100a) =====

	.target	sm_100a

	.elftype	@"ET_EXEC"


//--------------------- .note.nv.tkinfo           --------------------------
	.section	.note.nv.tkinfo,"",@"SHT_NOTE"
	.sectionflags	@"SHF_NOTE_NV_TKINFO"
	.tkinfo
        /*0018*/ 	.word	0x00000081
        /*0030*/ 	.string	""
        /*0030*/ 	.string	"ptxas-blackwell"
        /*0030*/ 	.string	"Cuda compilation tools, release 12.9, V12.9.86"
        /*0030*/ 	.string	"Build cuda_12.9.r12.9/compiler.36037853_0"
        /*0030*/ 	.string	"-v  -suppress-debug-info  -lineinfo  -arch sm_100a "



//--------------------- .note.nv.cuver            --------------------------
	.section	.note.nv.cuver,"",@"SHT_NOTE"
	.sectionflags	@"SHF_NOTE_NV_CUVER"
        /*0018*/ 	.short	0x0001
        /*001a*/ 	.short	0x0064
        /*001c*/ 	.short	0x0001
        /*001e*/ 	.short	0x0000
        /*0020*/ 	.short	0x0001
        /*0022*/ 	.short	0x0000


//--------------------- .nv.info                  --------------------------
	.section	.nv.info,"",@"SHT_CUDA_INFO"
	.align	4


	//----- nvinfo : EIATTR_REGCOUNT
	.align		4
        /*0000*/ 	.byte	0x04, 0x2f
        /*0002*/ 	.short	(.L_4 - .L_3)
	.align		4
.L_3:
        /*0004*/ 	.word	index@(matmul_kernel)
        /*0008*/ 	.word	0x000000a8


	//----- nvinfo : EIATTR_FRAME_SIZE
	.align		4
.L_4:
        /*000c*/ 	.byte	0x04, 0x11
        /*000e*/ 	.short	(.L_6 - .L_5)
	.align		4
.L_5:
        /*0010*/ 	.word	index@($__internal_2_$__cuda_sm10x_tcgen05_guardrail_trap_unallocated_columns_being_dealloced)
        /*0014*/ 	.word	0x00000878


	//----- nvinfo : EIATTR_FRAME_SIZE
	.align		4
.L_6:
        /*0018*/ 	.byte	0x04, 0x11
        /*001a*/ 	.short	(.L_8 - .L_7)
	.align		4
.L_7:
        /*001c*/ 	.word	index@($__internal_1_$__cuda_sm10x_tcgen05_guardrail_trap_phase_invalid_during_alloc)
        /*0020*/ 	.word	0x00000878


	//----- nvinfo : EIATTR_FRAME_SIZE
	.align		4
.L_8:
        /*0024*/ 	.byte	0x04, 0x11
        /*0026*/ 	.short	(.L_10 - .L_9)
	.align		4
.L_9:
        /*0028*/ 	.word	index@($__internal_0_$__cuda_sm10x_tcgen05_guardrail_trap_col_being_dealloced_not_returned_by_alloc)
        /*002c*/ 	.word	0x00000878


	//----- nvinfo : EIATTR_FRAME_SIZE
	.align		4
.L_10:
        /*0030*/ 	.byte	0x04, 0x11
        /*0032*/ 	.short	(.L_12 - .L_11)
	.align		4
.L_11:
        /*0034*/ 	.word	index@(matmul_kernel)
        /*0038*/ 	.word	0x00000878


	//----- nvinfo : EIATTR_MIN_STACK_SIZE
	.align		4
.L_12:
        /*003c*/ 	.byte	0x04, 0x12
        /*003e*/ 	.short	(.L_14 - .L_13)
	.align		4
.L_13:
        /*0040*/ 	.word	index@(matmul_kernel)
        /*0044*/ 	.word	0x00000878
.L_14:


//--------------------- .nv.info.matmul_kernel    --------------------------
	.section	.nv.info.matmul_kernel,"",@"SHT_CUDA_INFO"
	.sectionflags	@""
	.align	4


	//----- nvinfo : EIATTR_CUDA_API_VERSION
	.align		4
        /*0000*/ 	.byte	0x04, 0x37
        /*0002*/ 	.short	(.L_16 - .L_15)
.L_15:
        /*0004*/ 	.word	0x00000081


	//----- nvinfo : EIATTR_KPARAM_INFO
	.align		4
.L_16:
        /*0008*/ 	.byte	0x04, 0x17
        /*000a*/ 	.short	(.L_18 - .L_17)
.L_17:
        /*000c*/ 	.word	0x00000000
        /*0010*/ 	.short	0x000d
        /*0012*/ 	.short	0x0048
        /*0014*/ 	.byte	0x00, 0xf4, 0x21, 0x00


	//----- nvinfo : EIATTR_KPARAM_INFO
	.align		4
.L_18:
        /*0018*/ 	.byte	0x04, 0x17
        /*001a*/ 	.short	(.L_20 - .L_19)
.L_19:
        /*001c*/ 	.word	0x00000000
        /*0020*/ 	.short	0x000c
        /*0022*/ 	.short	0x0040
        /*0024*/ 	.byte	0x00, 0xf4, 0x21, 0x00


	//----- nvinfo : EIATTR_KPARAM_INFO
	.align		4
.L_20:
        /*0028*/ 	.byte	0x04, 0x17
        /*002a*/ 	.short	(.L_22 - .L_21)
.L_21:
        /*002c*/ 	.word	0x00000000
        /*0030*/ 	.short	0x000b
        /*0032*/ 	.short	0x0038
        /*0034*/ 	.byte	0x00, 0xf0, 0x11, 0x00


	//----- nvinfo : EIATTR_KPARAM_INFO
	.align		4
.L_22:
        /*0038*/ 	.byte	0x04, 0x17
        /*003a*/ 	.short	(.L_24 - .L_23)
.L_23:
        /*003c*/ 	.word	0x00000000
        /*0040*/ 	.short	0x000a
        /*0042*/ 	.short	0x0034
        /*0044*/ 	.byte	0x00, 0xf0, 0x11, 0x00


	//----- nvinfo : EIATTR_KPARAM_INFO
	.align		4
.L_24:
        /*0048*/ 	.byte	0x04, 0x17
        /*004a*/ 	.short	(.L_26 - .L_25)
.L_25:
        /*004c*/ 	.word	0x00000000
        /*0050*/ 	.short	0x0009
        /*0052*/ 	.short	0x0030
        /*0054*/ 	.byte	0x00, 0xf0, 0x11, 0x00


	//----- nvinfo : EIATTR_KPARAM_INFO
	.align		4
.L_26:
        /*0058*/ 	.byte	0x04, 0x17
        /*005a*/ 	.short	(.L_28 - .L_27)
.L_27:
        /*005c*/ 	.word	0x00000000
        /*0060*/ 	.short	0x0008
        /*0062*/ 	.short	0x002c
        /*0064*/ 	.byte	0x00, 0xf0, 0x11, 0x00


	//----- nvinfo : EIATTR_KPARAM_INFO
	.align		4
.L_28:
        /*0068*/ 	.byte	0x04, 0x17
        /*006a*/ 	.short	(.L_30 - .L_29)
.L_29:
        /*006c*/ 	.word	0x00000000
        /*0070*/ 	.short	0x0007
        /*0072*/ 	.short	0x0028
        /*0074*/ 	.byte	0x00, 0xf0, 0x11, 0x00


	//----- nvinfo : EIATTR_KPARAM_INFO
	.align		4
.L_30:
        /*0078*/ 	.byte	0x04, 0x17
        /*007a*/ 	.short	(.L_32 - .L_31)
.L_31:
        /*007c*/ 	.word	0x00000000
        /*0080*/ 	.short	0x0006
        /*0082*/ 	.short	0x0024
        /*0084*/ 	.byte	0x00, 0xf0, 0x11, 0x00


	//----- nvinfo : EIATTR_KPARAM_INFO
	.align		4
.L_32:
        /*0088*/ 	.byte	0x04, 0x17
        /*008a*/ 	.short	(.L_34 - .L_33)
.L_33:
        /*008c*/ 	.word	0x00000000
        /*0090*/ 	.short	0x0005
        /*0092*/ 	.short	0x0020
        /*0094*/ 	.byte	0x00, 0xf0, 0x11, 0x00


	//----- nvinfo : EIATTR_KPARAM_INFO
	.align		4
.L_34:
        /*0098*/ 	.byte	0x04, 0x17
        /*009a*/ 	.short	(.L_36 - .L_35)
.L_35:
        /*009c*/ 	.word	0x00000000
        /*00a0*/ 	.short	0x0004
        /*00a2*/ 	.short	0x001c
        /*00a4*/ 	.byte	0x00, 0xf0, 0x11, 0x00


	//----- nvinfo : EIATTR_KPARAM_INFO
	.align		4
.L_36:
        /*00a8*/ 	.byte	0x04, 0x17
        /*00aa*/ 	.short	(.L_38 - .L_37)
.L_37:
        /*00ac*/ 	.word	0x00000000
        /*00b0*/ 	.short	0x0003
        /*00b2*/ 	.short	0x0018
        /*00b4*/ 	.byte	0x00, 0xf0, 0x11, 0x00


	//----- nvinfo : EIATTR_KPARAM_INFO
	.align		4
.L_38:
        /*00b8*/ 	.byte	0x04, 0x17
        /*00ba*/ 	.short	(.L_40 - .L_39)
.L_39:
        /*00bc*/ 	.word	0x00000000
        /*00c0*/ 	.short	0x0002
        /*00c2*/ 	.short	0x0010
        /*00c4*/ 	.byte	0x00, 0xf4, 0x21, 0x00


	//----- nvinfo : EIATTR_KPARAM_INFO
	.align		4
.L_40:
        /*00c8*/ 	.byte	0x04, 0x17
        /*00ca*/ 	.short	(.L_42 - .L_41)
.L_41:
        /*00cc*/ 	.word	0x00000000
        /*00d0*/ 	.short	0x0001
        /*00d2*/ 	.short	0x0008
        /*00d4*/ 	.byte	0x00, 0xf4, 0x21, 0x00


	//----- nvinfo : EIATTR_KPARAM_INFO
	.align		4
.L_42:
        /*00d8*/ 	.byte	0x04, 0x17
        /*00da*/ 	.short	(.L_44 - .L_43)
.L_43:
        /*00dc*/ 	.word	0x00000000
        /*00e0*/ 	.short	0x0000
        /*00e2*/ 	.short	0x0000
        /*00e4*/ 	.byte	0x00, 0xf4, 0x21, 0x00


	//----- nvinfo : EIATTR_AT_ENTRY_FRAGMENTS
	.align		4
.L_44:
        /*00e8*/ 	.byte	0x04, 0x4f
        /*00ea*/ 	.short	(.L_46 - .L_45)


	//   ....[0]....
.L_45:
        /*00ec*/ 	.word	0x00000004


	//----- nvinfo : EIATTR_RESERVED_SMEM_USED
	.align		4
.L_46:
        /*00f0*/ 	.byte	0x01, 0x41
	.zero		2


	//----- nvinfo : EIATTR_SPARSE_MMA_MASK
	.align		4
        /*00f4*/ 	.byte	0x03, 0x50
        /*00f6*/ 	.short	0x0000


	//----- nvinfo : EIATTR_TCGEN05_1CTA_USED
	.align		4
        /*00f8*/ 	.byte	0x01, 0x51
	.zero		2


	//----- nvinfo : EIATTR_MAXREG_COUNT
	.align		4
        /*00fc*/ 	.byte	0x03, 0x1b
        /*00fe*/ 	.short	0x00ff


	//----- nvinfo : EIATTR_NUM_BARRIERS
	.align		4
        /*0100*/ 	.byte	0x02, 0x4c
        /*0102*/ 	.byte	0x01
	.zero		1


	//----- nvinfo : EIATTR_ANNOTATIONS
	.align		4
        /*0104*/ 	.byte	0x04, 0x55
        /*0106*/ 	.short	(.L_48 - .L_47)


	//   ....[0]....
.L_47:
        /*0108*/ 	.word	0x00000001
        /*010c*/ 	.byte	0x90, 0x0a, 0x00, 0x00, 0x01, 0x00, 0x00, 0x00, 0xf0, 0x0a, 0x00, 0x00, 0x01, 0x00, 0x00, 0x00
        /* <DEDUP_REMOVED lines=709> */
        /*2d6c*/ 	.byte	0xd0, 0x93, 0x01, 0x00, 0x01, 0x00, 0x00, 0x00, 0xf0, 0x93, 0x01, 0x00


	//----- nvinfo : EIATTR_INT_WARP_WIDE_INSTR_OFFSETS
	.align		4
.L_48:
        /*2d78*/ 	.byte	0x04, 0x31
        /*2d7a*/ 	.short	(.L_50 - .L_49)


	//   ....[0]....
.L_49:
        /*2d7c*/ 	.word	0x00002960


	//   ....[1]....
        /*2d80*/ 	.word	0x00002970


	//   ....[2]....
        /*2d84*/ 	.word	0x000083a0


	//   ....[3]....
        /*2d88*/ 	.word	0x000192a0


	//   ....[4]....
        /*2d8c*/ 	.word	0x000192f0


	//----- nvinfo : EIATTR_COOP_GROUP_MASK_REGIDS
	.align		4
.L_50:
        /*2d90*/ 	.byte	0x04, 0x29
        /*2d92*/ 	.short	(.L_52 - .L_51)


	//   ....[0]....
.L_51:
        /*2d94*/ 	.word	0xffffffff


	//   ....[1]....
        /*2d98*/ 	.word	0xffffffff


	//   ....[2]....
        /*2d9c*/ 	.word	0xffffffff


	//   ....[3]....
        /*2da0*/ 	.word	0xffffffff


	//----- nvinfo : EIATTR_COOP_GROUP_INSTR_OFFSETS
	.align		4
.L_52:
        /*2da4*/ 	.byte	0x04, 0x28
        /*2da6*/ 	.short	(.L_54 - .L_53)


	//   ....[0]....
.L_53:
        /*2da8*/ 	.word	0x00000080


	//   ....[1]....
        /*2dac*/ 	.word	0x00000340


	//   ....[2]....
        /*2db0*/ 	.word	0x00019130


	//   ....[3]....
        /*2db4*/ 	.word	0x000193a0


	//----- nvinfo : EIATTR_VRC_CTA_INIT_COUNT
	.align		4
.L_54:
        /*2db8*/ 	.byte	0x02, 0x4a
        /*2dba*/ 	.byte	0x80
	.zero		1


	//----- nvinfo : EIATTR_MBARRIER_INSTR_OFFSETS
	.align		4
        /*2dbc*/ 	.byte	0x04, 0x39
        /*2dbe*/ 	.short	(.L_56 - .L_55)


	//   ....[0]....
.L_55:
        /*2dc0*/ 	.word	0x00002a90
        /*2dc4*/ 	.word	0x000000ff
        /*2dc8*/ 	.word	0x00000000
        /*2dcc*/ 	.short	0x0100
        /*2dce*/ 	.byte	0x0b
	.zero		1


	//   ....[1]....
        /*2dd0*/ 	.word	0x00008410
        /*2dd4*/ 	.word	0x000000ff
        /*2dd8*/ 	.word	0x00014008
        /*2ddc*/ 	.short	0x0100
        /*2dde*/ 	.byte	0x09
	.zero		1


	//   ....[2]....
        /*2de0*/ 	.word	0x0000fbb0
        /*2de4*/ 	.word	0x000000ff
        /*2de8*/ 	.word	0x00000000
        /*2dec*/ 	.short	0x010a
        /*2dee*/ 	.byte	0x0b
	.zero		1


	//   ....[3]....
        /*2df0*/ 	.word	0x00014ef0
        /*2df4*/ 	.word	0x000000ff
        /*2df8*/ 	.word	0x00000000
        /*2dfc*/ 	.short	0x010a
        /*2dfe*/ 	.byte	0x0b
	.zero		1


	//   ....[4]....
        /*2e00*/ 	.word	0x00014fe0
        /*2e04*/ 	.word	0x000000ff
        /*2e08*/ 	.word	0x00014000
        /*2e0c*/ 	.short	0x0108
        /*2e0e*/ 	.byte	0x09
	.zero		1


	//   ....[5]....
        /*2e10*/ 	.word	0x00015010
        /*2e14*/ 	.word	0x000000ff
        /*2e18*/ 	.word	0x00014008
        /*2e1c*/ 	.short	0x0108
        /*2e1e*/ 	.byte	0x09
	.zero		1


	//   ....[6]....
        /*2e20*/ 	.word	0x000193e0
        /*2e24*/ 	.word	0x000000ff
        /*2e28*/ 	.word	0x00000000
        /*2e2c*/ 	.short	0x010a
        /*2e2e*/ 	.byte	0x0b
	.zero		1


	//   ....[7]....
        /*2e30*/ 	.word	0x00019420
        /*2e34*/ 	.word	0x000000ff
        /*2e38*/ 	.word	0x00000000
        /*2e3c*/ 	.short	0x010a
        /*2e3e*/ 	.byte	0x0b
	.zero		1


	//----- nvinfo : EIATTR_NUM_MBARRIERS
	.align		4
.L_56:
        /*2e40*/ 	.byte	0x03, 0x38
        /*2e42*/ 	.short	0x0002


	//----- nvinfo : EIATTR_EXIT_INSTR_OFFSETS
	.align		4
        /*2e44*/ 	.byte	0x04, 0x1c
        /*2e46*/ 	.short	(.L_58 - .L_57)


	//   ....[0]....
.L_57:
        /*2e48*/ 	.word	0x000193b0


	//----- nvinfo : EIATTR_REQNTID
	.align		4
.L_58:
        /*2e4c*/ 	.byte	0x04, 0x10
        /*2e4e*/ 	.short	(.L_60 - .L_59)
.L_59:
        /*2e50*/ 	.word	0x00000080
        /*2e54*/ 	.word	0x00000001
        /*2e58*/ 	.word	0x00000001


	//----- nvinfo : EIATTR_CRS_STACK_SIZE
	.align		4
.L_60:
        /*2e5c*/ 	.byte	0x04, 0x1e
        /*2e5e*/ 	.short	(.L_62 - .L_61)
.L_61:
        /*2e60*/ 	.word	0x00000000


	//----- nvinfo : EIATTR_CBANK_PARAM_SIZE
	.align		4
.L_62:
        /*2e64*/ 	.byte	0x03, 0x19
        /*2e66*/ 	.short	0x0050


	//----- nvinfo : EIATTR_PARAM_CBANK
	.align		4
        /*2e68*/ 	.byte	0x04, 0x0a
        /*2e6a*/ 	.short	(.L_64 - .L_63)
	.align		4
.L_63:
        /*2e6c*/ 	.word	index@(.nv.constant0.matmul_kernel)
        /*2e70*/ 	.short	0x0380
        /*2e72*/ 	.short	0x0050


	//----- nvinfo : EIATTR_SW_WAR
	.align		4
.L_64:
        /*2e74*/ 	.byte	0x04, 0x36
        /*2e76*/ 	.short	(.L_66 - .L_65)
.L_65:
        /*2e78*/ 	.word	0x00000008
.L_66:


//--------------------- .nv.compat                --------------------------
	.section	.nv.compat,"",@"SHT_CUDA_COMPAT_INFO"
	.align	4
        /*0000*/ 	.byte	0x02, 0x02, 0x02, 0x00, 0x02, 0x05, 0x05, 0x00, 0x02, 0x03, 0x00, 0x00, 0x02, 0x06, 0x01, 0x00


//--------------------- .nv.callgraph             --------------------------
	.section	.nv.callgraph,"",@"SHT_CUDA_CALLGRAPH"
	.align	4
	.sectionentsize	8
	.align		4
        /*0000*/ 	.word	0x00000000
	.align		4
        /*0004*/ 	.word	0xffffffff
	.align		4
        /*0008*/ 	.word	0x00000000
	.align		4
        /*000c*/ 	.word	0xfffffffe
	.align		4
        /*0010*/ 	.word	0x00000000
	.align		4
        /*0014*/ 	.word	0xfffffffd
	.align		4
        /*0018*/ 	.word	0x00000000
	.align		4
        /*001c*/ 	.word	0xfffffffc


//--------------------- .text.matmul_kernel       --------------------------
	.section	.text.matmul_kernel,"ax",@progbits
	.align	128
        .global         matmul_kernel
        .type           matmul_kernel,@function
        .size           matmul_kernel,(.L_x_20 - matmul_kernel)
        .other          matmul_kernel,@"STO_CUDA_ENTRY STV_DEFAULT"
matmul_kernel:
.text.matmul_kernel:
[----:B------:R-:W0:Y:S01]  /*0000*/  LDC R1, c[0x0][0x37c] ;  /* 0x0000df00ff017b82 */ /* 0x000e220000000800 */
[----:B------:R-:W1:Y:S01]  /*0010*/  S2R R0, SR_TID.X ;  /* 0x0000000000007919 */ /* 0x000e620000002100 */
[----:B0-----:R-:W-:Y:S01]  /*0020*/  VIADD R1, R1, 0xfffff788 ;  /* 0xfffff78801017836 */ /* 0x001fe20000000000 */
[----:B------:R-:W0:Y:S01]  /*0030*/  LDCU.64 UR20, c[0x0][0x358] ;  /* 0x00006b00ff1477ac */ /* 0x000e220008000a00 */
[----:B-1----:R-:W-:-:S13]  /*0040*/  ISETP.GE.U32.AND P0, PT, R0, 0x20, PT ;  /* 0x000000200000780c */ /* 0x002fda0003f06070 */
[----:B------:R-:W-:Y:S02]  /*0050*/  VOTEU.ANY UP0, P0 ;  /* 0x0000000000ff7886 */ /* 0x000fe40000000100 */
[----:B------:R-:W-:Y:S05]  /*0060*/  BRA.U UP0, `(.L_x_0) ;  /* 0x0000000100b87547 */ /* 0x000fea000b800000 */
[----:B------:R-:W1:Y:S01]  /*0070*/  S2UR UR6, SR_CgaCtaId ;  /* 0x00000000000679c3 */ /* 0x000e620000008800 */
[----:B------:R-:W-:Y:S01]  /*0080*/  NOP ;  /* 0x0000000000007918 */ /* 0x000fe20000000000 */
[----:B------:R-:W-:Y:S02]  /*0090*/  UMOV UR4, 0x40 ;  /* 0x0000004000047882 */ /* 0x000fe40000000000 */
[----:B-1----:R-:W-:-:S09]  /*00a0*/  ULEA UR4, UR6, UR4, 0x18 ;  /* 0x0000000406047291 */ /* 0x002fd2000f8ec0ff */
[----:B------:R-:W1:Y:S01]  /*00b0*/  LDS.U8 R0, [UR4] ;  /* 0x00000004ff007984 */ /* 0x000e620008000000 */
[----:B------:R-:W-:Y:S02]  /*00c0*/  UMOV UR4, 0x400 ;  /* 0x0000040000047882 */ /* 0x000fe40000000000 */
[----:B------:R-:W-:Y:S01]  /*00d0*/  ULEA UR4, UR6, UR4, 0x18 ;  /* 0x0000000406047291 */ /* 0x000fe2000f8ec0ff */
[----:B-1----:R-:W-:-:S13]  /*00e0*/  ISETP.NE.AND P0, PT, R0, RZ, PT ;  /* 0x000000ff0000720c */ /* 0x002fda0003f05270 */
[----:B------:R-:W-:Y:S05]  /*00f0*/  @P0 BRA `(.L_x_1) ;  /* 0x00000000007c0947 */ /* 0x000fea0003800000 */
[----:B------:R-:W-:-:S13]  /*0100*/  ELECT P0, URZ, PT ;  /* 0x0000000000ff782f */ /* 0x000fda0003800000 */
[----:B------:R-:W-:Y:S05]  /*0110*/  @!P0 BRA `(.L_x_2) ;  /* 0x0000000000848947 */ /* 0x000fea0003800000 */
[----:B------:R-:W-:Y:S01]  /*0120*/  UMOV UR5, 0x8 ;  /* 0x0000000800057882 */ /* 0x000fe20000000000 */
[----:B------:R-:W-:Y:S02]  /*0130*/  IMAD.MOV.U32 R4, RZ, RZ, 0x1 ;  /* 0x00000001ff047424 */ /* 0x000fe400078e00ff */
[----:B------:R-:W-:Y:S02]  /*0140*/  IMAD.MOV.U32 R5, RZ, RZ, 0xff ;  /* 0x000000ffff057424 */ /* 0x000fe400078e00ff */
[----:B------:R-:W-:Y:S04]  /*0150*/  DEPBAR.LE SB1, 0x36 ;  /* 0x00009d800000791a */ /* 0x000fe80000000000 */
[----:B------:R-:W1:Y:S02]  /*0160*/  UTCATOMSWS.FIND_AND_SET.ALIGN UP1, UR5, UR5 ;  /* 0x00000005000575e3 */ /* 0x000e640008020800 */
[----:B-1----:R-:W-:-:S04]  /*0170*/  PLOP3.LUT P0, PT, PT, PT, UP1, 0x80, 0x8 ;  /* 0x000000000008781c */ /* 0x002fc80003f0f018 */
[----:B------:R-:W-:-:S04]  /*0180*/  SEL R0, RZ, 0xffffffff, !P0 ;  /* 0xffffffffff007807 */ /* 0x000fc80004000000 */
[----:B------:R-:W-:Y:S01]  /*0190*/  ISETP.NE.AND P0, PT, R0, RZ, PT ;  /* 0x000000ff0000720c */ /* 0x000fe20003f05270 */
[----:B------:R-:W-:-:S12]  /*01a0*/  IMAD.U32 R0, RZ, RZ, UR5 ;  /* 0x00000005ff007e24 */ /* 0x000fd8000f8e00ff */
[----:B------:R-:W-:Y:S05]  /*01b0*/  @P0 BRA `(.L_x_3) ;  /* 0x0000000000240947 */ /* 0x000fea0003800000 */
.L_x_4:
[----:B------:R-:W-:Y:S05]  /*01c0*/  NANOSLEEP 0x64 ;  /* 0x000000640000795d */ /* 0x000fea0003800000 */
[----:B------:R-:W-:-:S05]  /*01d0*/  UMOV UR5, 0x8 ;  /* 0x0000000800057882 */ /* 0x000fca0000000000 */
[----:B------:R-:W-:Y:S04]  /*01e0*/  DEPBAR.LE SB1, 0x36 ;  /* 0x00009d800000791a */ /* 0x000fe80000000000 */
[----:B------:R-:W1:Y:S02]  /*01f0*/  UTCATOMSWS.FIND_AND_SET.ALIGN UP1, UR5, UR5 ;  /* 0x00000005000575e3 */ /* 0x000e640008020800 */
[----:B-1----:R-:W-:-:S04]  /*0200*/  PLOP3.LUT P0, PT, PT, PT, UP1, 0x80, 0x8 ;  /* 0x000000000008781c */ /* 0x002fc80003f0f018 */
[----:B------:R-:W-:-:S04]  /*0210*/  SEL R0, RZ, 0xffffffff, !P0 ;  /* 0xffffffffff007807 */ /* 0x000fc80004000000 */
[----:B------:R-:W-:Y:S01]  /*0220*/  ISETP.NE.AND P0, PT, R0, RZ, PT ;  /* 0x000000ff0000720c */ /* 0x000fe20003f05270 */
[----:B------:R-:W-:-:S12]  /*0230*/  IMAD.U32 R0, RZ, RZ, UR5 ;  /* 0x00000005ff007e24 */ /* 0x000fd8000f8e00ff */
[----:B------:R-:W-:Y:S05]  /*0240*/  @!P0 BRA `(.L_x_4) ;  /* 0xfffffffc00dc8947 */ /* 0x000fea000383ffff */
.L_x_3:
[C---:B------:R-:W-:Y:S01]  /*0250*/  VIADD R3, R0.reuse, 0x10 ;  /* 0x0000001000037836 */ /* 0x040fe20000000000 */
[----:B------:R-:W-:Y:S01]  /*0260*/  UMOV UR5, 0x50 ;  /* 0x0000005000057882 */ /* 0x000fe20000000000 */
[----:B------:R-:W-:Y:S01]  /*0270*/  SHF.L.U32 R2, R5, R0, RZ ;  /* 0x0000000005027219 */ /* 0x000fe200000006ff */
[----:B------:R-:W-:Y:S01]  /*0280*/  ULEA UR5, UR6, UR5, 0x18 ;  /* 0x0000000506057291 */ /* 0x000fe2000f8ec0ff */
[----:B------:R-:W-:Y:S01]  /*0290*/  IMAD.SHL.U32 R0, R0, 0x20, RZ ;  /* 0x0000002000007824 */ /* 0x000fe200078e00ff */
[----:B------:R-:W-:-:S04]  /*02a0*/  SHF.L.U32 R3, R4, R3, RZ ;  /* 0x0000000304037219 */ /* 0x000fc800000006ff */
[----:B------:R-:W-:-:S05]  /*02b0*/  LOP3.LUT R2, R3, R2, RZ, 0xfc, !PT ;  /* 0x0000000203027212 */ /* 0x000fca00078efcff */
[----:B------:R1:W-:Y:S04]  /*02c0*/  ATOMS.OR RZ, [UR5], R2 ;  /* 0x00000002ffff798c */ /* 0x0003e8000b000005 */
[----:B------:R1:W-:Y:S01]  /*02d0*/  STS [UR4], R0 ;  /* 0x00000000ff007988 */ /* 0x0003e20008000804 */
[----:B------:R-:W-:Y:S05]  /*02e0*/  BRA `(.L_x_2) ;  /* 0x0000000000107947 */ /* 0x000fea0003800000 */
.L_x_1:
[----:B------:R-:W-:Y:S01]  /*02f0*/  IMAD.MOV.U32 R0, RZ, RZ, -0x1 ;  /* 0xffffffffff007424 */ /* 0x000fe200078e00ff */
[----:B------:R-:W-:-:S04]  /*0300*/  MOV R2, 0x330 ;  /* 0x0000033000027802 */ /* 0x000fc80000000f00 */
[----:B------:R1:W-:Y:S03]  /*0310*/  STS [UR4], R0 ;  /* 0x00000000ff007988 */ /* 0x0003e60008000804 */
[----:B01----:R-:W-:Y:S05]  /*0320*/  CALL.REL.NOINC `($__internal_1_$__cuda_sm10x_tcgen05_guardrail_trap_phase_invalid_during_alloc) ;  /* 0x0000019000547944 */ /* 0x003fea0003c00000 */
.L_x_2:
[----:B------:R-:W-:Y:S05]  /*0330*/  WARPSYNC.ALL ;  /* 0x0000000000007948 */ /* 0x000fea0003800000 */
[----:B------:R-:W-:Y:S01]  /*0340*/  NOP ;  /* 0x0000000000007918 */ /* 0x000fe20000000000 */
.L_x_0:
[----:B------:R-:W2:Y:S01]  /*0350*/  LDC.64 R50, c[0x0][0x398] ;  /* 0x0000e600ff327b82 */ /* 0x000ea20000000a00 */
[----:B------:R-:W3:Y:S01]  /*0360*/  S2R R5, SR_CTAID.X ;  /* 0x0000000000057919 */ /* 0x000ee20000002500 */
[----:B------:R-:W-:Y:S01]  /*0370*/  UMOV UR9, 0x400 ;  /* 0x0000040000097882 */ /* 0x000fe20000000000 */
[----:B------:R-:W-:Y:S01]  /*0380*/  PRMT R150, RZ, 0x7610, R150 ;  /* 0x00007610ff967816 */ /* 0x000fe20000000096 */
[----:B------:R-:W-:Y:S01]  /*0390*/  UMOV UR6, 0x1 ;  /* 0x0000000100067882 */ /* 0x000fe20000000000 */
[----:B------:R-:W4:Y:S01]  /*03a0*/  S2R R90, SR_TID.X ;  /* 0x00000000005a7919 */ /* 0x000f220000002100 */
[----:B------:R-:W1:Y:S02]  /*03b0*/  LDCU.128 UR16, c[0x0][0x380] ;  /* 0x00007000ff1077ac */ /* 0x000e640008000c00 */
[----:B------:R-:W5:Y:S08]  /*03c0*/  S2UR UR4, SR_CgaCtaId ;  /* 0x00000000000479c3 */ /* 0x000f700000008800 */
[----:B------:R-:W0:Y:S01]  /*03d0*/  LDC.64 R164, c[0x0][0x3a8] ;  /* 0x0000ea00ffa47b82 */ /* 0x000e220000000a00 */
[----:B-12---:R-:W-:-:S05]  /*03e0*/  VIADD R0, R51, 0xff ;  /* 0x000000ff33007836 */ /* 0x006fca0000000000 */
[----:B------:R-:W-:Y:S01]  /*03f0*/  SHF.R.S32.HI R3, RZ, 0x1f, R0 ;  /* 0x0000001fff037819 */ /* 0x000fe20000011400 */
[----:B-----5:R-:W-:-:S03]  /*0400*/  ULEA UR9, UR4, UR9, 0x18 ;  /* 0x0000000904097291 */ /* 0x020fc6000f8ec0ff */
[----:B------:R-:W-:Y:S01]  /*0410*/  LEA.HI R3, R3, R0, RZ, 0x8 ;  /* 0x0000000003037211 */ /* 0x000fe200078f40ff */
[----:B------:R-:W-:Y:S01]  /*0420*/  BAR.SYNC.DEFER_BLOCKING 0x0 ;  /* 0x0000000000007b1d */ /* 0x000fe20000010000 */
[----:B---3--:R-:W-:Y:S01]  /*0430*/  IABS R8, R5 ;  /* 0x0000000500087213 */ /* 0x008fe20000000000 */
[----:B------:R-:W-:Y:S01]  /*0440*/  UIADD3 UR11, UPT, UPT, UR9, 0x14000, URZ ;  /* 0x00014000090b7890 */ /* 0x000fe2000fffe0ff */
[----:B------:R-:W-:Y:S02]  /*0450*/  SHF.R.S32.HI R3, RZ, 0x8, R3 ;  /* 0x00000008ff037819 */ /* 0x000fe40000011403 */
[--C-:B----4-:R-:W-:Y:S02]  /*0460*/  SHF.R.U32.HI R151, RZ, 0x5, R90.reuse ;  /* 0x00000005ff977819 */ /* 0x110fe4000001165a */
[----:B------:R-:W-:Y:S01]  /*0470*/  SHF.R.U32.HI R40, RZ, 0x6, R90 ;  /* 0x00000006ff287819 */ /* 0x000fe2000001165a */
[----:B------:R-:W-:Y:S01]  /*0480*/  IMAD.SHL.U32 R4, R3, 0x8, RZ ;  /* 0x0000000803047824 */ /* 0x000fe200078e00ff */
[----:B------:R-:W-:-:S02]  /*0490*/  LOP3.LUT R162, R90, 0x3f, RZ, 0xc0, !PT ;  /* 0x0000003f5aa27812 */ /* 0x000fc400078ec0ff */
[----:B------:R-:W-:Y:S02]  /*04a0*/  SGXT.U32 R40, R40, 0x1 ;  /* 0x000000012828781a */ /* 0x000fe40000000000 */
[-C--:B------:R-:W-:Y:S02]  /*04b0*/  IABS R7, R4.reuse ;  /* 0x0000000400077213 */ /* 0x080fe40000000000 */
[----:B------:R-:W-:Y:S01]  /*04c0*/  IABS R10, R4 ;  /* 0x00000004000a7213 */ /* 0x000fe20000000000 */
[----:B0-----:R-:W-:Y:S01]  /*04d0*/  IMAD R95, R40, R164, RZ ;  /* 0x000000a4285f7224 */ /* 0x001fe200078e02ff */
[----:B------:R-:W0:Y:S03]  /*04e0*/  I2F.RP R0, R7 ;  /* 0x0000000700007306 */ /* 0x000e260000209400 */
[C---:B------:R-:W-:Y:S01]  /*04f0*/  IMAD R94, R164.reuse, 0x2, R95 ;  /* 0x00000002a45e7824 */ /* 0x040fe200078e025f */
[----:B------:R-:W1:Y:S03]  /*0500*/  LDS R11, [UR9] ;  /* 0x00000009ff0b7984 */ /* 0x000e660008000800 */
[----:B------:R-:W-:-:S04]  /*0510*/  IMAD R93, R164, 0x2, R94 ;  /* 0x00000002a45d7824 */ /* 0x000fc800078e025e */
[----:B------:R-:W-:Y:S01]  /*0520*/  IMAD R92, R164, 0x2, R93 ;  /* 0x00000002a45c7824 */ /* 0x000fe200078e025d */
[----:B0-----:R-:W0:Y:S02]  /*0530*/  MUFU.RCP R0, R0 ;  /* 0x0000000000007308 */ /* 0x001e240000001000 */
[----:B0-----:R-:W-:Y:S02]  /*0540*/  VIADD R2, R0, 0xffffffe ;  /* 0x0ffffffe00027836 */ /* 0x001fe40000000000 */
[----:B------:R-:W-:-:S04]  /*0550*/  IMAD.MOV R0, RZ, RZ, -R10 ;  /* 0x000000ffff007224 */ /* 0x000fc800078e0a0a */
[----:B------:R0:W2:Y:S02]  /*0560*/  F2I.FTZ.U32.TRUNC.NTZ R3, R2 ;  /* 0x0000000200037305 */ /* 0x0000a4000021f000 */
[----:B0-----:R-:W-:Y:S01]  /*0570*/  IMAD.MOV.U32 R2, RZ, RZ, RZ ;  /* 0x000000ffff027224 */ /* 0x001fe200078e00ff */
[----:B-1----:R-:W-:Y:S01]  /*0580*/  R2UR UR8, R11 ;  /* 0x000000000b0872ca */ /* 0x002fe200000e0000 */
[----:B--2---:R-:W-:-:S04]  /*0590*/  IMAD.MOV R6, RZ, RZ, -R3 ;  /* 0x000000ffff067224 */ /* 0x004fc800078e0a03 */
[----:B------:R-:W-:Y:S02]  /*05a0*/  IMAD R9, R6, R7, RZ ;  /* 0x0000000706097224 */ /* 0x000fe400078e02ff */
[----:B------:R-:W-:Y:S02]  /*05b0*/  IMAD.MOV.U32 R6, RZ, RZ, R8 ;  /* 0x000000ffff067224 */ /* 0x000fe400078e0008 */
[----:B------:R-:W-:-:S06]  /*05c0*/  IMAD.HI.U32 R3, R3, R9, R2 ;  /* 0x0000000903037227 */ /* 0x000fcc00078e0002 */
[----:B------:R-:W-:-:S04]  /*05d0*/  IMAD.HI.U32 R3, R3, R6, RZ ;  /* 0x0000000603037227 */ /* 0x000fc800078e00ff */
[----:B------:R-:W-:Y:S01]  /*05e0*/  IMAD R0, R3, R0, R6 ;  /* 0x0000000003007224 */ /* 0x000fe200078e0206 */
[----:B------:R-:W-:Y:S04]  /*05f0*/  BAR.SYNC.DEFER_BLOCKING 0x0 ;  /* 0x0000000000007b1d */ /* 0x000fe80000010000 */
[----:B------:R-:W-:-:S13]  /*0600*/  ISETP.GT.U32.AND P1, PT, R7, R0, PT ;  /* 0x000000000700720c */ /* 0x000fda0003f24070 */
[----:B------:R-:W-:Y:S02]  /*0610*/  @!P1 IMAD.IADD R0, R0, 0x1, -R7 ;  /* 0x0000000100009824 */ /* 0x000fe400078e0a07 */
[----:B------:R-:W-:Y:S01]  /*0620*/  @!P1 VIADD R3, R3, 0x1 ;  /* 0x0000000103039836 */ /* 0x000fe20000000000 */
[----:B------:R-:W-:Y:S02]  /*0630*/  ISETP.NE.AND P1, PT, R4, RZ, PT ;  /* 0x000000ff0400720c */ /* 0x000fe40003f25270 */
[----:B------:R-:W-:Y:S02]  /*0640*/  ISETP.GE.U32.AND P0, PT, R0, R7, PT ;  /* 0x000000070000720c */ /* 0x000fe40003f06070 */
[----:B------:R-:W-:-:S04]  /*0650*/  LOP3.LUT R0, R5, R4, RZ, 0x3c, !PT ;  /* 0x0000000405007212 */ /* 0x000fc800078e3cff */
[----:B------:R-:W-:Y:S01]  /*0660*/  ISETP.GE.AND P2, PT, R0, RZ, PT ;  /* 0x000000ff0000720c */ /* 0x000fe20003f46270 */
[----:B------:R-:W-:-:S06]  /*0670*/  VIADD R0, R50, 0x3f ;  /* 0x0000003f32007836 */ /* 0x000fcc0000000000 */
[----:B------:R-:W-:-:S04]  /*0680*/  @P0 VIADD R3, R3, 0x1 ;  /* 0x0000000103030836 */ /* 0x000fc80000000000 */
[----:B------:R-:W-:Y:S01]  /*0690*/  IMAD.MOV.U32 R2, RZ, RZ, R3 ;  /* 0x000000ffff027224 */ /* 0x000fe200078e0003 */
[----:B------:R-:W-:-:S03]  /*06a0*/  SHF.R.S32.HI R3, RZ, 0x1f, R0 ;  /* 0x0000001fff037819 */ /* 0x000fc60000011400 */
[----:B------:R-:W-:Y:S01]  /*06b0*/  @!P2 IMAD.MOV R2, RZ, RZ, -R2 ;  /* 0x000000ffff02a224 */ /* 0x000fe200078e0a02 */
[----:B------:R-:W-:Y:S02]  /*06c0*/  @!P1 LOP3.LUT R2, RZ, R4, RZ, 0x33, !PT ;  /* 0x00000004ff029212 */ /* 0x000fe400078e33ff */
[----:B------:R-:W-:-:S03]  /*06d0*/  LEA.HI R3, R3, R0, RZ, 0x6 ;  /* 0x0000000003037211 */ /* 0x000fc600078f30ff */
[----:B------:R-:W-:Y:S02]  /*06e0*/  IMAD.SHL.U32 R12, R2, 0x8, RZ ;  /* 0x00000008020c7824 */ /* 0x000fe400078e00ff */
[----:B------:R-:W-:-:S03]  /*06f0*/  IMAD.MOV R2, RZ, RZ, -R2 ;  /* 0x000000ffff027224 */ /* 0x000fc600078e0a02 */
[----:B------:R-:W-:Y:S01]  /*0700*/  LEA.HI.SX32 R3, R3, -R12, 0x1a ;  /* 0x8000000c03037211 */ /* 0x000fe200078fd2ff */
[----:B------:R-:W-:Y:S01]  /*0710*/  IMAD R15, R4, R2, R5 ;  /* 0x00000002040f7224 */ /* 0x000fe200078e0205 */
[----:B------:R-:W-:Y:S01]  /*0720*/  IABS R4, R51 ;  /* 0x0000003300047213 */ /* 0x000fe20000000000 */
[----:B------:R-:W-:Y:S01]  /*0730*/  IMAD.MOV.U32 R2, RZ, RZ, RZ ;  /* 0x000000ffff027224 */ /* 0x000fe200078e00ff */
[----:B------:R-:W-:Y:S02]  /*0740*/  VIMNMX R10, PT, PT, R3, 0x8, PT ;  /* 0x00000008030a7848 */ /* 0x000fe40003fe0100 */
[----:B------:R-:W-:Y:S02]  /*0750*/  IABS R9, R15 ;  /* 0x0000000f00097213 */ /* 0x000fe40000000000 */
[----:B------:R-:W-:-:S04]  /*0760*/  IABS R7, R10 ;  /* 0x0000000a00077213 */ /* 0x000fc80000000000 */
[----:B------:R-:W0:Y:S08]  /*0770*/  I2F.RP R0, R7 ;  /* 0x0000000700007306 */ /* 0x000e300000209400 */
[----:B0-----:R-:W0:Y:S02]  /*0780*/  MUFU.RCP R0, R0 ;  /* 0x0000000000007308 */ /* 0x001e240000001000 */
[----:B0-----:R-:W-:Y:S01]  /*0790*/  VIADD R3, R0, 0xffffffe ;  /* 0x0ffffffe00037836 */ /* 0x001fe20000000000 */
[----:B------:R-:W-:-:S05]  /*07a0*/  IABS R0, R10 ;  /* 0x0000000a00007213 */ /* 0x000fca0000000000 */
[----:B------:R-:W0:Y:S01]  /*07b0*/  F2I.FTZ.U32.TRUNC.NTZ R3, R3 ;  /* 0x0000000300037305 */ /* 0x000e22000021f000 */
[----:B------:R-:W-:Y:S02]  /*07c0*/  IMAD.MOV R0, RZ, RZ, -R0 ;  /* 0x000000ffff007224 */ /* 0x000fe400078e0a00 */
[----:B0-----:R-:W-:-:S04]  /*07d0*/  IMAD.MOV R6, RZ, RZ, -R3 ;  /* 0x000000ffff067224 */ /* 0x001fc800078e0a03 */
[----:B------:R-:W-:Y:S02]  /*07e0*/  IMAD R5, R6, R7, RZ ;  /* 0x0000000706057224 */ /* 0x000fe400078e02ff */
[----:B------:R-:W0:Y:S02]  /*07f0*/  I2F.RP R6, R4 ;  /* 0x0000000400067306 */ /* 0x000e240000209400 */
[----:B------:R-:W-:Y:S01]  /*0800*/  IMAD.HI.U32 R2, R3, R5, R2 ;  /* 0x0000000503027227 */ /* 0x000fe200078e0002 */
[----:B------:R-:W-:-:S05]  /*0810*/  IABS R3, R50 ;  /* 0x0000003200037213 */ /* 0x000fca0000000000 */
[----:B------:R-:W-:Y:S01]  /*0820*/  IMAD.HI.U32 R2, R2, R9, RZ ;  /* 0x0000000902027227 */ /* 0x000fe200078e00ff */
[----:B------:R-:W1:Y:S03]  /*0830*/  I2F.RP R5, R3 ;  /* 0x0000000300057306 */ /* 0x000e660000209400 */
[----:B------:R-:W-:-:S05]  /*0840*/  IMAD R0, R2, R0, R9 ;  /* 0x0000000002007224 */ /* 0x000fca00078e0209 */
[----:B------:R-:W-:Y:S01]  /*0850*/  ISETP.GT.U32.AND P1, PT, R7, R0, PT ;  /* 0x000000000700720c */ /* 0x000fe20003f24070 */
[----:B0-----:R-:W0:Y:S08]  /*0860*/  MUFU.RCP R6, R6 ;  /* 0x0000000600067308 */ /* 0x001e300000001000 */
[----:B-1----:R-:W1:Y:S04]  /*0870*/  MUFU.RCP R5, R5 ;  /* 0x0000000500057308 */ /* 0x002e680000001000 */
[----:B------:R-:W-:-:S02]  /*0880*/  @!P1 IMAD.IADD R0, R0, 0x1, -R7 ;  /* 0x0000000100009824 */ /* 0x000fc400078e0a07 */
[----:B------:R-:W-:Y:S01]  /*0890*/  @!P1 VIADD R2, R2, 0x1 ;  /* 0x0000000102029836 */ /* 0x000fe20000000000 */
[----:B------:R-:W-:Y:S02]  /*08a0*/  ISETP.NE.AND P1, PT, R10, RZ, PT ;  /* 0x000000ff0a00720c */ /* 0x000fe40003f25270 */
[----:B------:R-:W-:Y:S01]  /*08b0*/  ISETP.GE.U32.AND P0, PT, R0, R7, PT ;  /* 0x000000070000720c */ /* 0x000fe20003f06070 */
[----:B0-----:R-:W-:Y:S01]  /*08c0*/  VIADD R8, R6, 0xffffffe ;  /* 0x0ffffffe06087836 */ /* 0x001fe20000000000 */
[----:B------:R-:W-:Y:S01]  /*08d0*/  LOP3.LUT R0, R15, R10, RZ, 0x3c, !PT ;  /* 0x0000000a0f007212 */ /* 0x000fe200078e3cff */
[----:B------:R-:W-:Y:S02]  /*08e0*/  IMAD.MOV.U32 R6, RZ, RZ, RZ ;  /* 0x000000ffff067224 */ /* 0x000fe400078e00ff */
[----:B------:R0:W2:Y:S01]  /*08f0*/  F2I.FTZ.U32.TRUNC.NTZ R9, R8 ;  /* 0x0000000800097305 */ /* 0x0000a2000021f000 */
[----:B------:R-:W-:Y:S01]  /*0900*/  ISETP.GE.AND P2, PT, R0, RZ, PT ;  /* 0x000000ff0000720c */ /* 0x000fe20003f46270 */
[----:B------:R-:W-:-:S02]  /*0910*/  IMAD.SHL.U32 R0, R151, 0x200000, RZ ;  /* 0x0020000097007824 */ /* 0x000fc400078e00ff */
[----:B-1----:R-:W-:-:S03]  /*0920*/  VIADD R5, R5, 0xffffffe ;  /* 0x0ffffffe05057836 */ /* 0x002fc60000000000 */
[----:B------:R-:W-:Y:S01]  /*0930*/  LOP3.LUT R0, R0, 0x600000, RZ, 0xc0, !PT ;  /* 0x0060000000007812 */ /* 0x000fe200078ec0ff */
[----:B------:R-:W-:Y:S01]  /*0940*/  @P0 VIADD R2, R2, 0x1 ;  /* 0x0000000102020836 */ /* 0x000fe20000000000 */
[----:B------:R1:W3:Y:S01]  /*0950*/  F2I.FTZ.U32.TRUNC.NTZ R7, R5 ;  /* 0x0000000500077305 */ /* 0x0002e2000021f000 */
[----:B0-----:R-:W-:Y:S01]  /*0960*/  IMAD.MOV.U32 R8, RZ, RZ, RZ ;  /* 0x000000ffff087224 */ /* 0x001fe200078e00ff */
[----:B------:R-:W-:-:S03]  /*0970*/  R2UR UR10, R0 ;  /* 0x00000000000a72ca */ /* 0x000fc600000e0000 */
[----:B------:R-:W-:Y:S01]  /*0980*/  @!P2 IMAD.MOV R2, RZ, RZ, -R2 ;  /* 0x000000ffff02a224 */ /* 0x000fe200078e0a02 */
[----:B------:R-:W-:Y:S01]  /*0990*/  @!P1 LOP3.LUT R2, RZ, R10, RZ, 0x33, !PT ;  /* 0x0000000aff029212 */ /* 0x000fe200078e33ff */
[----:B--2---:R-:W-:-:S03]  /*09a0*/  IMAD.MOV R13, RZ, RZ, -R9 ;  /* 0x000000ffff0d7224 */ /* 0x004fc600078e0a09 */
[----:B------:R-:W-:Y:S01]  /*09b0*/  PRMT R0, R40, 0x6540, R2 ;  /* 0x0000654028007816 */ /* 0x000fe20000000002 */
[----:B------:R-:W-:Y:S02]  /*09c0*/  IMAD R11, R13, R4, RZ ;  /* 0x000000040d0b7224 */ /* 0x000fe400078e02ff */
[----:B------:R-:W-:Y:S01]  /*09d0*/  IMAD.SHL.U32 R87, R2, 0x100, RZ ;  /* 0x0000010002577824 */ /* 0x000fe200078e00ff */
[----:B------:R-:W-:Y:S01]  /*09e0*/  LOP3.LUT R14, R0, 0xfe, RZ, 0xfc, !PT ;  /* 0x000000fe000e7812 */ /* 0x000fe200078efcff */
[----:B------:R-:W-:Y:S01]  /*09f0*/  IMAD.HI.U32 R86, R9, R11, R8 ;  /* 0x0000000b09567227 */ /* 0x000fe200078e0008 */
[----:B------:R-:W-:Y:S01]  /*0a00*/  IABS R85, R0 ;  /* 0x0000000000557213 */ /* 0x000fe20000000000 */
[----:B------:R-:W-:Y:S01]  /*0a10*/  UIADD3 UR10, UPT, UPT, UR8, UR10, URZ ;  /* 0x0000000a080a7290 */ /* 0x000fe2000fffe0ff */
[----:B------:R-:W-:Y:S01]  /*0a20*/  IABS R13, R14 ;  /* 0x0000000e000d7213 */ /* 0x000fe20000000000 */
[----:B-1----:R-:W-:Y:S01]  /*0a30*/  IMAD.MOV R5, RZ, RZ, -R2 ;  /* 0x000000ffff057224 */ /* 0x002fe200078e0a02 */
[C-C-:B------:R-:W-:Y:S01]  /*0a40*/  LOP3.LUT R157, R87.reuse, 0x2, R40.reuse, 0xfe, !PT ;  /* 0x00000002579d7812 */ /* 0x140fe200078efe28 */
[----:B---3--:R-:W-:Y:S01]  /*0a50*/  IMAD.MOV R2, RZ, RZ, -R7 ;  /* 0x000000ffff027224 */ /* 0x008fe200078e0a07 */
[C-C-:B------:R-:W-:Y:S01]  /*0a60*/  LOP3.LUT R17, R87.reuse, 0xa, R40.reuse, 0xfe, !PT ;  /* 0x0000000a57117812 */ /* 0x140fe200078efe28 */
[C---:B------:R-:W-:Y:S01]  /*0a70*/  IMAD.HI.U32 R9, R86.reuse, R13, RZ ;  /* 0x0000000d56097227 */ /* 0x040fe200078e00ff */
[----:B------:R-:W-:Y:S01]  /*0a80*/  IABS R83, R157 ;  /* 0x0000009d00537213 */ /* 0x000fe20000000000 */
[----:B------:R0:W-:Y:S01]  /*0a90*/  STL [R1+0x3c0], R14 ;  /* 0x0003c00e01007387 */ /* 0x0001e20000100800 */
[C-C-:B------:R-:W-:Y:S01]  /*0aa0*/  LOP3.LUT R18, R87.reuse, 0x4, R40.reuse, 0xfe, !PT ;  /* 0x0000000457127812 */ /* 0x140fe200078efe28 */
[----:B------:R-:W-:Y:S01]  /*0ab0*/  IMAD.MOV R9, RZ, RZ, -R9 ;  /* 0x000000ffff097224 */ /* 0x000fe200078e0a09 */
[C-C-:B------:R-:W-:Y:S01]  /*0ac0*/  LOP3.LUT R104, R87.reuse, 0x8, R40.reuse, 0xfe, !PT ;  /* 0x0000000857687812 */ /* 0x140fe200078efe28 */
[----:B------:R-:W-:Y:S01]  /*0ad0*/  IMAD.HI.U32 R8, R86, R83, RZ ;  /* 0x0000005356087227 */ /* 0x000fe200078e00ff */
[C---:B------:R-:W-:Y:S01]  /*0ae0*/  LOP3.LUT R16, R87.reuse, 0xc, R40, 0xfe, !PT ;  /* 0x0000000c57107812 */ /* 0x040fe200078efe28 */
[----:B------:R-:W-:Y:S01]  /*0af0*/  STL [R1+0x300], R157 ;  /* 0x0003009d01007387 */ /* 0x000fe20000100800 */
[----:B------:R-:W-:Y:S01]  /*0b00*/  IABS R81, R104 ;  /* 0x0000006800517213 */ /* 0x000fe20000000000 */
[----:B------:R-:W-:Y:S01]  /*0b10*/  IMAD R5, R10, R5, R15 ;  /* 0x000000050a057224 */ /* 0x000fe200078e020f */
[----:B------:R-:W-:Y:S01]  /*0b20*/  IABS R79, R16 ;  /* 0x00000010004f7213 */ /* 0x000fe20000000000 */
[----:B------:R-:W-:Y:S01]  /*0b30*/  IMAD.MOV.U32 R10, RZ, RZ, R2 ;  /* 0x000000ffff0a7224 */ /* 0x000fe200078e0002 */
[----:B0-----:R-:W-:Y:S01]  /*0b40*/  LOP3.LUT R14, R87, 0x10, R40, 0xfe, !PT ;  /* 0x00000010570e7812 */ /* 0x001fe200078efe28 */
[----:B------:R-:W-:Y:S01]  /*0b50*/  IMAD R84, R4, R9, R13 ;  /* 0x0000000904547224 */ /* 0x000fe200078e020d */
[----:B------:R-:W-:Y:S01]  /*0b60*/  IABS R13, R17 ;  /* 0x00000011000d7213 */ /* 0x000fe20000000000 */
[----:B------:R-:W-:Y:S01]  /*0b70*/  IMAD.MOV R8, RZ, RZ, -R8 ;  /* 0x000000ffff087224 */ /* 0x000fe200078e0a08 */
[----:B------:R-:W-:Y:S01]  /*0b80*/  STL [R1+0x304], R18 ;  /* 0x0003041201007387 */ /* 0x000fe20000100800 */
[----:B------:R-:W-:Y:S01]  /*0b90*/  IMAD.HI.U32 R2, R86, R85, RZ ;  /* 0x0000005556027227 */ /* 0x000fe200078e00ff */
[----:B------:R-:W-:-:S02]  /*0ba0*/  IABS R15, R14 ;  /* 0x0000000e000f7213 */ /* 0x000fc40000000000 */
[----:B------:R-:W-:Y:S01]  /*0bb0*/  STL [R1+0x310], R104 ;  /* 0x0003106801007387 */ /* 0x000fe20000100800 */
[----:B------:R-:W-:Y:S01]  /*0bc0*/  IMAD R11, R10, R3, RZ ;  /* 0x000000030a0b7224 */ /* 0x000fe200078e02ff */
[C---:B------:R-:W-:Y:S01]  /*0bd0*/  LOP3.LUT R106, R87.reuse, 0x18, R40, 0xfe, !PT ;  /* 0x00000018576a7812 */ /* 0x040fe200078efe28 */
[----:B------:R-:W-:Y:S01]  /*0be0*/  IMAD R83, R4, R8, R83 ;  /* 0x0000000804537224 */ /* 0x000fe200078e0253 */
[----:B------:R-:W-:Y:S01]  /*0bf0*/  STL [R1+0x37c], R17 ;  /* 0x00037c1101007387 */ /* 0x000fe20000100800 */
[----:B------:R-:W-:Y:S01]  /*0c00*/  IMAD.MOV R10, RZ, RZ, -R2 ;  /* 0x000000ffff0a7224 */ /* 0x000fe200078e0a02 */
[----:B------:R-:W-:Y:S01]  /*0c10*/  LOP3.LUT R107, R87, 0x14, R40, 0xfe, !PT ;  /* 0x00000014576b7812 */ /* 0x000fe200078efe28 */
[C---:B------:R-:W-:Y:S01]  /*0c20*/  IMAD.HI.U32 R8, R86.reuse, R13, RZ ;  /* 0x0000000d56087227 */ /* 0x040fe200078e00ff */
[----:B------:R0:W-:Y:S01]  /*0c30*/  STL [R1+0x378], R16 ;  /* 0x0003781001007387 */ /* 0x0001e20000100800 */
[----:B------:R-:W-:Y:S02]  /*0c40*/  IABS R75, R106 ;  /* 0x0000006a004b7213 */ /* 0x000fe40000000000 */
[----:B------:R-:W-:Y:S01]  /*0c50*/  IMAD.HI.U32 R2, R7, R11, R6 ;  /* 0x0000000b07027227 */ /* 0x000fe200078e0006 */
[----:B------:R-:W-:Y:S01]  /*0c60*/  IABS R11, R18 ;  /* 0x00000012000b7213 */ /* 0x000fe20000000000 */
[----:B------:R1:W-:Y:S01]  /*0c70*/  STL [R1+0x374], R14 ;  /* 0x0003740e01007387 */ /* 0x0003e20000100800 */
[C---:B------:R-:W-:Y:S01]  /*0c80*/  LOP3.LUT R109, R87.reuse, 0x12, R40, 0xfe, !PT ;  /* 0x00000012576d7812 */ /* 0x040fe200078efe28 */
[----:B------:R-:W-:Y:S01]  /*0c90*/  IMAD.MOV R8, RZ, RZ, -R8 ;  /* 0x000000ffff087224 */ /* 0x000fe200078e0a08 */
[C-C-:B------:R-:W-:Y:S01]  /*0ca0*/  LOP3.LUT R110, R87.reuse, 0x22, R40.reuse, 0xfe, !PT ;  /* 0x00000022576e7812 */ /* 0x140fe200078efe28 */
[C---:B------:R-:W-:Y:S01]  /*0cb0*/  IMAD.HI.U32 R9, R86.reuse, R79, RZ ;  /* 0x0000004f56097227 */ /* 0x040fe200078e00ff */
[----:B------:R-:W-:Y:S01]  /*0cc0*/  IABS R77, R109 ;  /* 0x0000006d004d7213 */ /* 0x000fe20000000000 */
[----:B------:R-:W-:Y:S01]  /*0cd0*/  STL [R1+0x370], R109 ;  /* 0x0003706d01007387 */ /* 0x000fe20000100800 */
[C-C-:B0-----:R-:W-:Y:S01]  /*0ce0*/  LOP3.LUT R16, R87.reuse, 0x20, R40.reuse, 0xfe, !PT ;  /* 0x0000002057107812 */ /* 0x141fe200078efe28 */
[----:B------:R-:W-:Y:S01]  /*0cf0*/  IMAD.HI.U32 R6, R86, R11, RZ ;  /* 0x0000000b56067227 */ /* 0x000fe200078e00ff */
[C-C-:B------:R-:W-:Y:S01]  /*0d00*/  LOP3.LUT R139, R87.reuse, 0x34, R40.reuse, 0xfe, !PT ;  /* 0x00000034578b7812 */ /* 0x140fe200078efe28 */
[----:B------:R-:W-:Y:S01]  /*0d10*/  STL [R1+0x334], R107 ;  /* 0x0003346b01007387 */ /* 0x000fe20000100800 */
[----:B-1----:R-:W-:Y:S01]  /*0d20*/  LOP3.LUT R14, R87, 0x1a, R40, 0xfe, !PT ;  /* 0x0000001a570e7812 */ /* 0x002fe200078efe28 */
[C---:B------:R-:W-:Y:S01]  /*0d30*/  IMAD R80, R4.reuse, R8, R13 ;  /* 0x0000000804507224 */ /* 0x040fe200078e020d */
[----:B------:R-:W-:Y:S01]  /*0d40*/  IABS R71, R110 ;  /* 0x0000006e00477213 */ /* 0x000fe20000000000 */
[----:B------:R-:W-:Y:S01]  /*0d50*/  IMAD R85, R4, R10, R85 ;  /* 0x0000000a04557224 */ /* 0x000fe200078e0255 */
[----:B------:R-:W-:Y:S01]  /*0d60*/  IABS R13, R14 ;  /* 0x0000000e000d7213 */ /* 0x000fe20000000000 */
[----:B------:R-:W-:Y:S01]  /*0d70*/  IMAD.MOV R9, RZ, RZ, -R9 ;  /* 0x000000ffff097224 */ /* 0x000fe200078e0a09 */
[----:B------:R0:W-:Y:S01]  /*0d80*/  STL [R1+0x32c], R14 ;  /* 0x00032c0e01007387 */ /* 0x0001e20000100800 */
[----:B------:R-:W-:Y:S01]  /*0d90*/  IMAD.HI.U32 R10, R86, R15, RZ ;  /* 0x0000000f560a7227 */ /* 0x000fe200078e00ff */
[----:B------:R-:W-:-:S02]  /*0da0*/  LOP3.LUT R133, R0, 0x40, RZ, 0xfc, !PT ;  /* 0x0000004000857812 */ /* 0x000fc400078efcff */
[----:B------:R-:W-:Y:S01]  /*0db0*/  STL [R1+0x330], R106 ;  /* 0x0003306a01007387 */ /* 0x000fe20000100800 */
[----:B------:R-:W-:Y:S01]  /*0dc0*/  IMAD.MOV R6, RZ, RZ, -R6 ;  /* 0x000000ffff067224 */ /* 0x000fe200078e0a06 */
[----:B------:R-:W-:Y:S01]  /*0dd0*/  LOP3.LUT R123, R0, 0x42, RZ, 0xfc, !PT ;  /* 0x00000042007b7812 */ /* 0x000fe200078efcff */
[----:B------:R-:W-:Y:S01]  /*0de0*/  IMAD.HI.U32 R7, R86, R81, RZ ;  /* 0x0000005156077227 */ /* 0x000fe200078e00ff */
[C-C-:B------:R-:W-:Y:S02]  /*0df0*/  LOP3.LUT R136, R87.reuse, 0x38, R40.reuse, 0xfe, !PT ;  /* 0x0000003857887812 */ /* 0x140fe400078efe28 */
[C-C-:B0-----:R-:W-:Y:S01]  /*0e00*/  LOP3.LUT R14, R87.reuse, 0x28, R40.reuse, 0xfe, !PT ;  /* 0x00000028570e7812 */ /* 0x141fe200078efe28 */
[----:B------:R-:W-:Y:S01]  /*0e10*/  IMAD R79, R4, R9, R79 ;  /* 0x00000009044f7224 */ /* 0x000fe200078e024f */
[----:B------:R-:W-:Y:S01]  /*0e20*/  LOP3.LUT R135, R87, 0x3a, R40, 0xfe, !PT ;  /* 0x0000003a57877812 */ /* 0x000fe200078efe28 */
[----:B------:R-:W-:Y:S01]  /*0e30*/  IMAD.MOV R10, RZ, RZ, -R10 ;  /* 0x000000ffff0a7224 */ /* 0x000fe200078e0a0a */
[----:B------:R-:W-:Y:S01]  /*0e40*/  IABS R69, R14 ;  /* 0x0000000e00457213 */ /* 0x000fe20000000000 */
[----:B------:R-:W-:Y:S01]  /*0e50*/  IMAD.HI.U32 R9, R86, R13, RZ ;  /* 0x0000000d56097227 */ /* 0x000fe200078e00ff */
[----:B------:R-:W-:-:S02]  /*0e60*/  IABS R55, R123 ;  /* 0x0000007b00377213 */ /* 0x000fc40000000000 */
[----:B------:R-:W-:Y:S01]  /*0e70*/  IABS R59, R136 ;  /* 0x00000088003b7213 */ /* 0x000fe20000000000 */
[C---:B------:R-:W-:Y:S01]  /*0e80*/  IMAD R82, R4.reuse, R6, R11 ;  /* 0x0000000604527224 */ /* 0x040fe200078e020b */
[----:B------:R-:W-:Y:S01]  /*0e90*/  IABS R11, R107 ;  /* 0x0000006b000b7213 */ /* 0x000fe20000000000 */
[----:B------:R-:W-:Y:S01]  /*0ea0*/  IMAD.MOV R7, RZ, RZ, -R7 ;  /* 0x000000ffff077224 */ /* 0x000fe200078e0a07 */
[C-C-:B------:R-:W-:Y:S01]  /*0eb0*/  LOP3.LUT R134, R87.reuse, 0x3c, R40.reuse, 0xfe, !PT ;  /* 0x0000003c57867812 */ /* 0x140fe200078efe28 */
[----:B------:R-:W-:Y:S01]  /*0ec0*/  IMAD R78, R4, R10, R15 ;  /* 0x0000000a044e7224 */ /* 0x000fe200078e020f */
[----:B------:R-:W-:Y:S01]  /*0ed0*/  LOP3.LUT R15, R87, 0x24, R40, 0xfe, !PT ;  /* 0x00000024570f7812 */ /* 0x000fe200078efe28 */
[----:B------:R-:W-:Y:S01]  /*0ee0*/  IMAD.MOV R9, RZ, RZ, -R9 ;  /* 0x000000ffff097224 */ /* 0x000fe200078e0a09 */
[----:B------:R-:W-:Y:S01]  /*0ef0*/  LOP3.LUT R122, R0, 0x50, RZ, 0xfc, !PT ;  /* 0x00000050007a7812 */ /* 0x000fe200078efcff */
[----:B------:R-:W-:Y:S01]  /*0f00*/  IMAD.HI.U32 R8, R86, R75, RZ ;  /* 0x0000004b56087227 */ /* 0x000fe200078e00ff */
[----:B------:R-:W-:-:S02]  /*0f10*/  LOP3.LUT R132, R0, 0x44, RZ, 0xfc, !PT ;  /* 0x0000004400847812 */ /* 0x000fc400078efcff */
[----:B------:R-:W-:Y:S01]  /*0f20*/  IABS R57, R134 ;  /* 0x0000008600397213 */ /* 0x000fe20000000000 */
[----:B------:R-:W-:Y:S01]  /*0f30*/  IMAD R81, R4, R7, R81 ;  /* 0x0000000704517224 */ /* 0x000fe200078e0251 */
[----:B------:R-:W-:Y:S01]  /*0f40*/  LOP3.LUT R130, R0, 0x4c, RZ, 0xfc, !PT ;  /* 0x0000004c00827812 */ /* 0x000fe200078efcff */
[----:B------:R-:W-:Y:S01]  /*0f50*/  IMAD.HI.U32 R7, R86, R11, RZ ;  /* 0x0000000b56077227 */ /* 0x000fe200078e00ff */
[----:B------:R-:W-:Y:S02]  /*0f60*/  LOP3.LUT R105, R0, 0x4a, RZ, 0xfc, !PT ;  /* 0x0000004a00697812 */ /* 0x000fe400078efcff */
[----:B------:R-:W-:Y:S01]  /*0f70*/  IABS R49, R130 ;  /* 0x0000008200317213 */ /* 0x000fe20000000000 */
[----:B------:R-:W-:Y:S01]  /*0f80*/  IMAD R74, R4, R9, R13 ;  /* 0x00000009044a7224 */ /* 0x000fe200078e020d */
[----:B------:R-:W-:Y:S01]  /*0f90*/  IABS R13, R15 ;  /* 0x0000000f000d7213 */ /* 0x000fe20000000000 */
[----:B------:R-:W-:Y:S01]  /*0fa0*/  IMAD.MOV R8, RZ, RZ, -R8 ;  /* 0x000000ffff087224 */ /* 0x000fe200078e0a08 */
[----:B------:R-:W-:Y:S01]  /*0fb0*/  LOP3.LUT R113, R0, 0x52, RZ, 0xfc, !PT ;  /* 0x0000005200717812 */ /* 0x000fe200078efcff */
[----:B------:R-:W-:Y:S01]  /*0fc0*/  IMAD.IADD R5, R12, 0x1, R5 ;  /* 0x000000010c057824 */ /* 0x000fe200078e0205 */
[----:B------:R-:W-:Y:S01]  /*0fd0*/  LOP3.LUT R12, R87, 0x1c, R40, 0xfe, !PT ;  /* 0x0000001c570c7812 */ /* 0x000fe200078efe28 */
[----:B------:R-:W-:Y:S01]  /*0fe0*/  IMAD.MOV R7, RZ, RZ, -R7 ;  /* 0x000000ffff077224 */ /* 0x000fe200078e0a07 */
[----:B------:R-:W-:Y:S01]  /*0ff0*/  LOP3.LUT R131, R0, 0x48, RZ, 0xfc, !PT ;  /* 0x0000004800837812 */ /* 0x000fe200078efcff */
[----:B------:R-:W-:Y:S01]  /*1000*/  IMAD.HI.U32 R6, R86, R77, RZ ;  /* 0x0000004d56067227 */ /* 0x000fe200078e00ff */
[----:B------:R-:W-:Y:S01]  /*1010*/  IABS R73, R12 ;  /* 0x0000000c00497213 */ /* 0x000fe20000000000 */
[----:B------:R0:W-:Y:S01]  /*1020*/  STL [R1+0x328], R12 ;  /* 0x0003280c01007387 */ /* 0x0001e20000100800 */
[----:B------:R-:W-:Y:S01]  /*1030*/  IABS R47, R113 ;  /* 0x00000071002f7213 */ /* 0x000fe20000000000 */
[----:B------:R-:W-:Y:S01]  /*1040*/  IMAD R75, R4, R8, R75 ;  /* 0x00000008044b7224 */ /* 0x000fe200078e024b */
[----:B------:R-:W-:Y:S01]  /*1050*/  LOP3.LUT R128, R0, 0x5a, RZ, 0xfc, !PT ;  /* 0x0000005a00807812 */ /* 0x000fe200078efcff */
[----:B------:R-:W-:Y:S01]  /*1060*/  IMAD.HI.U32 R8, R86, R13, RZ ;  /* 0x0000000d56087227 */ /* 0x000fe200078e00ff */
[----:B------:R1:W-:Y:S01]  /*1070*/  STL [R1+0x36c], R16 ;  /* 0x00036c1001007387 */ /* 0x0003e20000100800 */
[----:B------:R-:W-:-:S02]  /*1080*/  IABS R53, R131 ;  /* 0x0000008300357213 */ /* 0x000fc40000000000 */
[----:B------:R-:W-:Y:S01]  /*1090*/  IMAD R76, R4, R7, R11 ;  /* 0x00000007044c7224 */ /* 0x000fe200078e020b */
[----:B------:R-:W-:Y:S01]  /*10a0*/  IABS R11, R16 ;  /* 0x00000010000b7213 */ /* 0x000fe20000000000 */
[----:B------:R-:W-:Y:S01]  /*10b0*/  IMAD.MOV R6, RZ, RZ, -R6 ;  /* 0x000000ffff067224 */ /* 0x000fe200078e0a06 */
[C---:B0-----:R-:W-:Y:S01]  /*10c0*/  LOP3.LUT R12, R87.reuse, 0x2a, R40, 0xfe, !PT ;  /* 0x0000002a570c7812 */ /* 0x041fe200078efe28 */
[----:B------:R-:W-:Y:S01]  /*10d0*/  IMAD.MOV R8, RZ, RZ, -R8 ;  /* 0x000000ffff087224 */ /* 0x000fe200078e0a08 */
[----:B------:R-:W-:Y:S01]  /*10e0*/  STL [R1+0x368], R110 ;  /* 0x0003686e01007387 */ /* 0x000fe20000100800 */
[----:B------:R-:W-:Y:S01]  /*10f0*/  IMAD.HI.U32 R9, R86, R69, RZ ;  /* 0x0000004556097227 */ /* 0x000fe200078e00ff */
[----:B-1----:R-:W-:Y:S02]  /*1100*/  LOP3.LUT R16, R87, 0x2c, R40, 0xfe, !PT ;  /* 0x0000002c57107812 */ /* 0x002fe400078efe28 */
[----:B------:R0:W-:Y:S01]  /*1110*/  STL [R1+0x364], R15 ;  /* 0x0003640f01007387 */ /* 0x0001e20000100800 */
[----:B------:R-:W-:Y:S01]  /*1120*/  IMAD R77, R4, R6, R77 ;  /* 0x00000006044d7224 */ /* 0x000fe200078e024d */
[----:B------:R-:W-:Y:S01]  /*1130*/  IABS R65, R16 ;  /* 0x0000001000417213 */ /* 0x000fe20000000000 */
[----:B------:R-:W-:Y:S01]  /*1140*/  IMAD.HI.U32 R6, R86, R11, RZ ;  /* 0x0000000b56067227 */ /* 0x000fe200078e00ff */
[----:B------:R1:W-:Y:S01]  /*1150*/  STL [R1+0x360], R14 ;  /* 0x0003600e01007387 */ /* 0x0003e20000100800 */
[----:B------:R-:W-:-:S02]  /*1160*/  LOP3.LUT R127, R0, 0x60, RZ, 0xfc, !PT ;  /* 0x00000060007f7812 */ /* 0x000fc400078efcff */
[----:B------:R-:W-:Y:S01]  /*1170*/  IMAD R70, R4, R8, R13 ;  /* 0x0000000804467224 */ /* 0x000fe200078e020d */
[----:B------:R2:W-:Y:S01]  /*1180*/  STL [R1+0x35c], R12 ;  /* 0x00035c0c01007387 */ /* 0x0005e20000100800 */
[----:B------:R-:W-:Y:S01]  /*1190*/  IMAD.MOV R9, RZ, RZ, -R9 ;  /* 0x000000ffff097224 */ /* 0x000fe200078e0a09 */
[----:B0-----:R-:W-:Y:S01]  /*11a0*/  IABS R15, R12 ;  /* 0x0000000c000f7213 */ /* 0x001fe20000000000 */
[----:B------:R-:W-:Y:S01]  /*11b0*/  IMAD.MOV R6, RZ, RZ, -R6 ;  /* 0x000000ffff067224 */ /* 0x000fe200078e0a06 */
[----:B------:R-:W-:Y:S01]  /*11c0*/  IABS R13, R139 ;  /* 0x0000008b000d7213 */ /* 0x000fe20000000000 */
[----:B------:R-:W-:Y:S01]  /*11d0*/  IMAD.HI.U32 R7, R86, R71, RZ ;  /* 0x0000004756077227 */ /* 0x000fe200078e00ff */
[C-C-:B-1----:R-:W-:Y:S01]  /*11e0*/  LOP3.LUT R14, R87.reuse, 0x30, R40.reuse, 0xfe, !PT ;  /* 0x00000030570e7812 */ /* 0x142fe200078efe28 */
[----:B------:R-:W-:Y:S01]  /*11f0*/  STL [R1+0x358], R16 ;  /* 0x0003581001007387 */ /* 0x000fe20000100800 */
[----:B------:R-:W-:Y:S01]  /*1200*/  LOP3.LUT R108, R0, 0x54, RZ, 0xfc, !PT ;  /* 0x00000054006c7812 */ /* 0x000fe200078efcff */
[----:B------:R-:W-:Y:S01]  /*1210*/  IMAD R69, R4, R9, R69 ;  /* 0x0000000904457224 */ /* 0x000fe200078e0245 */
[----:B--2---:R-:W-:Y:S01]  /*1220*/  LOP3.LUT R12, R87, 0x32, R40, 0xfe, !PT ;  /* 0x00000032570c7812 */ /* 0x004fe200078efe28 */
[----:B------:R-:W-:Y:S01]  /*1230*/  IMAD.HI.U32 R9, R86, R13, RZ ;  /* 0x0000000d56097227 */ /* 0x000fe200078e00ff */
[----:B------:R-:W-:Y:S01]  /*1240*/  LOP3.LUT R111, R0, 0x5c, RZ, 0xfc, !PT ;  /* 0x0000005c006f7812 */ /* 0x000fe200078efcff */
[----:B------:R-:W-:Y:S01]  /*1250*/  STL [R1+0x354], R14 ;  /* 0x0003540e01007387 */ /* 0x000fe20000100800 */
[----:B------:R-:W-:Y:S01]  /*1260*/  IABS R61, R12 ;  /* 0x0000000c003d7213 */ /* 0x000fe20000000000 */
[----:B------:R-:W-:Y:S01]  /*1270*/  IMAD R72, R4, R6, R11 ;  /* 0x0000000604487224 */ /* 0x000fe200078e020b */
[----:B------:R-:W-:Y:S01]  /*1280*/  IABS R11, R14 ;  /* 0x0000000e000b7213 */ /* 0x000fe20000000000 */
[----:B------:R-:W-:Y:S01]  /*1290*/  IMAD.HI.U32 R10, R86, R73, RZ ;  /* 0x00000049560a7227 */ /* 0x000fe200078e00ff */
[----:B------:R-:W-:Y:S01]  /*12a0*/  IABS R43, R111 ;  /* 0x0000006f002b7213 */ /* 0x000fe20000000000 */
[----:B------:R0:W-:Y:S01]  /*12b0*/  STL [R1+0x350], R12 ;  /* 0x0003500c01007387 */ /* 0x0001e20000100800 */
[C---:B------:R-:W-:Y:S01]  /*12c0*/  LOP3.LUT R124, R0.reuse, 0x6c, RZ, 0xfc, !PT ;  /* 0x0000006c007c7812 */ /* 0x040fe200078efcff */
[----:B------:R-:W-:Y:S01]  /*12d0*/  IMAD.MOV R7, RZ, RZ, -R7 ;  /* 0x000000ffff077224 */ /* 0x000fe200078e0a07 */
[C---:B------:R-:W-:Y:S01]  /*12e0*/  LOP3.LUT R129, R0.reuse, 0x58, RZ, 0xfc, !PT ;  /* 0x0000005800817812 */ /* 0x040fe200078efcff */
[----:B------:R-:W-:Y:S01]  /*12f0*/  IMAD.MOV R9, RZ, RZ, -R9 ;  /* 0x000000ffff097224 */ /* 0x000fe200078e0a09 */
[----:B------:R-:W-:Y:S01]  /*1300*/  LOP3.LUT R125, R0, 0x6a, RZ, 0xfc, !PT ;  /* 0x0000006a007d7812 */ /* 0x000fe200078efcff */
[----:B------:R-:W-:Y:S01]  /*1310*/  IMAD.HI.U32 R8, R86, R61, RZ ;  /* 0x0000003d56087227 */ /* 0x000fe200078e00ff */
[----:B------:R-:W-:Y:S01]  /*1320*/  IABS R45, R129 ;  /* 0x00000081002d7213 */ /* 0x000fe20000000000 */
[----:B------:R-:W-:Y:S01]  /*1330*/  STL [R1+0x348], R139 ;  /* 0x0003488b01007387 */ /* 0x000fe20000100800 */
[----:B------:R-:W-:Y:S01]  /*1340*/  LOP3.LUT R138, R0, 0x68, RZ, 0xfc, !PT ;  /* 0x00000068008a7812 */ /* 0x000fe200078efcff */
[----:B------:R-:W-:Y:S01]  /*1350*/  IMAD.MOV R10, RZ, RZ, -R10 ;  /* 0x000000ffff0a7224 */ /* 0x000fe200078e0a0a */
[----:B------:R-:W-:Y:S01]  /*1360*/  IABS R37, R125 ;  /* 0x0000007d00257213 */ /* 0x000fe20000000000 */
[----:B------:R-:W-:Y:S01]  /*1370*/  IMAD R71, R4, R7, R71 ;  /* 0x0000000704477224 */ /* 0x000fe200078e0247 */
[----:B------:R-:W-:Y:S01]  /*1380*/  STL [R1+0x344], R136 ;  /* 0x0003448801007387 */ /* 0x000fe20000100800 */
[----:B------:R-:W-:Y:S01]  /*1390*/  IMAD.HI.U32 R7, R86, R11, RZ ;  /* 0x0000000b56077227 */ /* 0x000fe200078e00ff */
[----:B------:R-:W-:-:S02]  /*13a0*/  LOP3.LUT R112, R0, 0x64, RZ, 0xfc, !PT ;  /* 0x0000006400707812 */ /* 0x000fc400078efcff */
[----:B------:R-:W-:Y:S01]  /*13b0*/  STL [R1+0x340], R135 ;  /* 0x0003408701007387 */ /* 0x000fe20000100800 */
[C---:B------:R-:W-:Y:S01]  /*13c0*/  IMAD R60, R4.reuse, R9, R13 ;  /* 0x00000009043c7224 */ /* 0x040fe200078e020d */
[----:B------:R-:W-:Y:S01]  /*13d0*/  IABS R13, R133 ;  /* 0x00000085000d7213 */ /* 0x000fe20000000000 */
[----:B------:R-:W-:Y:S01]  /*13e0*/  IMAD.MOV R8, RZ, RZ, -R8 ;  /* 0x000000ffff087224 */ /* 0x000fe200078e0a08 */
[----:B------:R-:W-:Y:S01]  /*13f0*/  STL [R1+0x33c], R134 ;  /* 0x00033c8601007387 */ /* 0x000fe20000100800 */
[----:B------:R-:W-:Y:S01]  /*1400*/  IMAD R73, R4, R10, R73 ;  /* 0x0000000a04497224 */ /* 0x000fe200078e0249 */
[----:B------:R-:W-:Y:S01]  /*1410*/  LOP3.LUT R156, R0, 0x78, RZ, 0xfc, !PT ;  /* 0x00000078009c7812 */ /* 0x000fe200078efcff */
[C---:B------:R-:W-:Y:S01]  /*1420*/  IMAD.HI.U32 R10, R86.reuse, R15, RZ ;  /* 0x0000000f560a7227 */ /* 0x040fe200078e00ff */
[----:B------:R-:W-:Y:S01]  /*1430*/  STL [R1+0x338], R133 ;  /* 0x0003388501007387 */ /* 0x000fe20000100800 */
[----:B------:R-:W-:Y:S02]  /*1440*/  IABS R39, R112 ;  /* 0x0000007000277213 */ /* 0x000fe40000000000 */
[----:B------:R-:W-:Y:S01]  /*1450*/  IMAD.MOV R7, RZ, RZ, -R7 ;  /* 0x000000ffff077224 */ /* 0x000fe200078e0a07 */
[----:B------:R-:W-:Y:S01]  /*1460*/  STL [R1+0x450], R123 ;  /* 0x0004507b01007387 */ /* 0x000fe20000100800 */
[----:B------:R-:W-:Y:S01]  /*1470*/  IMAD.HI.U32 R6, R86, R65, RZ ;  /* 0x0000004156067227 */ /* 0x000fe200078e00ff */
[----:B------:R-:W-:-:S02]  /*1480*/  LOP3.LUT R126, R0, 0x62, RZ, 0xfc, !PT ;  /* 0x00000062007e7812 */ /* 0x000fc400078efcff */
[----:B------:R-:W-:Y:S01]  /*1490*/  STL [R1+0x464], R132 ;  /* 0x0004648401007387 */ /* 0x000fe20000100800 */
[----:B------:R-:W-:Y:S01]  /*14a0*/  IMAD R61, R4, R8, R61 ;  /* 0x00000008043d7224 */ /* 0x000fe200078e023d */
[----:B------:R-:W-:Y:S01]  /*14b0*/  LOP3.LUT R120, R0, 0x74, RZ, 0xfc, !PT ;  /* 0x0000007400787812 */ /* 0x000fe200078efcff */
[----:B------:R-:W-:Y:S01]  /*14c0*/  IMAD.HI.U32 R8, R86, R13, RZ ;  /* 0x0000000d56087227 */ /* 0x000fe200078e00ff */
[----:B------:R-:W-:Y:S01]  /*14d0*/  STL [R1+0x474], R131 ;  /* 0x0004748301007387 */ /* 0x000fe20000100800 */
[----:B------:R-:W-:Y:S02]  /*14e0*/  IABS R41, R126 ;  /* 0x0000007e00297213 */ /* 0x000fe40000000000 */
[----:B------:R-:W-:Y:S01]  /*14f0*/  IMAD.MOV R10, RZ, RZ, -R10 ;  /* 0x000000ffff0a7224 */ /* 0x000fe200078e0a0a */
[----:B------:R-:W-:Y:S01]  /*1500*/  STL [R1+0x470], R105 ;  /* 0x0004706901007387 */ /* 0x000fe20000100800 */
[----:B------:R-:W-:Y:S01]  /*1510*/  IMAD R64, R4, R7, R11 ;  /* 0x0000000704407224 */ /* 0x000fe200078e020b */
[----:B------:R-:W-:Y:S01]  /*1520*/  IABS R11, R135 ;  /* 0x00000087000b7213 */ /* 0x000fe20000000000 */
[----:B------:R-:W-:Y:S01]  /*1530*/  IMAD.MOV R6, RZ, RZ, -R6 ;  /* 0x000000ffff067224 */ /* 0x000fe200078e0a06 */
[----:B------:R-:W-:Y:S01]  /*1540*/  STL [R1+0x46c], R130 ;  /* 0x00046c8201007387 */ /* 0x000fe20000100800 */
[----:B------:R-:W-:Y:S01]  /*1550*/  IMAD.MOV R8, RZ, RZ, -R8 ;  /* 0x000000ffff087224 */ /* 0x000fe200078e0a08 */
[----:B------:R-:W-:Y:S01]  /*1560*/  LOP3.LUT R121, R0, 0x72, RZ, 0xfc, !PT ;  /* 0x0000007200797812 */ /* 0x000fe200078efcff */
[----:B------:R-:W-:Y:S01]  /*1570*/  IMAD R68, R4, R10, R15 ;  /* 0x0000000a04447224 */ /* 0x000fe200078e020f */
[----:B------:R-:W-:Y:S01]  /*1580*/  IABS R15, R132 ;  /* 0x00000084000f7213 */ /* 0x000fe20000000000 */
[----:B------:R-:W-:Y:S01]  /*1590*/  IMAD.HI.U32 R9, R86, R55, RZ ;  /* 0x0000003756097227 */ /* 0x000fe200078e00ff */
[----:B------:R-:W-:Y:S01]  /*15a0*/  STL [R1+0x468], R122 ;  /* 0x0004687a01007387 */ /* 0x000fe20000100800 */
[----:B------:R-:W-:-:S02]  /*15b0*/  IABS R33, R120 ;  /* 0x0000007800217213 */ /* 0x000fc40000000000 */
[----:B------:R-:W-:Y:S01]  /*15c0*/  IMAD.HI.U32 R10, R86, R59, RZ ;  /* 0x0000003b560a7227 */ /* 0x000fe200078e00ff */
[----:B------:R-:W-:Y:S01]  /*15d0*/  STL [R1+0x460], R113 ;  /* 0x0004607101007387 */ /* 0x000fe20000100800 */
[----:B------:R-:W-:Y:S02]  /*15e0*/  LOP3.LUT R137, R0, 0x70, RZ, 0xfc, !PT ;  /* 0x0000007000897812 */ /* 0x000fe400078efcff */
[----:B------:R-:W-:Y:S01]  /*15f0*/  IMAD R65, R4, R6, R65 ;  /* 0x0000000604417224 */ /* 0x000fe200078e0241 */
[----:B------:R-:W-:Y:S01]  /*1600*/  STL [R1+0x45c], R108 ;  /* 0x00045c6c01007387 */ /* 0x000fe20000100800 */
[----:B------:R-:W-:Y:S01]  /*1610*/  IMAD.HI.U32 R6, R86, R11, RZ ;  /* 0x0000000b56067227 */ /* 0x000fe200078e00ff */
[----:B------:R-:W-:Y:S02]  /*1620*/  LOP3.LUT R117, R0, 0x82, RZ, 0xfc, !PT ;  /* 0x0000008200757812 */ /* 0x000fe400078efcff */
[----:B------:R-:W-:Y:S01]  /*1630*/  STL [R1+0x458], R129 ;  /* 0x0004588101007387 */ /* 0x000fe20000100800 */
[----:B------:R-:W-:Y:S01]  /*1640*/  IMAD R56, R4, R8, R13 ;  /* 0x0000000804387224 */ /* 0x000fe200078e020d */
[----:B------:R-:W-:Y:S01]  /*1650*/  IABS R13, R122 ;  /* 0x0000007a000d7213 */ /* 0x000fe20000000000 */
[----:B------:R-:W-:Y:S01]  /*1660*/  IMAD.MOV R9, RZ, RZ, -R9 ;  /* 0x000000ffff097224 */ /* 0x000fe200078e0a09 */
[----:B------:R-:W-:Y:S01]  /*1670*/  STL [R1+0x454], R128 ;  /* 0x0004548001007387 */ /* 0x000fe20000100800 */
[----:B------:R-:W-:Y:S01]  /*1680*/  IMAD.MOV R10, RZ, RZ, -R10 ;  /* 0x000000ffff0a7224 */ /* 0x000fe200078e0a0a */
[----:B------:R-:W-:Y:S01]  /*1690*/  IABS R35, R137 ;  /* 0x0000008900237213 */ /* 0x000fe20000000000 */
[----:B------:R-:W-:Y:S01]  /*16a0*/  IMAD.MOV R6, RZ, RZ, -R6 ;  /* 0x000000ffff067224 */ /* 0x000fe200078e0a06 */
[----:B------:R-:W-:Y:S01]  /*16b0*/  STL [R1+0x44c], R111 ;  /* 0x00044c6f01007387 */ /* 0x000fe20000100800 */
[----:B------:R-:W-:Y:S01]  /*16c0*/  IMAD.HI.U32 R7, R86, R57, RZ ;  /* 0x0000003956077227 */ /* 0x000fe200078e00ff */
[----:B------:R-:W-:-:S02]  /*16d0*/  LOP3.LUT R119, R0, 0x7a, RZ, 0xfc, !PT ;  /* 0x0000007a00777812 */ /* 0x000fc400078efcff */
[----:B------:R-:W-:Y:S01]  /*16e0*/  STL [R1+0x448], R127 ;  /* 0x0004487f01007387 */ /* 0x000fe20000100800 */
[----:B------:R-:W-:Y:S01]  /*16f0*/  IMAD R55, R4, R9, R55 ;  /* 0x0000000904377224 */ /* 0x000fe200078e0237 */
[----:B------:R-:W-:Y:S01]  /*1700*/  LOP3.LUT R118, R0, 0x7c, RZ, 0xfc, !PT ;  /* 0x0000007c00767812 */ /* 0x000fe200078efcff */
[----:B------:R-:W-:Y:S01]  /*1710*/  IMAD R59, R4, R10, R59 ;  /* 0x0000000a043b7224 */ /* 0x000fe200078e023b */
[----:B------:R-:W-:Y:S01]  /*1720*/  STL [R1+0x444], R126 ;  /* 0x0004447e01007387 */ /* 0x000fe20000100800 */
[----:B------:R-:W-:Y:S01]  /*1730*/  IMAD.HI.U32 R9, R86, R13, RZ ;  /* 0x0000000d56097227 */ /* 0x000fe200078e00ff */
[----:B------:R-:W-:Y:S02]  /*1740*/  LOP3.LUT R116, R0, 0x84, RZ, 0xfc, !PT ;  /* 0x0000008400747812 */ /* 0x000fe400078efcff */
[----:B------:R-:W-:Y:S01]  /*1750*/  STL [R1+0x440], R112 ;  /* 0x0004407001007387 */ /* 0x000fe20000100800 */
[----:B------:R-:W-:Y:S01]  /*1760*/  IMAD.HI.U32 R10, R86, R15, RZ ;  /* 0x0000000f560a7227 */ /* 0x000fe200078e00ff */
[----:B------:R-:W-:-:S02]  /*1770*/  LOP3.LUT R155, R0, 0x80, RZ, 0xfc, !PT ;  /* 0x00000080009b7812 */ /* 0x000fc400078efcff */
        /* <DEDUP_REMOVED lines=10> */
[----:B0-----:R-:W-:-:S02]  /*1820*/  LOP3.LUT R12, R0, 0x88, RZ, 0xfc, !PT ;  /* 0x00000088000c7812 */ /* 0x001fc400078efcff */
[----:B------:R-:W-:Y:S01]  /*1830*/  STL [R1+0x4cc], R137 ;  /* 0x0004cc8901007387 */ /* 0x000fe20000100800 */
[----:B------:R-:W-:Y:S01]  /*1840*/  IMAD R57, R4, R7, R57 ;  /* 0x0000000704397224 */ /* 0x000fe200078e0239 */
[----:B------:R-:W-:Y:S01]  /*1850*/  IABS R27, R116 ;  /* 0x00000074001b7213 */ /* 0x000fe20000000000 */
[----:B------:R-:W-:Y:S01]  /*1860*/  IMAD.HI.U32 R7, R86, R11, RZ ;  /* 0x0000000b56077227 */ /* 0x000fe200078e00ff */
[----:B------:R-:W-:Y:S01]  /*1870*/  STL [R1+0x4d0], R121 ;  /* 0x0004d07901007387 */ /* 0x000fe20000100800 */
[----:B------:R-:W-:Y:S02]  /*1880*/  LOP3.LUT R154, R0, 0x8a, RZ, 0xfc, !PT ;  /* 0x0000008a009a7812 */ /* 0x000fe400078efcff */
[C---:B------:R-:W-:Y:S01]  /*1890*/  IMAD R48, R4.reuse, R9, R13 ;  /* 0x0000000904307224 */ /* 0x040fe200078e020d */
[----:B------:R-:W-:Y:S01]  /*18a0*/  IABS R13, R128 ;  /* 0x00000080000d7213 */ /* 0x000fe20000000000 */
[----:B------:R-:W-:Y:S01]  /*18b0*/  IMAD R54, R4, R10, R15 ;  /* 0x0000000a04367224 */ /* 0x000fe200078e020f */
[----:B------:R-:W-:Y:S01]  /*18c0*/  IABS R15, R127 ;  /* 0x0000007f000f7213 */ /* 0x000fe20000000000 */
[----:B------:R-:W-:Y:S01]  /*18d0*/  IMAD.MOV R8, RZ, RZ, -R8 ;  /* 0x000000ffff087224 */ /* 0x000fe200078e0a08 */
[----:B------:R-:W-:Y:S01]  /*18e0*/  STL [R1+0x4e0], R120 ;  /* 0x0004e07801007387 */ /* 0x000fe20000100800 */
[----:B------:R-:W-:Y:S01]  /*18f0*/  IMAD.HI.U32 R10, R86, R47, RZ ;  /* 0x0000002f560a7227 */ /* 0x000fe200078e00ff */
[----:B------:R-:W-:-:S02]  /*1900*/  IABS R29, R155 ;  /* 0x0000009b001d7213 */ /* 0x000fc40000000000 */
[----:B------:R-:W-:Y:S01]  /*1910*/  STL [R1+0x4dc], R156 ;  /* 0x0004dc9c01007387 */ /* 0x000fe20000100800 */
[----:B------:R-:W-:Y:S01]  /*1920*/  IMAD.MOV R7, RZ, RZ, -R7 ;  /* 0x000000ffff077224 */ /* 0x000fe200078e0a07 */
[----:B------:R-:W-:Y:S01]  /*1930*/  LOP3.LUT R115, R0, 0x8c, RZ, 0xfc, !PT ;  /* 0x0000008c00737812 */ /* 0x000fe200078efcff */
[----:B------:R-:W-:Y:S01]  /*1940*/  IMAD.HI.U32 R6, R86, R53, RZ ;  /* 0x0000003556067227 */ /* 0x000fe200078e00ff */
[----:B------:R-:W-:Y:S01]  /*1950*/  STL [R1+0x4e4], R119 ;  /* 0x0004e47701007387 */ /* 0x000fe20000100800 */
[----:B------:R-:W-:Y:S02]  /*1960*/  LOP3.LUT R114, R0, 0x90, RZ, 0xfc, !PT ;  /* 0x0000009000727812 */ /* 0x000fe400078efcff */
[----:B------:R-:W-:Y:S01]  /*1970*/  IMAD R49, R4, R8, R49 ;  /* 0x0000000804317224 */ /* 0x000fe200078e0231 */
[----:B------:R-:W-:Y:S01]  /*1980*/  STL [R1+0x4ec], R118 ;  /* 0x0004ec7601007387 */ /* 0x000fe20000100800 */
[----:B------:R-:W-:Y:S01]  /*1990*/  IMAD.MOV R10, RZ, RZ, -R10 ;  /* 0x000000ffff0a7224 */ /* 0x000fe200078e0a0a */
[----:B------:R-:W-:Y:S01]  /*19a0*/  LOP3.LUT R153, R0, 0x94, RZ, 0xfc, !PT ;  /* 0x0000009400997812 */ /* 0x000fe200078efcff */
[----:B------:R-:W-:Y:S01]  /*19b0*/  IMAD.HI.U32 R8, R86, R13, RZ ;  /* 0x0000000d56087227 */ /* 0x000fe200078e00ff */
[----:B------:R-:W-:Y:S01]  /*19c0*/  STL [R1+0x4f8], R155 ;  /* 0x0004f89b01007387 */ /* 0x000fe20000100800 */
[----:B------:R-:W-:-:S02]  /*19d0*/  IABS R25, R154 ;  /* 0x0000009a00197213 */ /* 0x000fc40000000000 */
[C---:B------:R-:W-:Y:S01]  /*19e0*/  IMAD R52, R4.reuse, R7, R11 ;  /* 0x0000000704347224 */ /* 0x040fe200078e020b */
[----:B------:R-:W-:Y:S01]  /*19f0*/  IABS R11, R108 ;  /* 0x0000006c000b7213 */ /* 0x000fe20000000000 */
[----:B------:R-:W-:Y:S01]  /*1a00*/  IMAD.MOV R6, RZ, RZ, -R6 ;  /* 0x000000ffff067224 */ /* 0x000fe200078e0a06 */
[----:B------:R-:W-:Y:S01]  /*1a10*/  STL [R1+0x4f4], R117 ;  /* 0x0004f47501007387 */ /* 0x000fe20000100800 */
[----:B------:R-:W-:Y:S01]  /*1a20*/  IMAD R47, R4, R10, R47 ;  /* 0x0000000a042f7224 */ /* 0x000fe200078e022f */
[----:B------:R-:W-:Y:S01]  /*1a30*/  LOP3.LUT R16, R0, 0x98, RZ, 0xfc, !PT ;  /* 0x0000009800107812 */ /* 0x000fe200078efcff */
[----:B------:R-:W-:Y:S01]  /*1a40*/  IMAD.MOV R8, RZ, RZ, -R8 ;  /* 0x000000ffff087224 */ /* 0x000fe200078e0a08 */
[----:B------:R0:W-:Y:S01]  /*1a50*/  STL [R1+0x4e8], R12 ;  /* 0x0004e80c01007387 */ /* 0x0001e20000100800 */
[----:B------:R-:W-:Y:S01]  /*1a60*/  IMAD.HI.U32 R10, R86, R15, RZ ;  /* 0x0000000f560a7227 */ /* 0x000fe200078e00ff */
[----:B------:R-:W-:Y:S02]  /*1a70*/  LOP3.LUT R14, R0, 0x9c, RZ, 0xfc, !PT ;  /* 0x0000009c000e7812 */ /* 0x000fe400078efcff */
[----:B------:R-:W-:Y:S01]  /*1a80*/  STL [R1+0x4f0], R116 ;  /* 0x0004f07401007387 */ /* 0x000fe20000100800 */
[----:B------:R-:W-:Y:S01]  /*1a90*/  IMAD R53, R4, R6, R53 ;  /* 0x0000000604357224 */ /* 0x000fe200078e0235 */
[----:B------:R-:W-:Y:S01]  /*1aa0*/  IABS R23, R114 ;  /* 0x0000007200177213 */ /* 0x000fe20000000000 */
[----:B------:R-:W-:Y:S01]  /*1ab0*/  IMAD.HI.U32 R6, R86, R11, RZ ;  /* 0x0000000b56067227 */ /* 0x000fe200078e00ff */
[----:B------:R-:W-:Y:S01]  /*1ac0*/  STL [R1+0x4d8], R154 ;  /* 0x0004d89a01007387 */ /* 0x000fe20000100800 */
[----:B------:R-:W-:-:S02]  /*1ad0*/  LOP3.LUT R152, R0, 0xa2, RZ, 0xfc, !PT ;  /* 0x000000a200987812 */ /* 0x000fc400078efcff */
[----:B------:R-:W-:Y:S01]  /*1ae0*/  IMAD R44, R4, R8, R13 ;  /* 0x00000008042c7224 */ /* 0x000fe200078e020d */
[----:B------:R-:W-:Y:S01]  /*1af0*/  IABS R13, R124 ;  /* 0x0000007c000d7213 */ /* 0x000fe20000000000 */
[----:B------:R-:W-:Y:S01]  /*1b00*/  IMAD.MOV R10, RZ, RZ, -R10 ;  /* 0x000000ffff0a7224 */ /* 0x000fe200078e0a0a */
[----:B------:R-:W-:Y:S01]  /*1b10*/  STL [R1+0x4d4], R115 ;  /* 0x0004d47301007387 */ /* 0x000fe20000100800 */
[----:B------:R-:W-:Y:S01]  /*1b20*/  IMAD.HI.U32 R9, R86, R43, RZ ;  /* 0x0000002b56097227 */ /* 0x000fe200078e00ff */
[C---:B------:R-:W-:Y:S02]  /*1b30*/  LOP3.LUT R63, R0.reuse, 0xa4, RZ, 0xfc, !PT ;  /* 0x000000a4003f7812 */ /* 0x040fe400078efcff */
[----:B------:R-:W-:Y:S01]  /*1b40*/  LOP3.LUT R62, R0, 0xa8, RZ, 0xfc, !PT ;  /* 0x000000a8003e7812 */ /* 0x000fe200078efcff */
[----:B------:R-:W-:Y:S01]  /*1b50*/  IMAD.MOV R6, RZ, RZ, -R6 ;  /* 0x000000ffff067224 */ /* 0x000fe200078e0a06 */
[----:B------:R-:W-:Y:S01]  /*1b60*/  IABS R21, R153 ;  /* 0x0000009900157213 */ /* 0x000fe20000000000 */
[----:B------:R-:W-:Y:S01]  /*1b70*/  IMAD R42, R4, R10, R15 ;  /* 0x0000000a042a7224 */ /* 0x000fe200078e020f */
[----:B------:R-:W-:Y:S01]  /*1b80*/  IABS R15, R12 ;  /* 0x0000000c000f7213 */ /* 0x000fe20000000000 */
[----:B------:R-:W-:Y:S01]  /*1b90*/  IMAD.MOV R9, RZ, RZ, -R9 ;  /* 0x000000ffff097224 */ /* 0x000fe200078e0a09 */
[----:B0-----:R-:W-:Y:S01]  /*1ba0*/  LOP3.LUT R12, R0, 0x92, RZ, 0xfc, !PT ;  /* 0x00000092000c7812 */ /* 0x001fe200078efcff */
[----:B------:R-:W-:Y:S01]  /*1bb0*/  IMAD.HI.U32 R10, R86, R13, RZ ;  /* 0x0000000d560a7227 */ /* 0x000fe200078e00ff */
[----:B------:R-:W-:-:S02]  /*1bc0*/  LOP3.LUT R88, R0, 0xb0, RZ, 0xfc, !PT ;  /* 0x000000b000587812 */ /* 0x000fc400078efcff */
[----:B------:R-:W-:Y:S01]  /*1bd0*/  LOP3.LUT R66, R0, 0xb4, RZ, 0xfc, !PT ;  /* 0x000000b400427812 */ /* 0x000fe200078efcff */
[----:B------:R-:W-:Y:S01]  /*1be0*/  IMAD R46, R4, R6, R11 ;  /* 0x00000006042e7224 */ /* 0x000fe200078e020b */
[----:B------:R-:W-:Y:S01]  /*1bf0*/  IABS R11, R138 ;  /* 0x0000008a000b7213 */ /* 0x000fe20000000000 */
[----:B------:R-:W-:Y:S01]  /*1c00*/  IMAD.HI.U32 R7, R86, R45, RZ ;  /* 0x0000002d56077227 */ /* 0x000fe200078e00ff */
[----:B------:R0:W-:Y:S03]  /*1c10*/  STL [R1+0x4c4], R12 ;  /* 0x0004c40c01007387 */ /* 0x0001e60000100800 */
[----:B------:R-:W-:Y:S01]  /*1c20*/  IMAD R43, R4, R9, R43 ;  /* 0x00000009042b7224 */ /* 0x000fe200078e022b */
[----:B------:R-:W-:Y:S01]  /*1c30*/  STL [R1+0x4c8], R114 ;  /* 0x0004c87201007387 */ /* 0x000fe20000100800 */
[----:B------:R-:W-:Y:S02]  /*1c40*/  IMAD.MOV R10, RZ, RZ, -R10 ;  /* 0x000000ffff0a7224 */ /* 0x000fe400078e0a0a */
[C---:B------:R-:W-:Y:S01]  /*1c50*/  IMAD.HI.U32 R9, R86.reuse, R37, RZ ;  /* 0x0000002556097227 */ /* 0x040fe200078e00ff */
[----:B------:R-:W-:Y:S03]  /*1c60*/  STL [R1+0x4c0], R153 ;  /* 0x0004c09901007387 */ /* 0x000fe60000100800 */
[----:B------:R-:W-:Y:S01]  /*1c70*/  IMAD.MOV R7, RZ, RZ, -R7 ;  /* 0x000000ffff077224 */ /* 0x000fe200078e0a07 */
[----:B------:R-:W-:Y:S01]  /*1c80*/  STL [R1+0x4bc], R16 ;  /* 0x0004bc1001007387 */ /* 0x000fe20000100800 */
[----:B------:R-:W-:-:S04]  /*1c90*/  IMAD.HI.U32 R8, R86, R11, RZ ;  /* 0x0000000b56087227 */ /* 0x000fc800078e00ff */
[C---:B------:R-:W-:Y:S01]  /*1ca0*/  IMAD R36, R4.reuse, R10, R13 ;  /* 0x0000000a04247224 */ /* 0x040fe200078e020d */
[----:B------:R-:W-:Y:S01]  /*1cb0*/  IABS R13, R156 ;  /* 0x0000009c000d7213 */ /* 0x000fe20000000000 */
[----:B------:R-:W-:Y:S02]  /*1cc0*/  IMAD.MOV R9, RZ, RZ, -R9 ;  /* 0x000000ffff097224 */ /* 0x000fe400078e0a09 */
[----:B------:R-:W-:Y:S02]  /*1cd0*/  IMAD R45, R4, R7, R45 ;  /* 0x00000007042d7224 */ /* 0x000fe400078e022d */
[----:B------:R-:W-:Y:S02]  /*1ce0*/  IMAD.MOV R8, RZ, RZ, -R8 ;  /* 0x000000ffff087224 */ /* 0x000fe400078e0a08 */
[----:B------:R-:W-:-:S04]  /*1cf0*/  IMAD.HI.U32 R7, R86, R39, RZ ;  /* 0x0000002756077227 */ /* 0x000fc800078e00ff */
[----:B------:R-:W-:Y:S02]  /*1d00*/  IMAD R37, R4, R9, R37 ;  /* 0x0000000904257224 */ /* 0x000fe400078e0225 */
[----:B------:R-:W-:-:S04]  /*1d10*/  IMAD.HI.U32 R9, R86, R13, RZ ;  /* 0x0000000d56097227 */ /* 0x000fc800078e00ff */
[----:B------:R-:W-:Y:S01]  /*1d20*/  IMAD R38, R4, R8, R11 ;  /* 0x0000000804267224 */ /* 0x000fe200078e020b */
[----:B------:R-:W-:Y:S01]  /*1d30*/  IABS R11, R121 ;  /* 0x00000079000b7213 */ /* 0x000fe20000000000 */
[----:B------:R-:W-:Y:S02]  /*1d40*/  IMAD.MOV R7, RZ, RZ, -R7 ;  /* 0x000000ffff077224 */ /* 0x000fe400078e0a07 */
[----:B------:R-:W-:-:S04]  /*1d50*/  IMAD.HI.U32 R6, R86, R41, RZ ;  /* 0x0000002956067227 */ /* 0x000fc800078e00ff */
[----:B------:R-:W-:Y:S02]  /*1d60*/  IMAD.MOV R9, RZ, RZ, -R9 ;  /* 0x000000ffff097224 */ /* 0x000fe400078e0a09 */
[----:B------:R-:W-:-:S04]  /*1d70*/  IMAD.HI.U32 R8, R86, R33, RZ ;  /* 0x0000002156087227 */ /* 0x000fc800078e00ff */
[----:B------:R-:W-:Y:S02]  /*1d80*/  IMAD R39, R4, R7, R39 ;  /* 0x0000000704277224 */ /* 0x000fe400078e0227 */
[----:B------:R-:W-:Y:S02]  /*1d90*/  IMAD.MOV R6, RZ, RZ, -R6 ;  /* 0x000000ffff067224 */ /* 0x000fe400078e0a06 */
        /* <DEDUP_REMOVED lines=16> */
[----:B------:R-:W-:-:S04]  /*1ea0*/  IMAD.HI.U32 R6, R86, R11, RZ ;  /* 0x0000000b56067227 */ /* 0x000fc800078e00ff */
[----:B------:R-:W-:Y:S02]  /*1eb0*/  IMAD.MOV R10, RZ, RZ, -R10 ;  /* 0x000000ffff0a7224 */ /* 0x000fe400078e0a0a */
[----:B------:R-:W-:Y:S01]  /*1ec0*/  IMAD R28, R4, R8, R13 ;  /* 0x00000008041c7224 */ /* 0x000fe200078e020d */
[----:B------:R-:W-:Y:S01]  /*1ed0*/  IABS R13, R12 ;  /* 0x0000000c000d7213 */ /* 0x000fe20000000000 */
[----:B------:R-:W-:Y:S01]  /*1ee0*/  IMAD.MOV R9, RZ, RZ, -R9 ;  /* 0x000000ffff097224 */ /* 0x000fe200078e0a09 */
[----:B0-----:R-:W-:Y:S01]  /*1ef0*/  LOP3.LUT R12, R0, 0xa0, RZ, 0xfc, !PT ;  /* 0x000000a0000c7812 */ /* 0x001fe200078efcff */
[----:B------:R-:W-:Y:S02]  /*1f00*/  IMAD.MOV R6, RZ, RZ, -R6 ;  /* 0x000000ffff067224 */ /* 0x000fe400078e0a06 */
[----:B------:R-:W-:Y:S01]  /*1f10*/  IMAD R31, R4, R10, R31 ;  /* 0x0000000a041f7224 */ /* 0x000fe200078e021f */
[----:B------:R-:W-:Y:S01]  /*1f20*/  IABS R17, R12 ;  /* 0x0000000c00117213 */ /* 0x000fe20000000000 */
[----:B------:R-:W-:-:S04]  /*1f30*/  IMAD.HI.U32 R7, R86, R29, RZ ;  /* 0x0000001d56077227 */ /* 0x000fc800078e00ff */
[----:B------:R-:W-:-:S04]  /*1f40*/  IMAD.HI.U32 R10, R86, R15, RZ ;  /* 0x0000000f560a7227 */ /* 0x000fc800078e00ff */
[----:B------:R-:W-:Y:S02]  /*1f50*/  IMAD R27, R4, R9, R27 ;  /* 0x00000009041b7224 */ /* 0x000fe400078e021b */
[----:B------:R-:W-:-:S04]  /*1f60*/  IMAD.HI.U32 R9, R86, R13, RZ ;  /* 0x0000000d56097227 */ /* 0x000fc800078e00ff */
[C---:B------:R-:W-:Y:S01]  /*1f70*/  IMAD R30, R4.reuse, R6, R11 ;  /* 0x00000006041e7224 */ /* 0x040fe200078e020b */
[----:B------:R-:W-:Y:S01]  /*1f80*/  IABS R11, R115 ;  /* 0x00000073000b7213 */ /* 0x000fe20000000000 */
[----:B------:R-:W-:Y:S02]  /*1f90*/  IMAD.MOV R7, RZ, RZ, -R7 ;  /* 0x000000ffff077224 */ /* 0x000fe400078e0a07 */
[----:B------:R-:W-:Y:S02]  /*1fa0*/  IMAD.MOV R10, RZ, RZ, -R10 ;  /* 0x000000ffff0a7224 */ /* 0x000fe400078e0a0a */
[----:B------:R-:W-:Y:S02]  /*1fb0*/  IMAD.MOV R9, RZ, RZ, -R9 ;  /* 0x000000ffff097224 */ /* 0x000fe400078e0a09 */
[C---:B------:R-:W-:Y:S02]  /*1fc0*/  IMAD R29, R4.reuse, R7, R29 ;  /* 0x00000007041d7224 */ /* 0x040fe400078e021d */
[----:B------:R-:W-:Y:S01]  /*1fd0*/  IMAD R26, R4, R10, R15 ;  /* 0x0000000a041a7224 */ /* 0x000fe200078e020f */
[----:B------:R-:W-:Y:S01]  /*1fe0*/  LOP3.LUT R15, R0, 0x9a, RZ, 0xfc, !PT ;  /* 0x0000009a000f7812 */ /* 0x000fe200078efcff */
[----:B------:R-:W-:-:S03]  /*1ff0*/  IMAD.HI.U32 R7, R86, R11, RZ ;  /* 0x0000000b56077227 */ /* 0x000fc600078e00ff */
[----:B------:R-:W-:Y:S01]  /*2000*/  IABS R19, R15 ;  /* 0x0000000f00137213 */ /* 0x000fe20000000000 */
[----:B------:R-:W-:Y:S01]  /*2010*/  IMAD R22, R4, R9, R13 ;  /* 0x0000000904167224 */ /* 0x000fe200078e020d */
[----:B------:R0:W-:Y:S01]  /*2020*/  STL [R1+0x4b8], R15 ;  /* 0x0004b80f01007387 */ /* 0x0001e20000100800 */
[C---:B------:R-:W-:Y:S01]  /*2030*/  IMAD.HI.U32 R9, R86.reuse, R17, RZ ;  /* 0x0000001156097227 */ /* 0x040fe200078e00ff */
[----:B------:R-:W-:Y:S02]  /*2040*/  IABS R13, R14 ;  /* 0x0000000e000d7213 */ /* 0x000fe40000000000 */
[----:B------:R1:W-:Y:S01]  /*2050*/  STL [R1+0x4b4], R14 ;  /* 0x0004b40e01007387 */ /* 0x0003e20000100800 */
[----:B------:R-:W-:Y:S02]  /*2060*/  IMAD.MOV R7, RZ, RZ, -R7 ;  /* 0x000000ffff077224 */ /* 0x000fe400078e0a07 */
[----:B------:R-:W-:Y:S01]  /*2070*/  IMAD.HI.U32 R6, R86, R25, RZ ;  /* 0x0000001956067227 */ /* 0x000fe200078e00ff */
[----:B------:R2:W-:Y:S01]  /*2080*/  STL [R1+0x4b0], R12 ;  /* 0x0004b00c01007387 */ /* 0x0005e20000100800 */
[----:B0-----:R-:W-:-:S02]  /*2090*/  IABS R15, R152 ;  /* 0x00000098000f7213 */ /* 0x001fc40000000000 */
[----:B------:R-:W-:Y:S01]  /*20a0*/  IMAD.MOV R9, RZ, RZ, -R9 ;  /* 0x000000ffff097224 */ /* 0x000fe200078e0a09 */
[----:B------:R-:W-:Y:S01]  /*20b0*/  STL [R1+0x4ac], R152 ;  /* 0x0004ac9801007387 */ /* 0x000fe20000100800 */
[----:B------:R-:W-:Y:S01]  /*20c0*/  IMAD R67, R5, 0x40, R162 ;  /* 0x0000004005437824 */ /* 0x000fe200078e02a2 */
[----:B-1----:R-:W-:Y:S01]  /*20d0*/  LOP3.LUT R14, R0, 0xaa, RZ, 0xfc, !PT ;  /* 0x000000aa000e7812 */ /* 0x002fe200078efcff */
[----:B------:R-:W-:Y:S01]  /*20e0*/  IMAD R24, R4, R7, R11 ;  /* 0x0000000704187224 */ /* 0x000fe200078e020b */
[----:B------:R-:W-:Y:S01]  /*20f0*/  IABS R11, R16 ;  /* 0x00000010000b7213 */ /* 0x000fe20000000000 */
[----:B------:R-:W-:Y:S01]  /*2100*/  IMAD.HI.U32 R8, R86, R23, RZ ;  /* 0x0000001756087227 */ /* 0x000fe200078e00ff */
[----:B------:R-:W-:Y:S01]  /*2110*/  STL [R1+0x4a8], R63 ;  /* 0x0004a83f01007387 */ /* 0x000fe20000100800 */
[----:B--2---:R-:W-:Y:S02]  /*2120*/  LOP3.LUT R12, R0, 0xac, RZ, 0xfc, !PT ;  /* 0x000000ac000c7812 */ /* 0x004fe400078efcff */
[----:B------:R-:W-:Y:S01]  /*2130*/  IMAD.MOV R6, RZ, RZ, -R6 ;  /* 0x000000ffff067224 */ /* 0x000fe200078e0a06 */
[----:B------:R0:W-:Y:S01]  /*2140*/  STL [R1+0x4a4], R62 ;  /* 0x0004a43e01007387 */ /* 0x0001e20000100800 */
[----:B------:R-:W-:Y:S01]  /*2150*/  IMAD R17, R4, R9, R17 ;  /* 0x0000000904117224 */ /* 0x000fe200078e0211 */
[----:B------:R-:W-:Y:S01]  /*2160*/  IABS R9, R62 ;  /* 0x0000003e00097213 */ /* 0x000fe20000000000 */
[----:B------:R-:W-:Y:S01]  /*2170*/  IMAD.HI.U32 R10, R86, R21, RZ ;  /* 0x00000015560a7227 */ /* 0x000fe200078e00ff */
[----:B------:R-:W-:Y:S01]  /*2180*/  STL [R1+0x4a0], R14 ;  /* 0x0004a00e01007387 */ /* 0x000fe20000100800 */
[----:B------:R-:W-:-:S02]  /*2190*/  ISETP.GE.AND P1, PT, R67, RZ, PT ;  /* 0x000000ff4300720c */ /* 0x000fc40003f26270 */
[----:B------:R-:W-:Y:S01]  /*21a0*/  IMAD.MOV R8, RZ, RZ, -R8 ;  /* 0x000000ffff087224 */ /* 0x000fe200078e0a08 */
[----:B------:R-:W-:Y:S01]  /*21b0*/  STL [R1+0x49c], R12 ;  /* 0x00049c0c01007387 */ /* 0x000fe20000100800 */
[----:B------:R-:W-:Y:S01]  /*21c0*/  IMAD R25, R4, R6, R25 ;  /* 0x0000000604197224 */ /* 0x000fe200078e0219 */
[----:B0-----:R-:W-:Y:S01]  /*21d0*/  IABS R62, R67 ;  /* 0x00000043003e7213 */ /* 0x001fe20000000000 */
[----:B------:R-:W-:Y:S01]  /*21e0*/  IMAD.HI.U32 R6, R86, R11, RZ ;  /* 0x0000000b56067227 */ /* 0x000fe200078e00ff */
[----:B------:R-:W-:Y:S03]  /*21f0*/  STL [R1+0x2fc], R67 ;  /* 0x0002fc4301007387 */ /* 0x000fe60000100800 */
[----:B------:R-:W-:Y:S01]  /*2200*/  IMAD.MOV R10, RZ, RZ, -R10 ;  /* 0x000000ffff0a7224 */ /* 0x000fe200078e0a0a */
[----:B------:R-:W-:Y:S01]  /*2210*/  STL [R1+0x498], R88 ;  /* 0x0004985801007387 */ /* 0x000fe20000100800 */
[----:B------:R-:W-:-:S02]  /*2220*/  IMAD R23, R4, R8, R23 ;  /* 0x0000000804177224 */ /* 0x000fc400078e0217 */
[----:B------:R-:W-:-:S04]  /*2230*/  IMAD.HI.U32 R2, R2, R62, RZ ;  /* 0x0000003e02027227 */ /* 0x000fc800078e00ff */
[----:B------:R-:W-:-:S04]  /*2240*/  IMAD.HI.U32 R8, R86, R13, RZ ;  /* 0x0000000d56087227 */ /* 0x000fc800078e00ff */
[----:B------:R-:W-:Y:S02]  /*2250*/  IMAD.MOV R6, RZ, RZ, -R6 ;  /* 0x000000ffff067224 */ /* 0x000fe400078e0a06 */
[----:B------:R-:W-:Y:S02]  /*2260*/  IMAD R21, R4, R10, R21 ;  /* 0x0000000a04157224 */ /* 0x000fe400078e0215 */
[----:B------:R-:W-:Y:S02]  /*2270*/  IMAD.MOV R2, RZ, RZ, -R2 ;  /* 0x000000ffff027224 */ /* 0x000fe400078e0a02 */
[----:B------:R-:W-:-:S04]  /*2280*/  IMAD.HI.U32 R10, R86, R15, RZ ;  /* 0x0000000f560a7227 */ /* 0x000fc800078e00ff */
[----:B------:R-:W-:Y:S02]  /*2290*/  IMAD.MOV R8, RZ, RZ, -R8 ;  /* 0x000000ffff087224 */ /* 0x000fe400078e0a08 */
[----:B------:R-:W-:Y:S01]  /*22a0*/  IMAD R20, R4, R6, R11 ;  /* 0x0000000604147224 */ /* 0x000fe200078e020b */
[----:B------:R-:W-:Y:S01]  /*22b0*/  IABS R11, R12 ;  /* 0x0000000c000b7213 */ /* 0x000fe20000000000 */
[----:B------:R-:W-:-:S04]  /*22c0*/  IMAD.HI.U32 R7, R86, R19, RZ ;  /* 0x0000001356077227 */ /* 0x000fc800078e00ff */
[C---:B------:R-:W-:Y:S01]  /*22d0*/  IMAD R62, R3.reuse, R2, R62 ;  /* 0x00000002033e7224 */ /* 0x040fe200078e023e */
[----:B------:R-:W-:Y:S01]  /*22e0*/  LOP3.LUT R2, R0, 0xba, RZ, 0xfc, !PT ;  /* 0x000000ba00027812 */ /* 0x000fe200078efcff */
[----:B------:R-:W-:Y:S02]  /*22f0*/  IMAD.MOV R10, RZ, RZ, -R10 ;  /* 0x000000ffff0a7224 */ /* 0x000fe400078e0a0a */
[----:B------:R-:W-:Y:S01]  /*2300*/  IMAD R18, R4, R8, R13 ;  /* 0x0000000804127224 */ /* 0x000fe200078e020d */
[----:B------:R-:W-:Y:S01]  /*2310*/  IABS R13, R14 ;  /* 0x0000000e000d7213 */ /* 0x000fe20000000000 */
[----:B------:R-:W-:Y:S01]  /*2320*/  IMAD.MOV R7, RZ, RZ, -R7 ;  /* 0x000000ffff077224 */ /* 0x000fe200078e0a07 */
[----:B------:R-:W-:Y:S01]  /*2330*/  ISETP.GT.U32.AND P0, PT, R3, R62, PT ;  /* 0x0000003e0300720c */ /* 0x000fe20003f04070 */
[----:B------:R-:W-:-:S04]  /*2340*/  IMAD.HI.U32 R8, R86, R11, RZ ;  /* 0x0000000b56087227 */ /* 0x000fc800078e00ff */
[C---:B------:R-:W-:Y:S01]  /*2350*/  IMAD R16, R4.reuse, R10, R15 ;  /* 0x0000000a04107224 */ /* 0x040fe200078e020f */
[----:B------:R-:W-:Y:S01]  /*2360*/  IABS R15, R63 ;  /* 0x0000003f000f7213 */ /* 0x000fe20000000000 */
[----:B------:R-:W-:Y:S01]  /*2370*/  IMAD R19, R4, R7, R19 ;  /* 0x0000000704137224 */ /* 0x000fe200078e0213 */
[----:B------:R-:W-:Y:S01]  /*2380*/  LOP3.LUT R63, R0, 0xb2, RZ, 0xfc, !PT ;  /* 0x000000b2003f7812 */ /* 0x000fe200078efcff */
[----:B------:R-:W-:Y:S01]  /*2390*/  IMAD.HI.U32 R7, R86, R13, RZ ;  /* 0x0000000d56077227 */ /* 0x000fe200078e00ff */
[----:B------:R-:W-:-:S03]  /*23a0*/  LOP3.LUT R10, R0, 0xb8, RZ, 0xfc, !PT ;  /* 0x000000b8000a7812 */ /* 0x000fc600078efcff */
[----:B------:R-:W-:Y:S01]  /*23b0*/  IMAD.MOV R8, RZ, RZ, -R8 ;  /* 0x000000ffff087224 */ /* 0x000fe200078e0a08 */
[----:B------:R0:W-:Y:S01]  /*23c0*/  STL [R1+0x494], R63 ;  /* 0x0004943f01007387 */ /* 0x0001e20000100800 */
[----:B------:R-:W-:-:S03]  /*23d0*/  IMAD.HI.U32 R6, R86, R9, RZ ;  /* 0x0000000956067227 */ /* 0x000fc600078e00ff */
[----:B------:R-:W-:Y:S01]  /*23e0*/  STL [R1+0x490], R66 ;  /* 0x0004904201007387 */ /* 0x000fe20000100800 */
[----:B------:R-:W-:-:S03]  /*23f0*/  IMAD.HI.U32 R5, R86, R15, RZ ;  /* 0x0000000f56057227 */ /* 0x000fc600078e00ff */
[----:B------:R-:W-:Y:S01]  /*2400*/  STL [R1+0x48c], R10 ;  /* 0x00048c0a01007387 */ /* 0x000fe20000100800 */
[----:B------:R-:W-:Y:S01]  /*2410*/  IMAD.MOV R7, RZ, RZ, -R7 ;  /* 0x000000ffff077224 */ /* 0x000fe200078e0a07 */
[----:B0-----:R-:W-:Y:S01]  /*2420*/  IABS R63, R63 ;  /* 0x0000003f003f7213 */ /* 0x001fe20000000000 */
[----:B------:R-:W-:Y:S01]  /*2430*/  IMAD R12, R4, R8, R11 ;  /* 0x00000008040c7224 */ /* 0x000fe200078e020b */
[----:B------:R-:W-:Y:S01]  /*2440*/  IABS R11, R88 ;  /* 0x00000058000b7213 */ /* 0x000fe20000000000 */
[----:B------:R-:W-:Y:S01]  /*2450*/  IMAD.MOV R6, RZ, RZ, -R6 ;  /* 0x000000ffff067224 */ /* 0x000fe200078e0a06 */
[----:B------:R0:W-:Y:S01]  /*2460*/  STL [R1+0x488], R2 ;  /* 0x0004880201007387 */ /* 0x0001e20000100800 */
[----:B------:R-:W-:Y:S01]  /*2470*/  IMAD.MOV R5, RZ, RZ, -R5 ;  /* 0x000000ffff057224 */ /* 0x000fe200078e0a05 */
[----:B------:R-:W-:Y:S01]  /*2480*/  LOP3.LUT R88, R0, 0xbc, RZ, 0xfc, !PT ;  /* 0x000000bc00587812 */ /* 0x000fe200078efcff */
[C---:B------:R-:W-:Y:S01]  /*2490*/  IMAD R13, R4.reuse, R7, R13 ;  /* 0x00000007040d7224 */ /* 0x040fe200078e020d */
[----:B------:R-:W-:Y:S01]  /*24a0*/  IABS R7, R2 ;  /* 0x0000000200077213 */ /* 0x000fe20000000000 */
[----:B------:R-:W-:Y:S01]  /*24b0*/  IMAD R14, R4, R6, R9 ;  /* 0x00000006040e7224 */ /* 0x000fe200078e0209 */
[----:B------:R-:W-:Y:S01]  /*24c0*/  IABS R9, R66 ;  /* 0x0000004200097213 */ /* 0x000fe20000000000 */
[----:B------:R-:W-:Y:S01]  /*24d0*/  @!P0 IMAD.IADD R62, R62, 0x1, -R3 ;  /* 0x000000013e3e8824 */ /* 0x000fe200078e0a03 */
[----:B------:R1:W-:Y:S01]  /*24e0*/  STL [R1+0x484], R88 ;  /* 0x0004845801007387 */ /* 0x0003e20000100800 */
[----:B------:R-:W-:Y:S01]  /*24f0*/  IMAD R15, R4, R5, R15 ;  /* 0x00000005040f7224 */ /* 0x000fe200078e020f */
[----:B------:R-:W-:Y:S01]  /*2500*/  IABS R5, R10 ;  /* 0x0000000a00057213 */ /* 0x000fe20000000000 */
[----:B0-----:R-:W-:Y:S01]  /*2510*/  IMAD.HI.U32 R2, R86, R11, RZ ;  /* 0x0000000b56027227 */ /* 0x001fe200078e00ff */
[----:B------:R-:W-:-:S03]  /*2520*/  ISETP.GT.U32.AND P0, PT, R3, R62, PT ;  /* 0x0000003e0300720c */ /* 0x000fc60003f04070 */
[----:B------:R-:W-:Y:S02]  /*2530*/  IMAD.MOV R10, RZ, RZ, -R2 ;  /* 0x000000ffff0a7224 */ /* 0x000fe400078e0a02 */
[----:B------:R-:W-:-:S04]  /*2540*/  IMAD.HI.U32 R6, R86, R63, RZ ;  /* 0x0000003f56067227 */ /* 0x000fc800078e00ff */
[----:B------:R-:W-:-:S04]  /*2550*/  IMAD.HI.U32 R2, R86, R9, RZ ;  /* 0x0000000956027227 */ /* 0x000fc800078e00ff */
[----:B------:R-:W-:Y:S02]  /*2560*/  IMAD.MOV R66, RZ, RZ, -R6 ;  /* 0x000000ffff427224 */ /* 0x000fe400078e0a06 */
[----:B------:R-:W-:Y:S02]  /*2570*/  IMAD.MOV R2, RZ, RZ, -R2 ;  /* 0x000000ffff027224 */ /* 0x000fe400078e0a02 */
[----:B------:R-:W-:-:S04]  /*2580*/  IMAD.HI.U32 R6, R86, R7, RZ ;  /* 0x0000000756067227 */ /* 0x000fc800078e00ff */
[----:B------:R-:W-:Y:S01]  /*2590*/  IMAD R9, R4, R2, R9 ;  /* 0x0000000204097224 */ /* 0x000fe200078e0209 */
[----:B------:R-:W-:Y:S01]  /*25a0*/  IABS R2, R88 ;  /* 0x0000005800027213 */ /* 0x000fe20000000000 */
[----:B------:R-:W-:Y:S01]  /*25b0*/  IMAD.MOV R6, RZ, RZ, -R6 ;  /* 0x000000ffff067224 */ /* 0x000fe200078e0a06 */
[----:B-1----:R-:W-:Y:S01]  /*25c0*/  LOP3.LUT R88, R0, 0xc2, RZ, 0xfc, !PT ;  /* 0x000000c200587812 */ /* 0x002fe200078efcff */
[----:B------:R-:W-:-:S04]  /*25d0*/  IMAD.HI.U32 R8, R86, R5, RZ ;  /* 0x0000000556087227 */ /* 0x000fc800078e00ff */
[----:B------:R-:W-:Y:S02]  /*25e0*/  IMAD R7, R4, R6, R7 ;  /* 0x0000000604077224 */ /* 0x000fe400078e0207 */
[----:B------:R-:W-:Y:S01]  /*25f0*/  @!P0 IMAD.IADD R62, R62, 0x1, -R3 ;  /* 0x000000013e3e8824 */ /* 0x000fe200078e0a03 */
[----:B------:R-:W-:Y:S01]  /*2600*/  ISETP.NE.AND P0, PT, R50, RZ, PT ;  /* 0x000000ff3200720c */ /* 0x000fe20003f05270 */
[----:B------:R-:W-:Y:S02]  /*2610*/  IMAD.MOV.U32 R6, RZ, RZ, R2 ;  /* 0x000000ffff067224 */ /* 0x000fe400078e0002 */
[----:B------:R-:W0:Y:S01]  /*2620*/  LDC.64 R2, c[0x0][0x3a0] ;  /* 0x0000e800ff027b82 */ /* 0x000e220000000a00 */
[----:B------:R-:W-:Y:S02]  /*2630*/  IMAD.MOV R8, RZ, RZ, -R8 ;  /* 0x000000ffff087224 */ /* 0x000fe400078e0a08 */
[----:B------:R-:W-:Y:S01]  /*2640*/  @!P1 IMAD.MOV R62, RZ, RZ, -R62 ;  /* 0x000000ffff3e9224 */ /* 0x000fe200078e0a3e */
[----:B------:R-:W-:Y:S01]  /*2650*/  LOP3.LUT P1, RZ, R90, 0x7f, RZ, 0xc0, !PT ;  /* 0x0000007f5aff7812 */ /* 0x000fe2000782c0ff */
[----:B------:R-:W-:Y:S01]  /*2660*/  IMAD R8, R4, R8, R5 ;  /* 0x0000000804087224 */ /* 0x000fe200078e0205 */
[----:B------:R-:W-:Y:S01]  /*2670*/  LOP3.LUT R5, R0, 0xc0, RZ, 0xfc, !PT ;  /* 0x000000c000057812 */ /* 0x000fe200078efcff */
[----:B------:R-:W-:-:S02]  /*2680*/  IMAD R11, R4, R10, R11 ;  /* 0x0000000a040b7224 */ /* 0x000fc400078e020b */
[----:B------:R-:W-:Y:S01]  /*2690*/  IMAD R10, R4, R66, R63 ;  /* 0x00000042040a7224 */ /* 0x000fe200078e023f */
[----:B------:R-:W-:Y:S01]  /*26a0*/  @!P0 LOP3.LUT R62, RZ, R50, RZ, 0x33, !PT ;  /* 0x00000032ff3e8212 */ /* 0x000fe200078e33ff */
[----:B------:R1:W-:Y:S01]  /*26b0*/  STL [R1+0x480], R5 ;  /* 0x0004800501007387 */ /* 0x0003e20000100800 */
[----:B------:R-:W-:Y:S01]  /*26c0*/  LOP3.LUT R63, R0, 0xc4, RZ, 0xfc, !PT ;  /* 0x000000c4003f7812 */ /* 0x000fe200078efcff */
[----:B------:R-:W-:Y:S02]  /*26d0*/  IMAD.HI.U32 R66, R86, R6, RZ ;  /* 0x0000000656427227 */ /* 0x000fe400078e00ff */
[----:B------:R2:W-:Y:S02]  /*26e0*/  STL [R1+0x47c], R88 ;  /* 0x00047c5801007387 */ /* 0x0005e40000100800 */
[----:B------:R-:W-:Y:S02]  /*26f0*/  IMAD.MOV R66, RZ, RZ, -R66 ;  /* 0x000000ffff427224 */ /* 0x000fe400078e0a42 */
[----:B------:R3:W-:Y:S01]  /*2700*/  STL [R1+0x478], R63 ;  /* 0x0004783f01007387 */ /* 0x0007e20000100800 */
[----:B-1----:R-:W-:Y:S01]  /*2710*/  IABS R5, R5 ;  /* 0x0000000500057213 */ /* 0x002fe20000000000 */
[----:B------:R-:W-:-:S02]  /*2720*/  IMAD R6, R4, R66, R6 ;  /* 0x0000004204067224 */ /* 0x000fc400078e0206 */
[----:B0-----:R-:W-:Y:S01]  /*2730*/  IMAD R91, R62, R3, RZ ;  /* 0x000000033e5b7224 */ /* 0x001fe200078e02ff */
[----:B--2---:R-:W-:Y:S01]  /*2740*/  IABS R88, R88 ;  /* 0x0000005800587213 */ /* 0x004fe20000000000 */
[----:B------:R-:W-:Y:S01]  /*2750*/  VIADD R3, R2, 0x3f ;  /* 0x0000003f02037836 */ /* 0x000fe20000000000 */
[----:B------:R-:W-:Y:S01]  /*2760*/  LOP3.LUT R62, R40, 0x10, RZ, 0xfc, !PT ;  /* 0x00000010283e7812 */ /* 0x000fe200078efcff */
[C---:B------:R-:W-:Y:S01]  /*2770*/  IMAD.HI.U32 R89, R86.reuse, R5, RZ ;  /* 0x0000000556597227 */ /* 0x040fe200078e00ff */
[----:B------:R-:W-:Y:S01]  /*2780*/  STL [R1+0x280], R91 ;  /* 0x0002805b01007387 */ /* 0x000fe20000100800 */
[----:B---3--:R-:W-:Y:S02]  /*2790*/  IABS R63, R63 ;  /* 0x0000003f003f7213 */ /* 0x008fe40000000000 */
[----:B------:R-:W-:Y:S01]  /*27a0*/  IMAD.HI.U32 R67, R86, R88, RZ ;  /* 0x0000005856437227 */ /* 0x000fe200078e00ff */
[----:B------:R0:W-:Y:S01]  /*27b0*/  STL [R1+0x2f4], R3 ;  /* 0x0002f40301007387 */ /* 0x0001e20000100800 */
[----:B------:R-:W-:-:S02]  /*27c0*/  ISETP.GT.AND P0, PT, R3, 0x3f, PT ;  /* 0x0000003f0300780c */ /* 0x000fc40003f04270 */
[----:B------:R-:W-:Y:S02]  /*27d0*/  IMAD.MOV R67, RZ, RZ, -R67 ;  /* 0x000000ffff437224 */ /* 0x000fe400078e0a43 */
[----:B------:R-:W-:-:S04]  /*27e0*/  IMAD.HI.U32 R66, R86, R63, RZ ;  /* 0x0000003f56427227 */ /* 0x000fc800078e00ff */
[----:B------:R-:W-:Y:S02]  /*27f0*/  IMAD R88, R4, R67, R88 ;  /* 0x0000004304587224 */ /* 0x000fe400078e0258 */
[C---:B------:R-:W-:Y:S02]  /*2800*/  IMAD R67, R164.reuse, 0x2, R92 ;  /* 0x00000002a4437824 */ /* 0x040fe400078e025c */
[----:B------:R-:W-:Y:S02]  /*2810*/  IMAD.MOV R66, RZ, RZ, -R66 ;  /* 0x000000ffff427224 */ /* 0x000fe400078e0a42 */
[C---:B0-----:R-:W-:Y:S01]  /*2820*/  IMAD R3, R164.reuse, 0x2, R67 ;  /* 0x00000002a4037824 */ /* 0x041fe200078e0243 */
[----:B------:R0:W-:Y:S01]  /*2830*/  STL [R1+0x2d0], R67 ;  /* 0x0002d04301007387 */ /* 0x0001e20000100800 */
[----:B------:R-:W-:Y:S02]  /*2840*/  IMAD.MOV R89, RZ, RZ, -R89 ;  /* 0x000000ffff597224 */ /* 0x000fe400078e0a59 */
[----:B------:R-:W-:Y:S01]  /*2850*/  IMAD R163, R164, 0x2, R3 ;  /* 0x00000002a4a37824 */ /* 0x000fe200078e0203 */
[----:B------:R0:W-:Y:S01]  /*2860*/  STL [R1+0x27c], R3 ;  /* 0x00027c0301007387 */ /* 0x0001e20000100800 */
[----:B------:R-:W-:Y:S01]  /*2870*/  IMAD R50, R4, R66, R63 ;  /* 0x0000004204327224 */ /* 0x000fe200078e023f */
[----:B------:R-:W-:Y:S01]  /*2880*/  LOP3.LUT R63, R40, 0x8, RZ, 0xfc, !PT ;  /* 0x00000008283f7812 */ /* 0x000fe200078efcff */
[----:B------:R-:W-:Y:S01]  /*2890*/  IMAD R5, R4, R89, R5 ;  /* 0x0000005904057224 */ /* 0x000fe200078e0205 */
[----:B------:R0:W-:Y:S01]  /*28a0*/  STL [R1+0x278], R163 ;  /* 0x000278a301007387 */ /* 0x0001e20000100800 */
[----:B------:R-:W-:Y:S01]  /*28b0*/  LOP3.LUT R66, R40, 0x18, RZ, 0xfc, !PT ;  /* 0x0000001828427812 */ /* 0x000fe200078efcff */
[----:B------:R-:W-:Y:S06]  /*28c0*/  BRA.U UP0, `(.L_x_5) ;  /* 0x0000000100187547 */ /* 0x000fec000b800000 */
[----:B------:R-:W-:Y:S01]  /*28d0*/  ELECT P2, URZ, PT ;  /* 0x0000000000ff782f */ /* 0x000fe20003840000 */
[----:B0-----:R-:W-:Y:S01]  /*28e0*/  IMAD.MOV.U32 R3, RZ, RZ, 0x1 ;  /* 0x00000001ff037424 */ /* 0x001fe200078e00ff */
[----:B------:R-:W-:Y:S01]  /*28f0*/  UMOV UR5, 0x40 ;  /* 0x0000004000057882 */ /* 0x000fe20000000000 */
[----:B------:R-:W-:Y:S01]  /*2900*/  UVIRTCOUNT.DEALLOC.SMPOOL 0x80 ;  /* 0x000000800000784c */ /* 0x000fe20000000000 */
[----:B------:R-:W-:-:S09]  /*2910*/  ULEA UR5, UR4, UR5, 0x18 ;  /* 0x0000000504057291 */ /* 0x000fd2000f8ec0ff */
[----:B------:R1:W-:Y:S03]  /*2920*/  @P2 STS.U8 [UR5], R3 ;  /* 0x00000003ff002988 */ /* 0x0003e60008000005 */
.L_x_5:
[----:B------:R-:W-:Y:S01]  /*2930*/  STTM.16dp32bit_t0_t15.x128 tmem[UR10], RZ ;  /* 0x000000ff000079ed */ /* 0x000fe20008b8000a */
[----:B------:R-:W-:Y:S01]  /*2940*/  STTM.16dp32bit_t16_t31.x128 tmem[UR10+0x80], RZ ;  /* 0x000080ff000079ed */ /* 0x000fe20008ba000a */
[----:B------:R-:W2:Y:S02]  /*2950*/  FENCE.VIEW.ASYNC.T ;  /* 0x00000000000073c6 */ /* 0x000ea40000000200 */
[----:B--2---:R-:W-:Y:S01]  /*2960*/  VOTEU.ALL UP1, P1 ;  /* 0x0000000000ff7886 */ /* 0x004fe20000820000 */
[----:B------:R-:W-:Y:S01]  /*2970*/  VOTEU.ALL UP2, P1 ;  /* 0x0000000000ff7886 */ /* 0x000fe20000840000 */
[----:B------:R-:W-:Y:S01]  /*2980*/  IMAD R151, R164, 0x2, R163 ;  /* 0x00000002a4977824 */ /* 0x000fe200078e02a3 */
[----:B------:R-:W-:Y:S01]  /*2990*/  STL [R1+0x82c], R51 ;  /* 0x00082c3301007387 */ /* 0x000fe20000100800 */
[----:B01----:R-:W-:Y:S01]  /*29a0*/  IMAD.SHL.U32 R3, R91, 0x2, RZ ;  /* 0x000000025b037824 */ /* 0x003fe200078e00ff */
[----:B------:R-:W-:-:S04]  /*29b0*/  @!UP1 UIADD3 UR4, UPT, UPT, -UR6, 0x100000, URZ ;  /* 0x0010000006049890 */ /* 0x000fc8000fffe1ff */
[----:B------:R-:W-:Y:S02]  /*29c0*/  @!UP1 USHF.L.U32 UR5, UR4, 0xb, URZ ;  /* 0x0000000b04059899 */ /* 0x000fe400080006ff */
[----:B------:R-:W-:Y:S01]  /*29d0*/  @!UP1 USHF.L.U32 UR4, UR4, 0x1, URZ ;  /* 0x0000000104049899 */ /* 0x000fe200080006ff */
[----:B------:R-:W-:Y:S01]  /*29e0*/  IMAD R90, R164, 0x2, R151 ;  /* 0x00000002a45a7824 */ /* 0x000fe200078e0297 */
[----:B------:R-:W-:Y:S01]  /*29f0*/  BAR.SYNC.DEFER_BLOCKING 0x0 ;  /* 0x0000000000007b1d */ /* 0x000fe20000010000 */
[-C--:B------:R-:W-:Y:S02]  /*2a00*/  ISETP.LT.AND P3, PT, R63, R2.reuse, P0 ;  /* 0x000000023f00720c */ /* 0x080fe40000761270 */
[----:B------:R-:W-:-:S03]  /*2a10*/  ISETP.LT.AND P2, PT, R62, R2, P0 ;  /* 0x000000023e00720c */ /* 0x000fc60000741270 */
[----:B------:R0:W-:Y:S04]  /*2a20*/  STL [R1+0x80c], R161 ;  /* 0x00080ca101007387 */ /* 0x0001e80000100800 */
[----:B------:R1:W-:Y:S04]  /*2a30*/  STL [R1+0x808], R160 ;  /* 0x000808a001007387 */ /* 0x0003e80000100800 */
[----:B------:R-:W-:Y:S01]  /*2a40*/  STL [R1+0x274], R151 ;  /* 0x0002749701007387 */ /* 0x000fe20000100800 */
[----:B0-----:R-:W-:-:S03]  /*2a50*/  IMAD R161, R164, 0x2, R90 ;  /* 0x00000002a4a17824 */ /* 0x001fc600078e025a */
[----:B------:R0:W-:Y:S01]  /*2a60*/  STL [R1+0x2e4], R3 ;  /* 0x0002e40301007387 */ /* 0x0001e20000100800 */
[----:B-1----:R-:W-:-:S03]  /*2a70*/  IMAD R160, R164, 0x2, R161 ;  /* 0x00000002a4a07824 */ /* 0x002fc600078e02a1 */
[----:B------:R-:W1:Y:S02]  /*2a80*/  FENCE.VIEW.ASYNC.S ;  /* 0x00000000000073c6 */ /* 0x000e640000000000 */
[----:B-1----:R1:W2:Y:S02]  /*2a90*/  @!UP2 SYNCS.EXCH.64 URZ, [UR11], UR4 ;  /* 0x000000040bffa5b2 */ /* 0x0022a40008000100 */
[----:B------:R3:W-:Y:S04]  /*2aa0*/  STL [R1+0x270], R90 ;  /* 0x0002705a01007387 */ /* 0x0007e80000100800 */
[----:B------:R-:W-:Y:S01]  /*2ab0*/  STL [R1+0x26c], R161 ;  /* 0x00026ca101007387 */ /* 0x000fe20000100800 */
[----:B0-----:R-:W-:-:S03]  /*2ac0*/  IADD3 R3, P4, PT, R3, UR16, RZ ;  /* 0x0000001003037c10 */ /* 0x001fc6000ff9e0ff */
[----:B------:R-:W-:Y:S01]  /*2ad0*/  STL [R1+0x268], R160 ;  /* 0x000268a001007387 */ /* 0x000fe20000100800 */
[----:B------:R-:W-:Y:S02]  /*2ae0*/  LEA.HI.X.SX32 R89, R91, UR17, 0x1, P4 ;  /* 0x000000115b597c11 */ /* 0x000fe4000a0f0eff */
[----:B------:R-:W-:-:S04]  /*2af0*/  LEA R62, P4, R67, R3, 0x1 ;  /* 0x00000003433e7211 */ /* 0x000fc800078808ff */
[----:B------:R-:W-:Y:S01]  /*2b00*/  LEA.HI.X.SX32 R63, R67, R89, 0x1, P4 ;  /* 0x00000059433f7211 */ /* 0x000fe200020f0eff */
[----:B--2---:R-:W-:Y:S01]  /*2b10*/  BAR.SYNC.DEFER_BLOCKING 0x0 ;  /* 0x0000000000007b1d */ /* 0x004fe20000010000 */
[----:B------:R-:W-:-:S05]  /*2b20*/  IMAD R67, R164, 0x2, R160 ;  /* 0x00000002a4437824 */ /* 0x000fca00078e02a0 */
[----:B------:R0:W2:Y:S01]  /*2b30*/  @P3 LDG.E.U16 R150, desc[UR20][R62.64] ;  /* 0x000000143e963981 */ /* 0x0000a2000c1e1500 */
[----:B------:R-:W-:Y:S02]  /*2b40*/  ISETP.LT.AND P3, PT, R66, R2, P0 ;  /* 0x000000024200720c */ /* 0x000fe40000761270 */
[----:B------:R-:W-:Y:S02]  /*2b50*/  PRMT R148, RZ, 0x7610, R148 ;  /* 0x00007610ff947816 */ /* 0x000fe40000000094 */
[----:B------:R-:W-:Y:S02]  /*2b60*/  PRMT R149, RZ, 0x7610, R149 ;  /* 0x00007610ff957816 */ /* 0x000fe40000000095 */
[----:B0-----:R-:W-:-:S04]  /*2b70*/  LEA R62, P4, R90, R3, 0x1 ;  /* 0x000000035a3e7211 */ /* 0x001fc800078808ff */
[----:B------:R-:W-:Y:S02]  /*2b80*/  LEA.HI.X.SX32 R63, R90, R89, 0x1, P4 ;  /* 0x000000595a3f7211 */ /* 0x000fe400020f0eff */
[----:B---3--:R-:W-:-:S03]  /*2b90*/  LOP3.LUT R90, R40, 0x1a, RZ, 0xfc, !PT ;  /* 0x0000001a285a7812 */ /* 0x008fc600078efcff */
[----:B------:R0:W3:Y:S01]  /*2ba0*/  @P2 LDG.E.U16 R148, desc[UR20][R62.64] ;  /* 0x000000143e942981 */ /* 0x0000e2000c1e1500 */
[-C--:B------:R-:W-:Y:S02]  /*2bb0*/  ISETP.LT.AND P2, PT, R90, R2.reuse, P0 ;  /* 0x000000025a00720c */ /* 0x080fe40000741270 */
[C---:B------:R-:W-:Y:S02]  /*2bc0*/  LOP3.LUT R99, R40.reuse, 0x20, RZ, 0xfc, !PT ;  /* 0x0000002028637812 */ /* 0x040fe400078efcff */
[----:B------:R-:W-:Y:S02]  /*2bd0*/  LOP3.LUT R97, R40, 0x22, RZ, 0xfc, !PT ;  /* 0x0000002228617812 */ /* 0x000fe400078efcff */
[----:B------:R-:W-:Y:S02]  /*2be0*/  PRMT R159, RZ, 0x7610, R159 ;  /* 0x00007610ff9f7816 */ /* 0x000fe4000000009f */
[----:B------:R-:W-:Y:S02]  /*2bf0*/  ISETP.LT.AND P4, PT, R97, R2, P0 ;  /* 0x000000026100720c */ /* 0x000fe40000781270 */
[----:B------:R-:W-:-:S02]  /*2c00*/  PRMT R146, RZ, 0x7610, R146 ;  /* 0x00007610ff927816 */ /* 0x000fc40000000092 */
[----:B------:R-:W-:Y:S01]  /*2c10*/  PRMT R147, RZ, 0x7610, R147 ;  /* 0x00007610ff937816 */ /* 0x000fe20000000093 */
[----:B--2---:R-:W-:Y:S04]  /*2c20*/  STL [R1+0x844], R150 ;  /* 0x0008449601007387 */ /* 0x004fe80000100800 */
[----:B------:R2:W-:Y:S02]  /*2c30*/  STL [R1+0x264], R67 ;  /* 0x0002644301007387 */ /* 0x0005e40000100800 */
[----:B--2---:R-:W-:-:S04]  /*2c40*/  IMAD R67, R164, 0x2, R67 ;  /* 0x00000002a4437824 */ /* 0x004fc800078e0243 */
[----:B------:R-:W-:Y:S01]  /*2c50*/  IMAD R91, R164, 0x2, R67 ;  /* 0x00000002a45b7824 */ /* 0x000fe200078e0243 */
[----:B------:R-:W-:-:S03]  /*2c60*/  LEA R66, P5, R67, R3, 0x1 ;  /* 0x0000000343427211 */ /* 0x000fc600078a08ff */
[----:B------:R-:W-:Y:S01]  /*2c70*/  IMAD R98, R164, 0x2, R91 ;  /* 0x00000002a4627824 */ /* 0x000fe200078e025b */
[----:B------:R-:W-:-:S03]  /*2c80*/  LEA.HI.X.SX32 R67, R67, R89, 0x1, P5 ;  /* 0x0000005943437211 */ /* 0x000fc600028f0eff */
[----:B------:R-:W-:Y:S02]  /*2c90*/  IMAD R90, R164, 0x2, R98 ;  /* 0x00000002a45a7824 */ /* 0x000fe400078e0262 */
[----:B------:R2:W4:Y:S01]  /*2ca0*/  @P3 LDG.E.U16 R149, desc[UR20][R66.64] ;  /* 0x0000001442953981 */ /* 0x000522000c1e1500 */
[----:B0-----:R-:W-:-:S04]  /*2cb0*/  LEA R62, P3, R91, R3, 0x1 ;  /* 0x000000035b3e7211 */ /* 0x001fc800078608ff */
[----:B------:R-:W-:Y:S01]  /*2cc0*/  LEA.HI.X.SX32 R63, R91, R89, 0x1, P3 ;  /* 0x000000595b3f7211 */ /* 0x000fe200018f0eff */
[----:B--2---:R-:W-:Y:S01]  /*2cd0*/  IMAD R67, R164, 0x2, R90 ;  /* 0x00000002a4437824 */ /* 0x004fe200078e025a */
[----:B------:R-:W-:-:S03]  /*2ce0*/  ISETP.LT.AND P3, PT, R99, R2, P0 ;  /* 0x000000026300720c */ /* 0x000fc60000761270 */
[----:B------:R0:W2:Y:S01]  /*2cf0*/  @P2 LDG.E.U16 R159, desc[UR20][R62.64] ;  /* 0x000000143e9f2981 */ /* 0x0000a2000c1e1500 */
[----:B------:R-:W-:Y:S01]  /*2d00*/  IMAD R96, R164, 0x2, R67 ;  /* 0x00000002a4607824 */ /* 0x000fe200078e0243 */
[----:B------:R-:W-:-:S04]  /*2d10*/  LEA R66, P5, R67, R3, 0x1 ;  /* 0x0000000343427211 */ /* 0x000fc800078a08ff */
[----:B------:R-:W-:Y:S02]  /*2d20*/  LEA.HI.X.SX32 R67, R67, R89, 0x1, P5 ;  /* 0x0000005943437211 */ /* 0x000fe400028f0eff */
[----:B0-----:R-:W-:-:S03]  /*2d30*/  LEA R62, P2, R96, R3, 0x1 ;  /* 0x00000003603e7211 */ /* 0x001fc600078408ff */
[----:B------:R0:W2:Y:S01]  /*2d40*/  @P3 LDG.E.U16 R146, desc[UR20][R66.64] ;  /* 0x0000001442923981 */ /* 0x0000a2000c1e1500 */
[----:B------:R-:W-:-:S05]  /*2d50*/  LEA.HI.X.SX32 R63, R96, R89, 0x1, P2 ;  /* 0x00000059603f7211 */ /* 0x000fca00010f0eff */
[----:B------:R0:W2:Y:S01]  /*2d60*/  @P4 LDG.E.U16 R147, desc[UR20][R62.64] ;  /* 0x000000143e934981 */ /* 0x0000a2000c1e1500 */
[----:B------:R-:W-:-:S04]  /*2d70*/  IMAD R99, R164, 0x2, R96 ;  /* 0x00000002a4637824 */ /* 0x000fc800078e0260 */
[----:B------:R-:W-:Y:S01]  /*2d80*/  IMAD R91, R164, 0x2, R99 ;  /* 0x00000002a45b7824 */ /* 0x000fe200078e0263 */
[----:B------:R-:W-:-:S03]  /*2d90*/  LOP3.LUT R102, R40, 0x28, RZ, 0xfc, !PT ;  /* 0x0000002828667812 */ /* 0x000fc600078efcff */
[----:B------:R-:W-:Y:S01]  /*2da0*/  IMAD R97, R164, 0x2, R91 ;  /* 0x00000002a4617824 */ /* 0x000fe200078e025b */
[----:B------:R-:W-:-:S03]  /*2db0*/  ISETP.LT.AND P4, PT, R102, R2, P0 ;  /* 0x000000026600720c */ /* 0x000fc60000781270 */
[----:B0-----:R-:W-:Y:S01]  /*2dc0*/  IMAD R67, R164, 0x2, R97 ;  /* 0x00000002a4437824 */ /* 0x001fe200078e0261 */
[----:B------:R-:W-:-:S03]  /*2dd0*/  LEA R62, P2, R97, R3, 0x1 ;  /* 0x00000003613e7211 */ /* 0x000fc600078408ff */
[C---:B------:R-:W-:Y:S01]  /*2de0*/  IMAD R101, R164.reuse, 0x2, R67 ;  /* 0x00000002a4657824 */ /* 0x040fe200078e0243 */
[----:B------:R-:W-:Y:S02]  /*2df0*/  PRMT R145, RZ, 0x7610, R145 ;  /* 0x00007610ff917816 */ /* 0x000fe40000000091 */
[----:B------:R-:W-:Y:S01]  /*2e00*/  LEA.HI.X.SX32 R63, R97, R89, 0x1, P2 ;  /* 0x00000059613f7211 */ /* 0x000fe200010f0eff */
[----:B------:R-:W-:Y:S01]  /*2e10*/  IMAD R96, R164, 0x2, R101 ;  /* 0x00000002a4607824 */ /* 0x000fe200078e0265 */
[----:B------:R-:W-:-:S03]  /*2e20*/  LOP3.LUT R100, R40, 0x2a, RZ, 0xfc, !PT ;  /* 0x0000002a28647812 */ /* 0x000fc600078efcff */
[----:B------:R-:W-:Y:S01]  /*2e30*/  IMAD R102, R164, 0x2, R96 ;  /* 0x00000002a4667824 */ /* 0x000fe200078e0260 */
[----:B------:R0:W2:Y:S01]  /*2e40*/  @P4 LDG.E.U16 R145, desc[UR20][R62.64] ;  /* 0x000000143e914981 */ /* 0x0000a2000c1e1500 */
[-C--:B------:R-:W-:Y:S02]  /*2e50*/  ISETP.LT.AND P3, PT, R100, R2.reuse, P0 ;  /* 0x000000026400720c */ /* 0x080fe40000761270 */
[----:B------:R-:W-:Y:S01]  /*2e60*/  LOP3.LUT R100, R40, 0x30, RZ, 0xfc, !PT ;  /* 0x0000003028647812 */ /* 0x000fe200078efcff */
[----:B------:R-:W-:Y:S01]  /*2e70*/  IMAD R103, R164, 0x2, R102 ;  /* 0x00000002a4677824 */ /* 0x000fe200078e0266 */
[----:B------:R-:W-:Y:S02]  /*2e80*/  LEA R66, P5, R67, R3, 0x1 ;  /* 0x0000000343427211 */ /* 0x000fe400078a08ff */
[----:B------:R-:W-:Y:S01]  /*2e90*/  ISETP.LT.AND P2, PT, R100, R2, P0 ;  /* 0x000000026400720c */ /* 0x000fe20000741270 */
[----:B------:R-:W-:Y:S01]  /*2ea0*/  IMAD R100, R164, 0x2, R103 ;  /* 0x00000002a4647824 */ /* 0x000fe200078e0267 */
[----:B---3--:R3:W-:Y:S01]  /*2eb0*/  STL [R1+0x848], R148 ;  /* 0x0008489401007387 */ /* 0x0087e20000100800 */
[----:B------:R-:W-:-:S02]  /*2ec0*/  PRMT R158, RZ, 0x7610, R158 ;  /* 0x00007610ff9e7816 */ /* 0x000fc4000000009e */
[----:B0-----:R-:W-:Y:S01]  /*2ed0*/  LEA R62, P4, R102, R3, 0x1 ;  /* 0x00000003663e7211 */ /* 0x001fe200078808ff */
[----:B------:R-:W-:Y:S01]  /*2ee0*/  IMAD R97, R164, 0x2, R100 ;  /* 0x00000002a4617824 */ /* 0x000fe200078e0264 */
[-C--:B------:R-:W-:Y:S02]  /*2ef0*/  LEA.HI.X.SX32 R67, R67, R89.reuse, 0x1, P5 ;  /* 0x0000005943437211 */ /* 0x080fe400028f0eff */
[----:B------:R-:W-:Y:S02]  /*2f00*/  PRMT R141, RZ, 0x7610, R141 ;  /* 0x00007610ff8d7816 */ /* 0x000fe4000000008d */
[----:B---3--:R-:W-:Y:S01]  /*2f10*/  LOP3.LUT R148, R40, 0x38, RZ, 0xfc, !PT ;  /* 0x0000003828947812 */ /* 0x008fe200078efcff */
[----:B------:R0:W3:Y:S01]  /*2f20*/  @P3 LDG.E.U16 R158, desc[UR20][R66.64] ;  /* 0x00000014429e3981 */ /* 0x0000e2000c1e1500 */
[----:B------:R-:W-:Y:S01]  /*2f30*/  LEA.HI.X.SX32 R63, R102, R89, 0x1, P4 ;  /* 0x00000059663f7211 */ /* 0x000fe200020f0eff */
[----:B------:R-:W-:Y:S01]  /*2f40*/  IMAD R102, R164, 0x2, R97 ;  /* 0x00000002a4667824 */ /* 0x000fe200078e0261 */
[----:B------:R-:W-:-:S03]  /*2f50*/  ISETP.LT.AND P4, PT, R148, R2, P0 ;  /* 0x000000029400720c */ /* 0x000fc60000781270 */
[----:B------:R1:W3:Y:S01]  /*2f60*/  @P2 LDG.E.U16 R141, desc[UR20][R62.64] ;  /* 0x000000143e8d2981 */ /* 0x0002e2000c1e1500 */
[----:B------:R-:W-:Y:S02]  /*2f70*/  PRMT R143, RZ, 0x7610, R143 ;  /* 0x00007610ff8f7816 */ /* 0x000fe4000000008f */
[CC--:B0-----:R-:W-:Y:S02]  /*2f80*/  LEA R66, P2, R102.reuse, R3.reuse, 0x1 ;  /* 0x0000000366427211 */ /* 0x0c1fe400078408ff */
[----:B------:R-:W-:Y:S02]  /*2f90*/  PRMT R144, RZ, 0x7610, R144 ;  /* 0x00007610ff907816 */ /* 0x000fe40000000090 */
[C---:B-1----:R-:W-:Y:S02]  /*2fa0*/  LEA R62, P5, R103.reuse, R3, 0x1 ;  /* 0x00000003673e7211 */ /* 0x042fe400078a08ff */
[-C--:B------:R-:W-:Y:S02]  /*2fb0*/  LEA.HI.X.SX32 R67, R102, R89.reuse, 0x1, P2 ;  /* 0x0000005966437211 */ /* 0x080fe400010f0eff */
[----:B------:R-:W-:-:S03]  /*2fc0*/  LEA.HI.X.SX32 R63, R103, R89, 0x1, P5 ;  /* 0x00000059673f7211 */ /* 0x000fc600028f0eff */
[----:B------:R0:W3:Y:S04]  /*2fd0*/  @P4 LDG.E.U16 R143, desc[UR20][R66.64] ;  /* 0x00000014428f4981 */ /* 0x0000e8000c1e1500 */
[----:B----4-:R-:W-:Y:S04]  /*2fe0*/  STL [R1+0x858], R149 ;  /* 0x0008589501007387 */ /* 0x010fe80000100800 */
[----:B--2---:R-:W-:Y:S04]  /*2ff0*/  STL [R1+0x838], R159 ;  /* 0x0008389f01007387 */ /* 0x004fe80000100800 */
[----:B------:R-:W-:Y:S04]  /*3000*/  STL [R1+0x85c], R146 ;  /* 0x00085c9201007387 */ /* 0x000fe80000100800 */
[----:B------:R1:W-:Y:S02]  /*3010*/  STL [R1+0x834], R147 ;  /* 0x0008349301007387 */ /* 0x0003e40000100800 */
[----:B-1----:R-:W-:-:S04]  /*3020*/  LOP3.LUT R147, R40, 0x32, RZ, 0xfc, !PT ;  /* 0x0000003228937812 */ /* 0x002fc800078efcff */
[----:B------:R-:W-:-:S13]  /*3030*/  ISETP.LT.AND P3, PT, R147, R2, P0 ;  /* 0x000000029300720c */ /* 0x000fda0000761270 */
[----:B------:R1:W2:Y:S01]  /*3040*/  @P3 LDG.E.U16 R144, desc[UR20][R62.64] ;  /* 0x000000143e903981 */ /* 0x0002a2000c1e1500 */
[----:B------:R-:W-:Y:S01]  /*3050*/  IMAD R150, R164, 0x2, R92 ;  /* 0x00000002a4967824 */ /* 0x000fe200078e025c */
[----:B------:R-:W-:Y:S02]  /*3060*/  LOP3.LUT R147, R40, 0x3a, RZ, 0xfc, !PT ;  /* 0x0000003a28937812 */ /* 0x000fe400078efcff */
[----:B------:R4:W-:Y:S01]  /*3070*/  STL [R1+0x840], R145 ;  /* 0x0008409101007387 */ /* 0x0009e20000100800 */
[C---:B------:R-:W-:Y:S01]  /*3080*/  IMAD R102, R164.reuse, 0x2, R102 ;  /* 0x00000002a4667824 */ /* 0x040fe200078e0266 */
[----:B------:R-:W-:Y:S01]  /*3090*/  ISETP.LT.AND P2, PT, R147, R2, P0 ;  /* 0x000000029300720c */ /* 0x000fe20000741270 */
[----:B------:R-:W-:Y:S01]  /*30a0*/  IMAD R150, R164, 0x2, R150 ;  /* 0x00000002a4967824 */ /* 0x000fe200078e0296 */
[----:B----4-:R-:W-:-:S04]  /*30b0*/  LOP3.LUT R145, R40, 0xa, RZ, 0xfc, !PT ;  /* 0x0000000a28917812 */ /* 0x010fc800078efcff */
[----:B------:R-:W-:Y:S02]  /*30c0*/  ISETP.LT.AND P4, PT, R145, R2, P0 ;  /* 0x000000029100720c */ /* 0x000fe40000781270 */
[-C--:B0-----:R-:W-:Y:S02]  /*30d0*/  LEA R66, P5, R102, R3.reuse, 0x1 ;  /* 0x0000000366427211 */ /* 0x081fe400078a08ff */
[----:B-1----:R-:W-:Y:S02]  /*30e0*/  LEA R62, P3, R150, R3, 0x1 ;  /* 0x00000003963e7211 */ /* 0x002fe400078608ff */
[----:B------:R-:W-:Y:S02]  /*30f0*/  LOP3.LUT R147, R40, 0x12, RZ, 0xfc, !PT ;  /* 0x0000001228937812 */ /* 0x000fe400078efcff */
[----:B------:R-:W-:Y:S02]  /*3100*/  PRMT R140, RZ, 0x7610, R140 ;  /* 0x00007610ff8c7816 */ /* 0x000fe4000000008c */
[----:B------:R-:W-:-:S02]  /*3110*/  PRMT R142, RZ, 0x7610, R142 ;  /* 0x00007610ff8e7816 */ /* 0x000fc4000000008e */
[-C--:B------:R-:W-:Y:S02]  /*3120*/  LEA.HI.X.SX32 R67, R102, R89.reuse, 0x1, P5 ;  /* 0x0000005966437211 */ /* 0x080fe400028f0eff */
[----:B------:R-:W-:Y:S02]  /*3130*/  LEA.HI.X.SX32 R63, R150, R89, 0x1, P3 ;  /* 0x00000059963f7211 */ /* 0x000fe400018f0eff */
[----:B------:R-:W-:Y:S01]  /*3140*/  ISETP.LT.AND P3, PT, R147, R2, P0 ;  /* 0x000000029300720c */ /* 0x000fe20000761270 */
[----:B------:R0:W4:Y:S01]  /*3150*/  @P2 LDG.E.U16 R140, desc[UR20][R66.64] ;  /* 0x00000014428c2981 */ /* 0x000122000c1e1500 */
[----:B------:R-:W-:-:S03]  /*3160*/  LOP3.LUT R145, R40, 0x1c, RZ, 0xfc, !PT ;  /* 0x0000001c28917812 */ /* 0x000fc600078efcff */
[----:B------:R1:W4:Y:S01]  /*3170*/  @P4 LDG.E.U16 R142, desc[UR20][R62.64] ;  /* 0x000000143e8e4981 */ /* 0x000322000c1e1500 */
[----:B------:R-:W-:Y:S02]  /*3180*/  LOP3.LUT R147, R40, 0x24, RZ, 0xfc, !PT ;  /* 0x0000002428937812 */ /* 0x000fe400078efcff */
[----:B------:R-:W-:Y:S02]  /*3190*/  PRMT R146, RZ, 0x7610, R146 ;  /* 0x00007610ff927816 */ /* 0x000fe40000000092 */
[----:B0-----:R-:W-:Y:S02]  /*31a0*/  LEA R66, P4, R161, R3, 0x1 ;  /* 0x00000003a1427211 */ /* 0x001fe400078808ff */
[----:B------:R-:W-:Y:S02]  /*31b0*/  ISETP.LT.AND P2, PT, R145, R2, P0 ;  /* 0x000000029100720c */ /* 0x000fe40000741270 */
[----:B------:R-:W-:Y:S02]  /*31c0*/  LEA.HI.X.SX32 R67, R161, R89, 0x1, P4 ;  /* 0x00000059a1437211 */ /* 0x000fe400020f0eff */
[----:B-1----:R-:W-:-:S02]  /*31d0*/  LEA R62, P5, R98, R3, 0x1 ;  /* 0x00000003623e7211 */ /* 0x002fc400078a08ff */
[----:B------:R-:W-:Y:S01]  /*31e0*/  ISETP.LT.AND P4, PT, R147, R2, P0 ;  /* 0x000000029300720c */ /* 0x000fe20000781270 */
[----:B---3--:R-:W-:Y:S01]  /*31f0*/  STL [R1+0x83c], R158 ;  /* 0x00083c9e01007387 */ /* 0x008fe20000100800 */
[----:B------:R-:W-:-:S03]  /*3200*/  LEA.HI.X.SX32 R63, R98, R89, 0x1, P5 ;  /* 0x00000059623f7211 */ /* 0x000fc600028f0eff */
[----:B------:R0:W3:Y:S01]  /*3210*/  @P3 LDG.E.U16 R146, desc[UR20][R66.64] ;  /* 0x0000001442923981 */ /* 0x0000e2000c1e1500 */
[----:B------:R-:W-:-:S03]  /*3220*/  PRMT R98, RZ, 0x7610, R98 ;  /* 0x00007610ff627816 */ /* 0x000fc60000000062 */
[----:B------:R-:W-:Y:S01]  /*3230*/  STL [R1+0x860], R143 ;  /* 0x0008608f01007387 */ /* 0x000fe20000100800 */
[----:B0-----:R-:W-:-:S04]  /*3240*/  LEA R66, P5, R99, R3, 0x1 ;  /* 0x0000000363427211 */ /* 0x001fc800078a08ff */
[----:B------:R-:W-:-:S05]  /*3250*/  LEA.HI.X.SX32 R67, R99, R89, 0x1, P5 ;  /* 0x0000005963437211 */ /* 0x000fca00028f0eff */
[----:B------:R-:W3:Y:S04]  /*3260*/  @P4 LDG.E.U16 R98, desc[UR20][R66.64] ;  /* 0x0000001442624981 */ /* 0x000ee8000c1e1500 */
[----:B--2---:R0:W-:Y:S02]  /*3270*/  STL [R1+0x830], R144 ;  /* 0x0008309001007387 */ /* 0x0041e40000100800 */
[----:B0-----:R-:W-:-:S06]  /*3280*/  PRMT R144, RZ, 0x7610, R144 ;  /* 0x00007610ff907816 */ /* 0x001fcc0000000090 */
[----:B------:R0:W2:Y:S01]  /*3290*/  @P2 LDG.E.U16 R144, desc[UR20][R62.64] ;  /* 0x000000143e902981 */ /* 0x0000a2000c1e1500 */
[----:B------:R-:W-:-:S04]  /*32a0*/  LOP3.LUT R145, R40, 0x2c, RZ, 0xfc, !PT ;  /* 0x0000002c28917812 */ /* 0x000fc800078efcff */
[----:B------:R-:W-:Y:S02]  /*32b0*/  ISETP.LT.AND P3, PT, R145, R2, P0 ;  /* 0x000000029100720c */ /* 0x000fe40000761270 */
[----:B0-----:R-:W-:-:S04]  /*32c0*/  LEA R62, P2, R101, R3, 0x1 ;  /* 0x00000003653e7211 */ /* 0x001fc800078408ff */
[----:B------:R-:W-:Y:S01]  /*32d0*/  LEA.HI.X.SX32 R63, R101, R89, 0x1, P2 ;  /* 0x00000059653f7211 */ /* 0x000fe200010f0eff */
[----:B----4-:R-:W-:Y:S04]  /*32e0*/  STL.64 [R1+0x850], R140 ;  /* 0x0008508c01007387 */ /* 0x010fe80000100a00 */
[----:B------:R0:W-:Y:S02]  /*32f0*/  STL [R1+0x864], R142 ;  /* 0x0008648e01007387 */ /* 0x0001e40000100800 */
[----:B0-----:R-:W-:-:S06]  /*3300*/  PRMT R142, RZ, 0x7610, R142 ;  /* 0x00007610ff8e7816 */ /* 0x001fcc000000008e */
[----:B------:R0:W4:Y:S01]  /*3310*/  @P3 LDG.E.U16 R142, desc[UR20][R62.64] ;  /* 0x000000143e8e3981 */ /* 0x000122000c1e1500 */
[----:B------:R-:W-:-:S03]  /*3320*/  PRMT R141, RZ, 0x7610, R141 ;  /* 0x00007610ff8d7816 */ /* 0x000fc6000000008d */
[----:B--2---:R-:W-:Y:S04]  /*3330*/  STL [R1+0x2cc], R144 ;  /* 0x0002cc9001007387 */ /* 0x004fe80000100800 */
[----:B---3--:R1:W-:Y:S02]  /*3340*/  STL [R1+0x2c4], R98 ;  /* 0x0002c46201007387 */ /* 0x0083e40000100800 */
[----:B-1----:R-:W-:-:S04]  /*3350*/  LOP3.LUT R98, R40, 0x3c, RZ, 0xfc, !PT ;  /* 0x0000003c28627812 */ /* 0x002fc800078efcff */
[----:B------:R-:W-:Y:S01]  /*3360*/  ISETP.LT.AND P4, PT, R98, R2, P0 ;  /* 0x000000026200720c */ /* 0x000fe20000781270 */
[----:B------:R-:W-:-:S05]  /*3370*/  IMAD R98, R164, 0x2, R102 ;  /* 0x00000002a4627824 */ /* 0x000fca00078e0266 */
[----:B------:R-:W-:-:S04]  /*3380*/  LEA R66, P3, R98, R3, 0x1 ;  /* 0x0000000362427211 */ /* 0x000fc800078608ff */
[----:B------:R-:W-:-:S05]  /*3390*/  LEA.HI.X.SX32 R67, R98, R89, 0x1, P3 ;  /* 0x0000005962437211 */ /* 0x000fca00018f0eff */
[----:B------:R1:W2:Y:S01]  /*33a0*/  @P4 LDG.E.U16 R141, desc[UR20][R66.64] ;  /* 0x00000014428d4981 */ /* 0x0002a2000c1e1500 */
[----:B------:R-:W-:-:S04]  /*33b0*/  LOP3.LUT R144, R40, 0x34, RZ, 0xfc, !PT ;  /* 0x0000003428907812 */ /* 0x000fc800078efcff */
[-C--:B------:R-:W-:Y:S02]  /*33c0*/  ISETP.LT.AND P5, PT, R144, R2.reuse, P0 ;  /* 0x000000029000720c */ /* 0x080fe400007a1270 */
[----:B0-----:R-:W-:Y:S01]  /*33d0*/  LEA R62, P2, R100, R3, 0x1 ;  /* 0x00000003643e7211 */ /* 0x001fe200078408ff */
[----:B----4-:R0:W-:Y:S01]  /*33e0*/  STL [R1+0x2c0], R142 ;  /* 0x0002c08e01007387 */ /* 0x0101e20000100800 */
[----:B------:R-:W-:Y:S02]  /*33f0*/  LOP3.LUT R144, R40, 0xc, RZ, 0xfc, !PT ;  /* 0x0000000c28907812 */ /* 0x000fe400078efcff */
[----:B------:R-:W-:Y:S02]  /*3400*/  PRMT R143, RZ, 0x7610, R143 ;  /* 0x00007610ff8f7816 */ /* 0x000fe4000000008f */
[----:B------:R-:W-:Y:S02]  /*3410*/  LEA.HI.X.SX32 R63, R100, R89, 0x1, P2 ;  /* 0x00000059643f7211 */ /* 0x000fe400010f0eff */
[----:B------:R-:W-:-:S02]  /*3420*/  ISETP.LT.AND P2, PT, R144, R2, P0 ;  /* 0x000000029000720c */ /* 0x000fc40000741270 */
[----:B0-----:R-:W-:Y:S01]  /*3430*/  LOP3.LUT R142, R40, 0x14, RZ, 0xfc, !PT ;  /* 0x00000014288e7812 */ /* 0x001fe200078efcff */
[----:B------:R0:W3:Y:S03]  /*3440*/  @P5 LDG.E.U16 R143, desc[UR20][R62.64] ;  /* 0x000000143e8f5981 */ /* 0x0000e6000c1e1500 */
[----:B------:R-:W-:Y:S02]  /*3450*/  ISETP.LT.AND P3, PT, R142, R2, P0 ;  /* 0x000000028e00720c */ /* 0x000fe40000761270 */
[-C--:B-1----:R-:W-:Y:S02]  /*3460*/  LEA R66, P6, R160, R3.reuse, 0x1 ;  /* 0x00000003a0427211 */ /* 0x082fe400078c08ff */
[----:B------:R-:W-:Y:S02]  /*3470*/  PRMT R103, RZ, 0x7610, R103 ;  /* 0x00007610ff677816 */ /* 0x000fe40000000067 */
[----:B0-----:R-:W-:-:S02]  /*3480*/  LEA R62, P5, R163, R3, 0x1 ;  /* 0x00000003a33e7211 */ /* 0x001fc400078a08ff */
[----:B------:R-:W-:Y:S02]  /*3490*/  PRMT R102, RZ, 0x7610, R102 ;  /* 0x00007610ff667816 */ /* 0x000fe40000000066 */
[-C--:B------:R-:W-:Y:S01]  /*34a0*/  LEA.HI.X.SX32 R63, R163, R89.reuse, 0x1, P5 ;  /* 0x00000059a33f7211 */ /* 0x080fe200028f0eff */
[----:B------:R-:W-:Y:S01]  /*34b0*/  STL [R1+0x2c8], R146 ;  /* 0x0002c89201007387 */ /* 0x000fe20000100800 */
[----:B------:R-:W-:-:S03]  /*34c0*/  LEA.HI.X.SX32 R67, R160, R89, 0x1, P6 ;  /* 0x00000059a0437211 */ /* 0x000fc600030f0eff */
[----:B------:R0:W4:Y:S04]  /*34d0*/  @P2 LDG.E.U16 R103, desc[UR20][R62.64] ;  /* 0x000000143e672981 */ /* 0x000128000c1e1500 */
[----:B------:R-:W3:Y:S01]  /*34e0*/  @P3 LDG.E.U16 R102, desc[UR20][R66.64] ;  /* 0x0000001442663981 */ /* 0x000ee2000c1e1500 */
[----:B------:R-:W-:Y:S02]  /*34f0*/  PRMT R140, RZ, 0x7610, R140 ;  /* 0x00007610ff8c7816 */ /* 0x000fe4000000008c */
[----:B0-----:R-:W-:-:S04]  /*3500*/  LEA R62, P2, R90, R3, 0x1 ;  /* 0x000000035a3e7211 */ /* 0x001fc800078408ff */
[----:B------:R-:W-:Y:S02]  /*3510*/  LEA.HI.X.SX32 R63, R90, R89, 0x1, P2 ;  /* 0x000000595a3f7211 */ /* 0x000fe400010f0eff */
[C---:B------:R-:W-:Y:S02]  /*3520*/  LEA R90, P6, R91.reuse, R3, 0x1 ;  /* 0x000000035b5a7211 */ /* 0x040fe400078c08ff */
[----:B------:R-:W-:Y:S02]  /*3530*/  PRMT R101, RZ, 0x7610, R101 ;  /* 0x00007610ff657816 */ /* 0x000fe40000000065 */
[----:B------:R-:W-:Y:S01]  /*3540*/  LEA.HI.X.SX32 R91, R91, R89, 0x1, P6 ;  /* 0x000000595b5b7211 */ /* 0x000fe200030f0eff */
[----:B--2---:R0:W-:Y:S02]  /*3550*/  STL [R1+0x2b8], R141 ;  /* 0x0002b88d01007387 */ /* 0x0041e40000100800 */
[----:B0-----:R-:W-:-:S04]  /*3560*/  LOP3.LUT R141, R40, 0x1e, RZ, 0xfc, !PT ;  /* 0x0000001e288d7812 */ /* 0x001fc800078efcff */
[----:B------:R-:W-:Y:S02]  /*3570*/  ISETP.LT.AND P4, PT, R141, R2, P0 ;  /* 0x000000028d00720c */ /* 0x000fe40000781270 */
[----:B------:R-:W-:-:S04]  /*3580*/  LOP3.LUT R141, R40, 0x26, RZ, 0xfc, !PT ;  /* 0x00000026288d7812 */ /* 0x000fc800078efcff */
[----:B------:R-:W-:-:S07]  /*3590*/  ISETP.LT.AND P2, PT, R141, R2, P0 ;  /* 0x000000028d00720c */ /* 0x000fce0000741270 */
[----:B------:R0:W2:Y:S06]  /*35a0*/  @P4 LDG.E.U16 R140, desc[UR20][R62.64] ;  /* 0x000000143e8c4981 */ /* 0x0000ac000c1e1500 */
[----:B------:R1:W2:Y:S04]  /*35b0*/  @P2 LDG.E.U16 R101, desc[UR20][R90.64] ;  /* 0x000000145a652981 */ /* 0x0002a8000c1e1500 */
[----:B----4-:R-:W-:Y:S04]  /*35c0*/  STL [R1+0x2b4], R103 ;  /* 0x0002b46701007387 */ /* 0x010fe80000100800 */
[----:B---3--:R3:W-:Y:S01]  /*35d0*/  STL [R1+0x2b0], R102 ;  /* 0x0002b06601007387 */ /* 0x0087e20000100800 */
[----:B0-----:R-:W-:-:S02]  /*35e0*/  LEA R62, P6, R97, R3, 0x1 ;  /* 0x00000003613e7211 */ /* 0x001fc400078c08ff */
[----:B---3--:R-:W-:-:S04]  /*35f0*/  LOP3.LUT R102, R40, 0x36, RZ, 0xfc, !PT ;  /* 0x0000003628667812 */ /* 0x008fc800078efcff */
[----:B------:R-:W-:Y:S02]  /*3600*/  ISETP.LT.AND P3, PT, R102, R2, P0 ;  /* 0x000000026600720c */ /* 0x000fe40000761270 */
[----:B-1----:R-:W-:Y:S01]  /*3610*/  LOP3.LUT R90, R0, 0xc8, RZ, 0xfc, !PT ;  /* 0x000000c8005a7812 */ /* 0x002fe200078efcff */
[----:B------:R-:W-:Y:S01]  /*3620*/  STL [R1+0x2bc], R143 ;  /* 0x0002bc8f01007387 */ /* 0x000fe20000100800 */
[C---:B------:R-:W-:Y:S02]  /*3630*/  LEA R66, P5, R96.reuse, R3, 0x1 ;  /* 0x0000000360427211 */ /* 0x040fe400078a08ff */
[----:B------:R-:W-:Y:S01]  /*3640*/  PRMT R99, RZ, 0x7610, R99 ;  /* 0x00007610ff637816 */ /* 0x000fe20000000063 */
[----:B------:R0:W-:Y:S01]  /*3650*/  STL [R1+0x430], R90 ;  /* 0x0004305a01007387 */ /* 0x0001e20000100800 */
[-C--:B------:R-:W-:Y:S02]  /*3660*/  LEA.HI.X.SX32 R63, R97, R89.reuse, 0x1, P6 ;  /* 0x00000059613f7211 */ /* 0x080fe400030f0eff */
[----:B------:R-:W-:-:S02]  /*3670*/  LEA.HI.X.SX32 R67, R96, R89, 0x1, P5 ;  /* 0x0000005960437211 */ /* 0x000fc400028f0eff */
[----:B------:R-:W-:Y:S01]  /*3680*/  LEA R96, P5, R94, R3, 0x1 ;  /* 0x000000035e607211 */ /* 0x000fe200078a08ff */
[----:B------:R1:W3:Y:S01]  /*3690*/  @P3 LDG.E.U16 R99, desc[UR20][R62.64] ;  /* 0x000000143e633981 */ /* 0x0002e2000c1e1500 */
[----:B------:R-:W-:Y:S02]  /*36a0*/  LOP3.LUT R91, R40, 0xe, RZ, 0xfc, !PT ;  /* 0x0000000e285b7812 */ /* 0x000fe400078efcff */
[----:B------:R-:W-:Y:S02]  /*36b0*/  LEA.HI.X.SX32 R97, R94, R89, 0x1, P5 ;  /* 0x000000595e617211 */ /* 0x000fe400028f0eff */
[----:B------:R-:W-:Y:S02]  /*36c0*/  ISETP.LT.AND P3, PT, R91, R2, P0 ;  /* 0x000000025b00720c */ /* 0x000fe40000761270 */
[----:B-1----:R-:W-:Y:S02]  /*36d0*/  IABS R63, R90 ;  /* 0x0000005a003f7213 */ /* 0x002fe40000000000 */
[----:B0-----:R-:W-:-:S04]  /*36e0*/  LEA R90, P6, R93, R3, 0x1 ;  /* 0x000000035d5a7211 */ /* 0x001fc800078c08ff */
[----:B------:R-:W-:Y:S01]  /*36f0*/  LEA.HI.X.SX32 R91, R93, R89, 0x1, P6 ;  /* 0x000000595d5b7211 */ /* 0x000fe200030f0eff */
[----:B------:R-:W-:Y:S01]  /*3700*/  IMAD R98, R164, 0x2, R98 ;  /* 0x00000002a4627824 */ /* 0x000fe200078e0262 */
[----:B------:R-:W-:-:S04]  /*3710*/  LOP3.LUT R103, R40, 0x2e, RZ, 0xfc, !PT ;  /* 0x0000002e28677812 */ /* 0x000fc800078efcff */
[----:B------:R-:W-:Y:S02]  /*3720*/  ISETP.LT.AND P4, PT, R103, R2, P0 ;  /* 0x000000026700720c */ /* 0x000fe40000781270 */
[----:B------:R-:W-:-:S11]  /*3730*/  PRMT R100, RZ, 0x7610, R100 ;  /* 0x00007610ff647816 */ /* 0x000fd60000000064 */
[----:B------:R0:W4:Y:S04]  /*3740*/  @P4 LDG.E.U16 R100, desc[UR20][R66.64] ;  /* 0x0000001442644981 */ /* 0x000128000c1e1500 */
[----:B--2---:R1:W-:Y:S02]  /*3750*/  STL [R1+0x2ac], R140 ;  /* 0x0002ac8c01007387 */ /* 0x0043e40000100800 */
[----:B-1----:R-:W-:-:S04]  /*3760*/  LEA R140, P2, R95, R3, 0x1 ;  /* 0x000000035f8c7211 */ /* 0x002fc800078408ff */
[----:B------:R-:W-:Y:S01]  /*3770*/  LEA.HI.X.SX32 R141, R95, R89, 0x1, P2 ;  /* 0x000000595f8d7211 */ /* 0x000fe200010f0eff */
[----:B------:R-:W-:Y:S04]  /*3780*/  STL [R1+0x868], R2 ;  /* 0x0008680201007387 */ /* 0x000fe80000100800 */
[----:B------:R-:W-:Y:S04]  /*3790*/  STL.64 [R1+0x198], R140 ;  /* 0x0001988c01007387 */ /* 0x000fe80000100a00 */
[----:B------:R-:W-:Y:S04]  /*37a0*/  STL.64 [R1+0x190], R96 ;  /* 0x0001906001007387 */ /* 0x000fe80000100a00 */
[----:B------:R-:W-:Y:S04]  /*37b0*/  STL [R1+0x870], R140 ;  /* 0x0008708c01007387 */ /* 0x000fe80000100800 */
[----:B------:R-:W-:Y:S04]  /*37c0*/  STL [R1+0x86c], R141 ;  /* 0x00086c8d01007387 */ /* 0x000fe80000100800 */
[----:B------:R-:W-:Y:S04]  /*37d0*/  STL.64 [R1+0x188], R90 ;  /* 0x0001885a01007387 */ /* 0x000fe80000100a00 */
[----:B------:R1:W-:Y:S04]  /*37e0*/  STL [R1+0x5e0], R164 ;  /* 0x0005e0a401007387 */ /* 0x0003e80000100800 */
[----:B------:R-:W-:Y:S04]  /*37f0*/  STL [R1+0x2a8], R101 ;  /* 0x0002a86501007387 */ /* 0x000fe80000100800 */
[----:B-1----:R-:W2:Y:S01]  /*3800*/  LDL.LU R164, [R1+0x264] ;  /* 0x0002640001a47983 */ /* 0x002ea20000300800 */
[----:B0-----:R-:W-:-:S02]  /*3810*/  LOP3.LUT R67, R40, 0x16, RZ, 0xfc, !PT ;  /* 0x0000001628437812 */ /* 0x001fc400078efcff */
[----:B------:R-:W-:Y:S02]  /*3820*/  LEA R94, P5, R92, R3, 0x1 ;  /* 0x000000035c5e7211 */ /* 0x000fe400078a08ff */
[-C--:B------:R-:W-:Y:S01]  /*3830*/  ISETP.LT.AND P4, PT, R67, R2.reuse, P0 ;  /* 0x000000024300720c */ /* 0x080fe20000781270 */
[----:B------:R-:W-:Y:S01]  /*3840*/  IMAD.HI.U32 R67, R86, R63, RZ ;  /* 0x0000003f56437227 */ /* 0x000fe200078e00ff */
[----:B------:R-:W-:Y:S02]  /*3850*/  LOP3.LUT R66, R40, 0x3e, RZ, 0xfc, !PT ;  /* 0x0000003e28427812 */ /* 0x000fe400078efcff */
[----:B------:R-:W-:Y:S01]  /*3860*/  LEA R90, P6, R151, R3, 0x1 ;  /* 0x00000003975a7211 */ /* 0x000fe200078c08ff */
[----:B------:R-:W-:Y:S01]  /*3870*/  IMAD.MOV R67, RZ, RZ, -R67 ;  /* 0x000000ffff437224 */ /* 0x000fe200078e0a43 */
[----:B------:R-:W-:Y:S02]  /*3880*/  LEA.HI.X.SX32 R95, R92, R89, 0x1, P5 ;  /* 0x000000595c5f7211 */ /* 0x000fe400028f0eff */
[----:B------:R-:W-:-:S02]  /*3890*/  ISETP.LT.AND P2, PT, R66, R2, P0 ;  /* 0x000000024200720c */ /* 0x000fc40000741270 */
[----:B------:R-:W-:Y:S02]  /*38a0*/  LEA.HI.X.SX32 R91, R151, R89, 0x1, P6 ;  /* 0x00000059975b7211 */ /* 0x000fe400030f0eff */
[-C--:B------:R-:W-:Y:S02]  /*38b0*/  LEA R66, P6, R98, R3.reuse, 0x1 ;  /* 0x0000000362427211 */ /* 0x080fe400078c08ff */
[----:B------:R-:W-:Y:S02]  /*38c0*/  PRMT R51, RZ, 0x7610, R51 ;  /* 0x00007610ff337816 */ /* 0x000fe40000000033 */
[----:B------:R-:W-:Y:S02]  /*38d0*/  PRMT R2, RZ, 0x7610, R2 ;  /* 0x00007610ff027816 */ /* 0x000fe40000000002 */
[----:B------:R-:W-:Y:S01]  /*38e0*/  PRMT R93, RZ, 0x7610, R93 ;  /* 0x00007610ff5d7816 */ /* 0x000fe2000000005d */
[----:B----4-:R-:W-:Y:S04]  /*38f0*/  STL [R1+0x2a4], R100 ;  /* 0x0002a46401007387 */ /* 0x010fe80000100800 */
[----:B---3--:R-:W-:Y:S04]  /*3900*/  STL [R1+0x2a0], R99 ;  /* 0x0002a06301007387 */ /* 0x008fe80000100800 */
[----:B------:R-:W-:Y:S04]  /*3910*/  STL.64 [R1+0x180], R94 ;  /* 0x0001805e01007387 */ /* 0x000fe80000100a00 */
[----:B------:R-:W3:Y:S01]  /*3920*/  @P3 LDG.E.U16 R93, desc[UR20][R90.64] ;  /* 0x000000145a5d3981 */ /* 0x000ee2000c1e1500 */
[----:B--2---:R-:W-:Y:S01]  /*3930*/  LEA R62, P5, R164, R3, 0x1 ;  /* 0x00000003a43e7211 */ /* 0x004fe200078a08ff */
[----:B------:R-:W-:-:S03]  /*3940*/  IMAD R3, R4, R67, R63 ;  /* 0x0000004304037224 */ /* 0x000fc600078e023f */
[----:B------:R-:W-:-:S05]  /*3950*/  LEA.HI.X.SX32 R63, R164, R89, 0x1, P5 ;  /* 0x00000059a43f7211 */ /* 0x000fca00028f0eff */
[----:B------:R-:W2:Y:S01]  /*3960*/  @P4 LDG.E.U16 R51, desc[UR20][R62.64] ;  /* 0x000000143e334981 */ /* 0x000ea2000c1e1500 */
[----:B------:R-:W-:-:S05]  /*3970*/  LEA.HI.X.SX32 R67, R98, R89, 0x1, P6 ;  /* 0x0000005962437211 */ /* 0x000fca00030f0eff */
[----:B------:R-:W4:Y:S04]  /*3980*/  @P2 LDG.E.U16 R2, desc[UR20][R66.64] ;  /* 0x0000001442022981 */ /* 0x000f28000c1e1500 */
[----:B------:R-:W-:Y:S04]  /*3990*/  STL [R1+0x5e4], R164 ;  /* 0x0005e4a401007387 */ /* 0x000fe80000100800 */
[----:B------:R-:W-:Y:S04]  /*39a0*/  STL [R1+0x650], R164 ;  /* 0x000650a401007387 */ /* 0x000fe80000100800 */
[----:B------:R-:W3:Y:S01]  /*39b0*/  LDL R151, [R1+0x3c0] ;  /* 0x0003c00001977983 */ /* 0x000ee20000100800 */
[----:B------:R-:W-:Y:S01]  /*39c0*/  ISETP.GT.U32.AND P2, PT, R4, R85, PT ;  /* 0x000000550400720c */ /* 0x000fe20003f44070 */
[----:B------:R-:W-:Y:S01]  /*39d0*/  IMAD R163, R162, R165, RZ ;  /* 0x000000a5a2a37224 */ /* 0x000fe200078e02ff */
[----:B------:R-:W-:-:S11]  /*39e0*/  LOP3.LUT R140, R0, 0xca, RZ, 0xfc, !PT ;  /* 0x000000ca008c7812 */ /* 0x000fd600078efcff */
[----:B------:R-:W-:-:S05]  /*39f0*/  @!P2 IMAD.IADD R85, R85, 0x1, -R4 ;  /* 0x000000015555a824 */ /* 0x000fca00078e0a04 */
[----:B------:R-:W-:Y:S02]  /*3a00*/  ISETP.GT.U32.AND P6, PT, R4, R85, PT ;  /* 0x000000550400720c */ /* 0x000fe40003fc4070 */
[----:B------:R-:W-:Y:S02]  /*3a10*/  LOP3.LUT R141, R0, 0xcc, RZ, 0xfc, !PT ;  /* 0x000000cc008d7812 */ /* 0x000fe400078efcff */
[----:B------:R-:W-:-:S04]  /*3a20*/  LEA R162, P4, R163, UR18, 0x1 ;  /* 0x00000012a3a27c11 */ /* 0x000fc8000f8808ff */
[----:B------:R-:W-:-:S05]  /*3a30*/  LEA.HI.X.SX32 R163, R163, UR19, 0x1, P4 ;  /* 0x00000013a3a37c11 */ /* 0x000fca000a0f0eff */
[----:B------:R-:W-:Y:S01]  /*3a40*/  @!P6 IMAD.IADD R85, R85, 0x1, -R4 ;  /* 0x000000015555e824 */ /* 0x000fe200078e0a04 */
[----:B------:R-:W-:Y:S01]  /*3a50*/  ISETP.GT.U32.AND P3, PT, R4, R83, PT ;  /* 0x000000530400720c */ /* 0x000fe20003f64070 */
[----:B--2---:R0:W-:Y:S04]  /*3a60*/  STL [R1+0x258], R51 ;  /* 0x0002583301007387 */ /* 0x0041e80000100800 */
[----:B0-----:R-:W2:Y:S04]  /*3a70*/  LDL R51, [R1+0x304] ;  /* 0x0003040001337983 */ /* 0x001ea80000100800 */
[----:B------:R-:W-:Y:S04]  /*3a80*/  STL [R1+0x530], R165 ;  /* 0x000530a501007387 */ /* 0x000fe80000100800 */
[----:B------:R-:W-:Y:S04]  /*3a90*/  STL [R1+0x654], R165 ;  /* 0x000654a501007387 */ /* 0x000fe80000100800 */
[----:B------:R-:W-:Y:S04]  /*3aa0*/  STL.64 [R1+0x760], R164 ;  /* 0x000760a401007387 */ /* 0x000fe80000100a00 */
[----:B----4-:R0:W-:Y:S04]  /*3ab0*/  STL [R1+0x254], R2 ;  /* 0x0002540201007387 */ /* 0x0101e80000100800 */
[----:B------:R-:W-:Y:S01]  /*3ac0*/  STL [R1+0x42c], R140 ;  /* 0x00042c8c01007387 */ /* 0x000fe20000100800 */
[----:B0-----:R-:W-:-:S03]  /*3ad0*/  LOP3.LUT R2, R0, 0xd0, RZ, 0xfc, !PT ;  /* 0x000000d000027812 */ /* 0x001fc600078efcff */
[----:B------:R-:W-:Y:S01]  /*3ae0*/  STL [R1+0x428], R141 ;  /* 0x0004288d01007387 */ /* 0x000fe20000100800 */
[----:B---3--:R-:W-:-:S03]  /*3af0*/  ISETP.GE.AND P6, PT, R151, RZ, PT ;  /* 0x000000ff9700720c */ /* 0x008fc60003fc6270 */
[----:B------:R-:W-:Y:S04]  /*3b00*/  STL [R1+0x810], R162 ;  /* 0x000810a201007387 */ /* 0x000fe80000100800 */
[----:B------:R-:W-:Y:S04]  /*3b10*/  STL [R1+0x424], R2 ;  /* 0x0004240201007387 */ /* 0x000fe80000100800 */
[----:B------:R-:W-:Y:S04]  /*3b20*/  STL [R1+0x29c], R93 ;  /* 0x00029c5d01007387 */ /* 0x000fe80000100800 */
[----:B------:R-:W-:Y:S04]  /*3b30*/  STL [R1+0x814], R163 ;  /* 0x000814a301007387 */ /* 0x000fe80000100800 */
[----:B------:R-:W3:Y:S01]  /*3b40*/  LDL R151, [R1+0x37c] ;  /* 0x00037c0001977983 */ /* 0x000ee20000100800 */
[----:B------:R-:W-:Y:S01]  /*3b50*/  ISETP.GT.U32.AND P5, PT, R4, R84, PT ;  /* 0x000000540400720c */ /* 0x000fe20003fa4070 */
[----:B------:R-:W-:-:S05]  /*3b60*/  @!P3 IMAD.IADD R83, R83, 0x1, -R4 ;  /* 0x000000015353b824 */ /* 0x000fca00078e0a04 */
[----:B------:R-:W-:-:S07]  /*3b70*/  ISETP.GT.U32.AND P3, PT, R4, R83, PT ;  /* 0x000000530400720c */ /* 0x000fce0003f64070 */
[----:B------:R-:W-:Y:S01]  /*3b80*/  @!P5 IMAD.IADD R84, R84, 0x1, -R4 ;  /* 0x000000015454d824 */ /* 0x000fe200078e0a04 */
[----:B------:R-:W-:-:S04]  /*3b90*/  ISETP.GT.U32.AND P5, PT, R4, R82, PT ;  /* 0x000000520400720c */ /* 0x000fc80003fa4070 */
[----:B------:R-:W-:Y:S01]  /*3ba0*/  ISETP.GT.U32.AND P2, PT, R4, R84, PT ;  /* 0x000000540400720c */ /* 0x000fe20003f44070 */
[----:B------:R-:W-:Y:S01]  /*3bb0*/  @!P3 IMAD.IADD R83, R83, 0x1, -R4 ;  /* 0x000000015353b824 */ /* 0x000fe200078e0a04 */
[----:B------:R-:W-:-:S07]  /*3bc0*/  ISETP.GE.AND P3, PT, R0, RZ, PT ;  /* 0x000000ff0000720c */ /* 0x000fce0003f66270 */
[----:B------:R-:W-:Y:S01]  /*3bd0*/  @!P5 IMAD.IADD R82, R82, 0x1, -R4 ;  /* 0x000000015252d824 */ /* 0x000fe200078e0a04 */
[----:B------:R-:W-:-:S03]  /*3be0*/  ISETP.GE.AND P5, PT, R157, RZ, PT ;  /* 0x000000ff9d00720c */ /* 0x000fc60003fa6270 */
[----:B------:R-:W-:Y:S01]  /*3bf0*/  @!P2 IMAD.IADD R84, R84, 0x1, -R4 ;  /* 0x000000015454a824 */ /* 0x000fe200078e0a04 */
[----:B------:R-:W-:-:S03]  /*3c00*/  LOP3.LUT R142, R0, 0xd2, RZ, 0xfc, !PT ;  /* 0x000000d2008e7812 */ /* 0x000fc600078efcff */
[----:B------:R-:W-:Y:S01]  /*3c10*/  IMAD.MOV.U32 R157, RZ, RZ, R84 ;  /* 0x000000ffff9d7224 */ /* 0x000fe200078e0054 */
[C---:B------:R-:W-:Y:S01]  /*3c20*/  LOP3.LUT R143, R0.reuse, 0xd4, RZ, 0xfc, !PT ;  /* 0x000000d4008f7812 */ /* 0x040fe200078efcff */
[----:B------:R-:W-:Y:S02]  /*3c30*/  @!P3 IMAD.MOV R85, RZ, RZ, -R85 ;  /* 0x000000ffff55b224 */ /* 0x000fe400078e0a55 */
[----:B------:R-:W-:Y:S01]  /*3c40*/  @!P6 IMAD.MOV R157, RZ, RZ, -R157 ;  /* 0x000000ffff9de224 */ /* 0x000fe200078e0a9d */
[----:B------:R-:W-:Y:S01]  /*3c50*/  LOP3.LUT R146, R0, 0xd8, RZ, 0xfc, !PT ;  /* 0x000000d800927812 */ /* 0x000fe200078efcff */
[----:B------:R-:W-:Y:S01]  /*3c60*/  STL [R1+0x420], R142 ;  /* 0x0004208e01007387 */ /* 0x000fe20000100800 */
[----:B------:R-:W-:-:S03]  /*3c70*/  @!P5 IMAD.MOV R83, RZ, RZ, -R83 ;  /* 0x000000ffff53d224 */ /* 0x000fc600078e0a53 */
[----:B------:R-:W-:Y:S04]  /*3c80*/  STL [R1+0x800], R157 ;  /* 0x0008009d01007387 */ /* 0x000fe80000100800 */
[----:B------:R-:W-:Y:S04]  /*3c90*/  STL [R1+0x41c], R143 ;  /* 0x00041c8f01007387 */ /* 0x000fe80000100800 */
[----:B------:R-:W-:Y:S04]  /*3ca0*/  STL [R1+0x818], R85 ;  /* 0x0008185501007387 */ /* 0x000fe80000100800 */
[----:B------:R-:W-:Y:S04]  /*3cb0*/  STL [R1+0x418], R146 ;  /* 0x0004189201007387 */ /* 0x000fe80000100800 */
[----:B------:R-:W-:Y:S01]  /*3cc0*/  STL [R1+0x81c], R83 ;  /* 0x00081c5301007387 */ /* 0x000fe20000100800 */
[----:B------:R-:W-:-:S13]  /*3cd0*/  ISETP.GT.U32.AND P5, PT, R4, R79, PT ;  /* 0x0000004f0400720c */ /* 0x000fda0003fa4070 */
[----:B------:R-:W-:Y:S01]  /*3ce0*/  @!P5 IMAD.IADD R79, R79, 0x1, -R4 ;  /* 0x000000014f4fd824 */ /* 0x000fe200078e0a04 */
[----:B--2---:R-:W-:Y:S02]  /*3cf0*/  ISETP.GE.AND P3, PT, R51, RZ, PT ;  /* 0x000000ff3300720c */ /* 0x004fe40003f66270 */
[----:B------:R-:W2:Y:S01]  /*3d00*/  LDL R51, [R1+0x378] ;  /* 0x0003780001337983 */ /* 0x000ea20000100800 */
[----:B---3--:R-:W-:-:S03]  /*3d10*/  ISETP.GE.AND P5, PT, R151, RZ, PT ;  /* 0x000000ff9700720c */ /* 0x008fc60003fa6270 */
[----:B------:R-:W3:Y:S01]  /*3d20*/  LDL R151, [R1+0x374] ;  /* 0x0003740001977983 */ /* 0x000ee20000100800 */
[C---:B------:R-:W-:Y:S02]  /*3d30*/  ISETP.GT.U32.AND P4, PT, R4.reuse, R80, PT ;  /* 0x000000500400720c */ /* 0x040fe40003f84070 */
[----:B------:R-:W-:-:S11]  /*3d40*/  ISETP.GT.U32.AND P2, PT, R4, R81, PT ;  /* 0x000000510400720c */ /* 0x000fd60003f44070 */
[----:B------:R-:W-:-:S05]  /*3d50*/  @!P4 IMAD.IADD R80, R80, 0x1, -R4 ;  /* 0x000000015050c824 */ /* 0x000fca00078e0a04 */
[C---:B------:R-:W-:Y:S01]  /*3d60*/  ISETP.GT.U32.AND P6, PT, R4.reuse, R80, PT ;  /* 0x000000500400720c */ /* 0x040fe20003fc4070 */
[----:B------:R-:W-:Y:S01]  /*3d70*/  @!P2 IMAD.IADD R81, R81, 0x1, -R4 ;  /* 0x000000015151a824 */ /* 0x000fe200078e0a04 */
[----:B------:R-:W-:-:S11]  /*3d80*/  ISETP.GT.U32.AND P2, PT, R4, R82, PT ;  /* 0x000000520400720c */ /* 0x000fd60003f44070 */
[--C-:B------:R-:W-:Y:S01]  /*3d90*/  @!P6 IMAD.IADD R80, R80, 0x1, -R4.reuse ;  /* 0x000000015050e824 */ /* 0x100fe200078e0a04 */
[C---:B------:R-:W-:Y:S02]  /*3da0*/  ISETP.GT.U32.AND P6, PT, R4.reuse, R77, PT ;  /* 0x0000004d0400720c */ /* 0x040fe40003fc4070 */
[----:B------:R-:W-:Y:S01]  /*3db0*/  ISETP.GT.U32.AND P4, PT, R4, R81, PT ;  /* 0x000000510400720c */ /* 0x000fe20003f84070 */
[----:B------:R-:W-:Y:S01]  /*3dc0*/  @!P2 IMAD.IADD R82, R82, 0x1, -R4 ;  /* 0x000000015252a824 */ /* 0x000fe200078e0a04 */
[----:B------:R-:W-:-:S09]  /*3dd0*/  ISETP.GE.AND P2, PT, R104, RZ, PT ;  /* 0x000000ff6800720c */ /* 0x000fd20003f46270 */
[----:B------:R-:W-:-:S05]  /*3de0*/  @!P6 IMAD.IADD R77, R77, 0x1, -R4 ;  /* 0x000000014d4de824 */ /* 0x000fca00078e0a04 */
[----:B------:R-:W-:Y:S01]  /*3df0*/  ISETP.GT.U32.AND P6, PT, R4, R77, PT ;  /* 0x0000004d0400720c */ /* 0x000fe20003fc4070 */
[----:B------:R-:W-:Y:S02]  /*3e00*/  @!P4 IMAD.IADD R81, R81, 0x1, -R4 ;  /* 0x000000015151c824 */ /* 0x000fe400078e0a04 */
[----:B------:R-:W-:Y:S02]  /*3e10*/  @!P3 IMAD.MOV R82, RZ, RZ, -R82 ;  /* 0x000000ffff52b224 */ /* 0x000fe400078e0a52 */
[----:B------:R-:W-:Y:S02]  /*3e20*/  @!P2 IMAD.MOV R81, RZ, RZ, -R81 ;  /* 0x000000ffff51a224 */ /* 0x000fe400078e0a51 */
[----:B------:R-:W-:Y:S01]  /*3e30*/  @!P5 IMAD.MOV R80, RZ, RZ, -R80 ;  /* 0x000000ffff50d224 */ /* 0x000fe200078e0a50 */
[----:B------:R0:W-:Y:S04]  /*3e40*/  STL [R1+0x820], R82 ;  /* 0x0008205201007387 */ /* 0x0001e80000100800 */
[----:B------:R-:W-:Y:S01]  /*3e50*/  STL [R1+0x824], R81 ;  /* 0x0008245101007387 */ /* 0x000fe20000100800 */
[----:B------:R-:W-:-:S03]  /*3e60*/  @!P6 IMAD.IADD R77, R77, 0x1, -R4 ;  /* 0x000000014d4de824 */ /* 0x000fc600078e0a04 */
[----:B------:R-:W-:Y:S01]  /*3e70*/  STL [R1+0x828], R80 ;  /* 0x0008285001007387 */ /* 0x000fe20000100800 */
[----:B------:R-:W-:-:S13]  /*3e80*/  ISETP.GT.U32.AND P2, PT, R4, R76, PT ;  /* 0x0000004c0400720c */ /* 0x000fda0003f44070 */
[----:B------:R-:W-:Y:S01]  /*3e90*/  @!P2 IMAD.IADD R76, R76, 0x1, -R4 ;  /* 0x000000014c4ca824 */ /* 0x000fe200078e0a04 */
[----:B--2---:R-:W-:Y:S02]  /*3ea0*/  ISETP.GE.AND P6, PT, R51, RZ, PT ;  /* 0x000000ff3300720c */ /* 0x004fe40003fc6270 */
[----:B------:R-:W2:Y:S01]  /*3eb0*/  LDL R51, [R1+0x32c] ;  /* 0x00032c0001337983 */ /* 0x000ea20000100800 */
[----:B---3--:R-:W-:-:S03]  /*3ec0*/  ISETP.GE.AND P2, PT, R151, RZ, PT ;  /* 0x000000ff9700720c */ /* 0x008fc60003f46270 */
[----:B------:R-:W3:Y:S01]  /*3ed0*/  LDL R151, [R1+0x328] ;  /* 0x0003280001977983 */ /* 0x000ee20000100800 */
[----:B------:R-:W-:-:S13]  /*3ee0*/  ISETP.GT.U32.AND P4, PT, R4, R78, PT ;  /* 0x0000004e0400720c */ /* 0x000fda0003f84070 */
[----:B------:R-:W-:Y:S01]  /*3ef0*/  @!P4 IMAD.IADD R78, R78, 0x1, -R4 ;  /* 0x000000014e4ec824 */ /* 0x000fe200078e0a04 */
[----:B------:R-:W-:-:S13]  /*3f00*/  ISETP.GT.U32.AND P4, PT, R4, R79, PT ;  /* 0x0000004f0400720c */ /* 0x000fda0003f84070 */
[----:B------:R-:W-:Y:S01]  /*3f10*/  @!P4 IMAD.IADD R79, R79, 0x1, -R4 ;  /* 0x000000014f4fc824 */ /* 0x000fe200078e0a04 */
[C---:B------:R-:W-:Y:S02]  /*3f20*/  ISETP.GT.U32.AND P4, PT, R4.reuse, R74, PT ;  /* 0x0000004a0400720c */ /* 0x040fe40003f84070 */
[----:B------:R-:W-:-:S11]  /*3f30*/  ISETP.GT.U32.AND P3, PT, R4, R78, PT ;  /* 0x0000004e0400720c */ /* 0x000fd60003f64070 */
[--C-:B------:R-:W-:Y:S01]  /*3f40*/  @!P4 IMAD.IADD R74, R74, 0x1, -R4.reuse ;  /* 0x000000014a4ac824 */ /* 0x100fe200078e0a04 */
[C---:B------:R-:W-:Y:S02]  /*3f50*/  ISETP.GT.U32.AND P4, PT, R4.reuse, R76, PT ;  /* 0x0000004c0400720c */ /* 0x040fe40003f84070 */
[----:B------:R-:W-:Y:S01]  /*3f60*/  ISETP.GT.U32.AND P5, PT, R4, R75, PT ;  /* 0x0000004b0400720c */ /* 0x000fe20003fa4070 */
[----:B------:R-:W-:Y:S01]  /*3f70*/  @!P3 IMAD.IADD R78, R78, 0x1, -R4 ;  /* 0x000000014e4eb824 */ /* 0x000fe200078e0a04 */
[----:B------:R-:W-:-:S09]  /*3f80*/  LOP3.LUT R149, R0, 0xda, RZ, 0xfc, !PT ;  /* 0x000000da00957812 */ /* 0x000fd200078efcff */
[--C-:B------:R-:W-:Y:S01]  /*3f90*/  @!P4 IMAD.IADD R76, R76, 0x1, -R4.reuse ;  /* 0x000000014c4cc824 */ /* 0x100fe200078e0a04 */
[C---:B------:R-:W-:Y:S02]  /*3fa0*/  ISETP.GT.U32.AND P4, PT, R4.reuse, R72, PT ;  /* 0x000000480400720c */ /* 0x040fe40003f84070 */
[----:B------:R-:W-:Y:S02]  /*3fb0*/  ISETP.GT.U32.AND P3, PT, R4, R73, PT ;  /* 0x000000490400720c */ /* 0x000fe40003f64070 */
[C---:B0-----:R-:W-:Y:S02]  /*3fc0*/  LOP3.LUT R82, R0.reuse, 0xdc, RZ, 0xfc, !PT ;  /* 0x000000dc00527812 */ /* 0x041fe400078efcff */
[----:B------:R-:W-:Y:S01]  /*3fd0*/  LOP3.LUT R83, R0, 0xe0, RZ, 0xfc, !PT ;  /* 0x000000e000537812 */ /* 0x000fe200078efcff */
[----:B------:R-:W-:Y:S04]  /*3fe0*/  STL [R1+0x414], R149 ;  /* 0x0004149501007387 */ /* 0x000fe80000100800 */
[----:B------:R-:W-:Y:S02]  /*3ff0*/  STL [R1+0x410], R82 ;  /* 0x0004105201007387 */ /* 0x000fe40000100800 */
[----:B------:R-:W-:-:S02]  /*4000*/  @!P4 IMAD.IADD R72, R72, 0x1, -R4 ;  /* 0x000000014848c824 */ /* 0x000fc400078e0a04 */
[----:B------:R-:W-:Y:S01]  /*4010*/  STL [R1+0x40c], R83 ;  /* 0x00040c5301007387 */ /* 0x000fe20000100800 */
[--C-:B------:R-:W-:Y:S02]  /*4020*/  @!P5 IMAD.IADD R75, R75, 0x1, -R4.reuse ;  /* 0x000000014b4bd824 */ /* 0x100fe400078e0a04 */
[----:B------:R-:W-:-:S03]  /*4030*/  @!P3 IMAD.IADD R73, R73, 0x1, -R4 ;  /* 0x000000014949b824 */ /* 0x000fc600078e0a04 */
[----:B------:R-:W-:-:S13]  /*4040*/  ISETP.GT.U32.AND P3, PT, R4, R75, PT ;  /* 0x0000004b0400720c */ /* 0x000fda0003f64070 */
[----:B------:R-:W-:Y:S01]  /*4050*/  @!P3 IMAD.IADD R75, R75, 0x1, -R4 ;  /* 0x000000014b4bb824 */ /* 0x000fe200078e0a04 */
[----:B------:R-:W-:-:S13]  /*4060*/  ISETP.GT.U32.AND P3, PT, R4, R71, PT ;  /* 0x000000470400720c */ /* 0x000fda0003f64070 */
[----:B------:R-:W-:Y:S01]  /*4070*/  @!P3 IMAD.IADD R71, R71, 0x1, -R4 ;  /* 0x000000014747b824 */ /* 0x000fe200078e0a04 */
[----:B--2---:R-:W-:Y:S02]  /*4080*/  ISETP.GE.AND P4, PT, R51, RZ, PT ;  /* 0x000000ff3300720c */ /* 0x004fe40003f86270 */
[----:B------:R-:W2:Y:S01]  /*4090*/  LDL R51, [R1+0x36c] ;  /* 0x00036c0001337983 */ /* 0x000ea20000100800 */
[----:B---3--:R-:W-:-:S03]  /*40a0*/  ISETP.GE.AND P3, PT, R151, RZ, PT ;  /* 0x000000ff9700720c */ /* 0x008fc60003f66270 */
[----:B------:R-:W3:Y:S01]  /*40b0*/  LDL R151, [R1+0x364] ;  /* 0x0003640001977983 */ /* 0x000ee20000100800 */
[----:B------:R-:W-:Y:S01]  /*40c0*/  @!P6 IMAD.MOV R79, RZ, RZ, -R79 ;  /* 0x000000ffff4fe224 */ /* 0x000fe200078e0a4f */
[----:B------:R-:W-:Y:S02]  /*40d0*/  ISETP.GT.U32.AND P6, PT, R4, R73, PT ;  /* 0x000000490400720c */ /* 0x000fe40003fc4070 */
[----:B------:R-:W-:-:S11]  /*40e0*/  ISETP.GE.AND P5, PT, R109, RZ, PT ;  /* 0x000000ff6d00720c */ /* 0x000fd60003fa6270 */
[----:B------:R-:W-:Y:S01]  /*40f0*/  @!P6 IMAD.IADD R73, R73, 0x1, -R4 ;  /* 0x000000014949e824 */ /* 0x000fe200078e0a04 */
[----:B------:R-:W-:Y:S01]  /*4100*/  ISETP.GT.U32.AND P6, PT, R4, R70, PT ;  /* 0x000000460400720c */ /* 0x000fe20003fc4070 */
[----:B------:R-:W-:Y:S01]  /*4110*/  @!P5 IMAD.MOV R77, RZ, RZ, -R77 ;  /* 0x000000ffff4dd224 */ /* 0x000fe200078e0a4d */
[----:B------:R-:W-:-:S11]  /*4120*/  ISETP.GE.AND P5, PT, R107, RZ, PT ;  /* 0x000000ff6b00720c */ /* 0x000fd60003fa6270 */
[----:B------:R-:W-:Y:S02]  /*4130*/  @!P6 IMAD.IADD R70, R70, 0x1, -R4 ;  /* 0x000000014646e824 */ /* 0x000fe400078e0a04 */
[----:B------:R-:W-:-:S03]  /*4140*/  @!P5 IMAD.MOV R76, RZ, RZ, -R76 ;  /* 0x000000ffff4cd224 */ /* 0x000fc600078e0a4c */
[----:B------:R-:W-:Y:S02]  /*4150*/  ISETP.GT.U32.AND P5, PT, R4, R70, PT ;  /* 0x000000460400720c */ /* 0x000fe40003fa4070 */
[----:B------:R-:W-:-:S05]  /*4160*/  LOP3.LUT R148, R0, 0xe2, RZ, 0xfc, !PT ;  /* 0x000000e200947812 */ /* 0x000fca00078efcff */
[----:B------:R-:W-:Y:S04]  /*4170*/  STL [R1+0x408], R148 ;  /* 0x0004089401007387 */ /* 0x000fe80000100800 */
[----:B------:R-:W4:Y:S02]  /*4180*/  LDL R150, [R1+0x360] ;  /* 0x0003600001967983 */ /* 0x000f240000100800 */
[----:B------:R-:W-:Y:S02]  /*4190*/  @!P5 IMAD.IADD R70, R70, 0x1, -R4 ;  /* 0x000000014646d824 */ /* 0x000fe400078e0a04 */
[----:B------:R-:W4:Y:S01]  /*41a0*/  LDL R161, [R1+0x358] ;  /* 0x0003580001a17983 */ /* 0x000f220000100800 */
[----:B------:R-:W-:-:S03]  /*41b0*/  IMAD.MOV.U32 R84, RZ, RZ, R73 ;  /* 0x000000ffff547224 */ /* 0x000fc600078e0049 */
[----:B------:R-:W4:Y:S01]  /*41c0*/  LDL R160, [R1+0x35c] ;  /* 0x00035c0001a07983 */ /* 0x000f220000100800 */
[----:B------:R-:W-:Y:S01]  /*41d0*/  @!P3 IMAD.MOV R84, RZ, RZ, -R84 ;  /* 0x000000ffff54b224 */ /* 0x000fe200078e0a54 */
[----:B------:R-:W-:-:S13]  /*41e0*/  ISETP.GT.U32.AND P3, PT, R4, R68, PT ;  /* 0x000000440400720c */ /* 0x000fda0003f64070 */
[----:B------:R-:W-:Y:S01]  /*41f0*/  @!P3 IMAD.IADD R68, R68, 0x1, -R4 ;  /* 0x000000014444b824 */ /* 0x000fe200078e0a04 */
[----:B--2---:R-:W-:Y:S02]  /*4200*/  ISETP.GE.AND P5, PT, R51, RZ, PT ;  /* 0x000000ff3300720c */ /* 0x004fe40003fa6270 */
[----:B------:R-:W2:Y:S01]  /*4210*/  LDL R51, [R1+0x354] ;  /* 0x0003540001337983 */ /* 0x000ea20000100800 */
[----:B---3--:R-:W-:-:S03]  /*4220*/  ISETP.GE.AND P3, PT, R151, RZ, PT ;  /* 0x000000ff9700720c */ /* 0x008fc60003f66270 */
[----:B------:R-:W3:Y:S01]  /*4230*/  LDL R151, [R1+0x350] ;  /* 0x0003500001977983 */ /* 0x000ee20000100800 */
[----:B------:R-:W-:Y:S01]  /*4240*/  @!P2 IMAD.MOV R78, RZ, RZ, -R78 ;  /* 0x000000ffff4ea224 */ /* 0x000fe200078e0a4e */
[C---:B------:R-:W-:Y:S02]  /*4250*/  ISETP.GT.U32.AND P2, PT, R4.reuse, R74, PT ;  /* 0x0000004a0400720c */ /* 0x040fe40003f44070 */
[----:B------:R-:W-:Y:S02]  /*4260*/  ISETP.GT.U32.AND P6, PT, R4, R72, PT ;  /* 0x000000480400720c */ /* 0x000fe40003fc4070 */
[----:B------:R-:W-:-:S09]  /*4270*/  IABS R89, R140 ;  /* 0x0000008c00597213 */ /* 0x000fd20000000000 */
[----:B------:R-:W-:Y:S01]  /*4280*/  @!P2 IMAD.IADD R74, R74, 0x1, -R4 ;  /* 0x000000014a4aa824 */ /* 0x000fe200078e0a04 */
[----:B------:R-:W-:-:S03]  /*4290*/  ISETP.GE.AND P2, PT, R106, RZ, PT ;  /* 0x000000ff6a00720c */ /* 0x000fc60003f46270 */
[----:B------:R-:W-:Y:S01]  /*42a0*/  @!P4 IMAD.MOV R74, RZ, RZ, -R74 ;  /* 0x000000ffff4ac224 */ /* 0x000fe200078e0a4a */
[----:B------:R-:W-:Y:S01]  /*42b0*/  ISETP.GT.U32.AND P4, PT, R4, R69, PT ;  /* 0x000000450400720c */ /* 0x000fe20003f84070 */
[----:B------:R-:W-:Y:S01]  /*42c0*/  @!P6 IMAD.IADD R72, R72, 0x1, -R4 ;  /* 0x000000014848e824 */ /* 0x000fe200078e0a04 */
[----:B------:R-:W-:Y:S01]  /*42d0*/  ISETP.GT.U32.AND P6, PT, R4, R65, PT ;  /* 0x000000410400720c */ /* 0x000fe20003fc4070 */
[----:B------:R-:W-:Y:S01]  /*42e0*/  IMAD.HI.U32 R90, R86, R89, RZ ;  /* 0x00000059565a7227 */ /* 0x000fe200078e00ff */
[----:B------:R-:W-:-:S05]  /*42f0*/  IABS R109, R149 ;  /* 0x00000095006d7213 */ /* 0x000fca0000000000 */
[----:B------:R-:W-:Y:S01]  /*4300*/  @!P2 IMAD.MOV R75, RZ, RZ, -R75 ;  /* 0x000000ffff4ba224 */ /* 0x000fe200078e0a4b */
[C---:B------:R-:W-:Y:S01]  /*4310*/  ISETP.GT.U32.AND P2, PT, R4.reuse, R71, PT ;  /* 0x000000470400720c */ /* 0x040fe20003f44070 */
[----:B------:R-:W-:Y:S02]  /*4320*/  IMAD.MOV R90, RZ, RZ, -R90 ;  /* 0x000000ffff5a7224 */ /* 0x000fe400078e0a5a */
[----:B------:R-:W-:Y:S02]  /*4330*/  @!P4 IMAD.IADD R69, R69, 0x1, -R4 ;  /* 0x000000014545c824 */ /* 0x000fe400078e0a04 */
[----:B------:R-:W-:Y:S02]  /*4340*/  IMAD R89, R4, R90, R89 ;  /* 0x0000005a04597224 */ /* 0x000fe400078e0259 */
[----:B------:R-:W-:-:S04]  /*4350*/  IMAD.HI.U32 R90, R86, R109, RZ ;  /* 0x0000006d565a7227 */ /* 0x000fc800078e00ff */
[----:B------:R-:W-:Y:S01]  /*4360*/  @!P6 IMAD.IADD R65, R65, 0x1, -R4 ;  /* 0x000000014141e824 */ /* 0x000fe200078e0a04 */
[C---:B------:R-:W-:Y:S01]  /*4370*/  ISETP.GT.U32.AND P6, PT, R4.reuse, R69, PT ;  /* 0x000000450400720c */ /* 0x040fe20003fc4070 */
[----:B------:R-:W-:Y:S02]  /*4380*/  IMAD.MOV R90, RZ, RZ, -R90 ;  /* 0x000000ffff5a7224 */ /* 0x000fe400078e0a5a */
[----:B------:R-:W-:Y:S01]  /*4390*/  @!P2 IMAD.IADD R71, R71, 0x1, -R4 ;  /* 0x000000014747a824 */ /* 0x000fe200078e0a04 */
[C---:B------:R-:W-:Y:S01]  /*43a0*/  ISETP.GT.U32.AND P2, PT, R4.reuse, R64, PT ;  /* 0x000000400400720c */ /* 0x040fe20003f44070 */
[----:B------:R-:W-:Y:S01]  /*43b0*/  IMAD R109, R4, R90, R109 ;  /* 0x0000005a046d7224 */ /* 0x000fe200078e026d */
[----:B------:R-:W-:Y:S01]  /*43c0*/  ISETP.GE.AND P4, PT, R110, RZ, PT ;  /* 0x000000ff6e00720c */ /* 0x000fe20003f86270 */
[----:B------:R-:W-:-:S04]  /*43d0*/  IMAD.MOV.U32 R90, RZ, RZ, R72 ;  /* 0x000000ffff5a7224 */ /* 0x000fc800078e0048 */
[----:B------:R-:W-:Y:S01]  /*43e0*/  @!P5 IMAD.MOV R90, RZ, RZ, -R90 ;  /* 0x000000ffff5ad224 */ /* 0x000fe200078e0a5a */
[C---:B------:R-:W-:Y:S01]  /*43f0*/  ISETP.GT.U32.AND P5, PT, R4.reuse, R65, PT ;  /* 0x000000410400720c */ /* 0x040fe20003fa4070 */
[--C-:B------:R-:W-:Y:S01]  /*4400*/  @!P6 IMAD.IADD R69, R69, 0x1, -R4.reuse ;  /* 0x000000014545e824 */ /* 0x100fe200078e0a04 */
[----:B------:R-:W-:Y:S01]  /*4410*/  ISETP.GT.U32.AND P6, PT, R4, R60, PT ;  /* 0x0000003c0400720c */ /* 0x000fe20003fc4070 */
[----:B------:R-:W-:Y:S02]  /*4420*/  IMAD.MOV.U32 R91, RZ, RZ, R71 ;  /* 0x000000ffff5b7224 */ /* 0x000fe400078e0047 */
[----:B------:R-:W-:Y:S02]  /*4430*/  @!P2 IMAD.IADD R64, R64, 0x1, -R4 ;  /* 0x000000014040a824 */ /* 0x000fe400078e0a04 */
[----:B------:R-:W-:Y:S02]  /*4440*/  IMAD.MOV.U32 R92, RZ, RZ, R70 ;  /* 0x000000ffff5c7224 */ /* 0x000fe400078e0046 */
[----:B------:R-:W-:Y:S01]  /*4450*/  @!P4 IMAD.MOV R91, RZ, RZ, -R91 ;  /* 0x000000ffff5bc224 */ /* 0x000fe200078e0a5b */
[C---:B------:R-:W-:Y:S01]  /*4460*/  ISETP.GT.U32.AND P4, PT, R4.reuse, R64, PT ;  /* 0x000000400400720c */ /* 0x040fe20003f84070 */
[----:B------:R-:W-:Y:S01]  /*4470*/  @!P3 IMAD.MOV R92, RZ, RZ, -R92 ;  /* 0x000000ffff5cb224 */ /* 0x000fe200078e0a5c */
[C---:B------:R-:W-:Y:S01]  /*4480*/  ISETP.GT.U32.AND P3, PT, R4.reuse, R61, PT ;  /* 0x0000003d0400720c */ /* 0x040fe20003f64070 */
[----:B------:R-:W-:Y:S01]  /*4490*/  @!P5 IMAD.IADD R65, R65, 0x1, -R4 ;  /* 0x000000014141d824 */ /* 0x000fe200078e0a04 */
[----:B------:R-:W-:-:S02]  /*44a0*/  ISETP.GT.U32.AND P2, PT, R4, R68, PT ;  /* 0x000000440400720c */ /* 0x000fc40003f44070 */
[----:B----4-:R-:W-:Y:S01]  /*44b0*/  ISETP.GE.AND P5, PT, R150, RZ, PT ;  /* 0x000000ff9600720c */ /* 0x010fe20003fa6270 */
[----:B------:R-:W-:Y:S02]  /*44c0*/  @!P6 IMAD.IADD R60, R60, 0x1, -R4 ;  /* 0x000000013c3ce824 */ /* 0x000fe400078e0a04 */
[----:B------:R-:W-:-:S04]  /*44d0*/  IMAD.MOV.U32 R93, RZ, RZ, R69 ;  /* 0x000000ffff5d7224 */ /* 0x000fc800078e0045 */
[--C-:B------:R-:W-:Y:S02]  /*44e0*/  @!P4 IMAD.IADD R64, R64, 0x1, -R4.reuse ;  /* 0x000000014040c824 */ /* 0x100fe400078e0a04 */
[--C-:B------:R-:W-:Y:S01]  /*44f0*/  @!P3 IMAD.IADD R61, R61, 0x1, -R4.reuse ;  /* 0x000000013d3db824 */ /* 0x100fe200078e0a04 */
[----:B------:R-:W-:Y:S01]  /*4500*/  ISETP.GE.AND P3, PT, R161, RZ, PT ;  /* 0x000000ffa100720c */ /* 0x000fe20003f66270 */
[----:B------:R-:W-:Y:S01]  /*4510*/  @!P2 IMAD.IADD R68, R68, 0x1, -R4 ;  /* 0x000000014444a824 */ /* 0x000fe200078e0a04 */
[C---:B------:R-:W-:Y:S01]  /*4520*/  ISETP.GT.U32.AND P2, PT, R4.reuse, R59, PT ;  /* 0x0000003b0400720c */ /* 0x040fe20003f44070 */
[----:B------:R-:W-:Y:S01]  /*4530*/  @!P5 IMAD.MOV R93, RZ, RZ, -R93 ;  /* 0x000000ffff5dd224 */ /* 0x000fe200078e0a5d */
[----:B------:R-:W-:Y:S01]  /*4540*/  ISETP.GT.U32.AND P5, PT, R4, R60, PT ;  /* 0x0000003c0400720c */ /* 0x000fe20003fa4070 */
[----:B------:R-:W-:Y:S01]  /*4550*/  IMAD.MOV.U32 R96, RZ, RZ, R64 ;  /* 0x000000ffff607224 */ /* 0x000fe200078e0040 */
[----:B------:R-:W-:Y:S01]  /*4560*/  ISETP.GE.AND P4, PT, R160, RZ, PT ;  /* 0x000000ffa000720c */ /* 0x000fe20003f86270 */
[----:B------:R-:W-:-:S02]  /*4570*/  IMAD.MOV.U32 R95, RZ, RZ, R65 ;  /* 0x000000ffff5f7224 */ /* 0x000fc400078e0041 */
[----:B------:R-:W-:-:S04]  /*4580*/  IMAD.MOV.U32 R94, RZ, RZ, R68 ;  /* 0x000000ffff5e7224 */ /* 0x000fc800078e0044 */
[----:B------:R-:W-:Y:S01]  /*4590*/  @!P3 IMAD.MOV R95, RZ, RZ, -R95 ;  /* 0x000000ffff5fb224 */ /* 0x000fe200078e0a5f */
[C---:B------:R-:W-:Y:S01]  /*45a0*/  ISETP.GT.U32.AND P3, PT, R4.reuse, R58, PT ;  /* 0x0000003a0400720c */ /* 0x040fe20003f64070 */
[--C-:B------:R-:W-:Y:S01]  /*45b0*/  @!P2 IMAD.IADD R59, R59, 0x1, -R4.reuse ;  /* 0x000000013b3ba824 */ /* 0x100fe200078e0a04 */
[----:B------:R-:W-:Y:S01]  /*45c0*/  ISETP.GT.U32.AND P2, PT, R4, R61, PT ;  /* 0x0000003d0400720c */ /* 0x000fe20003f44070 */
[----:B------:R-:W-:Y:S01]  /*45d0*/  @!P5 IMAD.IADD R60, R60, 0x1, -R4 ;  /* 0x000000013c3cd824 */ /* 0x000fe200078e0a04 */
[C---:B------:R-:W-:Y:S01]  /*45e0*/  ISETP.GT.U32.AND P5, PT, R4.reuse, R56, PT ;  /* 0x000000380400720c */ /* 0x040fe20003fa4070 */
[----:B------:R-:W-:Y:S01]  /*45f0*/  @!P4 IMAD.MOV R94, RZ, RZ, -R94 ;  /* 0x000000ffff5ec224 */ /* 0x000fe200078e0a5e */
[----:B------:R-:W-:-:S07]  /*4600*/  ISETP.GT.U32.AND P4, PT, R4, R59, PT ;  /* 0x0000003b0400720c */ /* 0x000fce0003f84070 */
[--C-:B------:R-:W-:Y:S02]  /*4610*/  @!P3 IMAD.IADD R58, R58, 0x1, -R4.reuse ;  /* 0x000000013a3ab824 */ /* 0x100fe400078e0a04 */
[--C-:B------:R-:W-:Y:S02]  /*4620*/  @!P2 IMAD.IADD R61, R61, 0x1, -R4.reuse ;  /* 0x000000013d3da824 */ /* 0x100fe400078e0a04 */
[--C-:B------:R-:W-:Y:S01]  /*4630*/  @!P5 IMAD.IADD R56, R56, 0x1, -R4.reuse ;  /* 0x000000013838d824 */ /* 0x100fe200078e0a04 */
[----:B------:R-:W-:Y:S01]  /*4640*/  ISETP.GT.U32.AND P5, PT, R4, R58, PT ;  /* 0x0000003a0400720c */ /* 0x000fe20003fa4070 */
[----:B------:R-:W-:Y:S01]  /*4650*/  @!P4 IMAD.IADD R59, R59, 0x1, -R4 ;  /* 0x000000013b3bc824 */ /* 0x000fe200078e0a04 */
[----:B------:R-:W-:Y:S01]  /*4660*/  ISETP.GE.AND P4, PT, R139, RZ, PT ;  /* 0x000000ff8b00720c */ /* 0x000fe20003f86270 */
[----:B------:R-:W-:Y:S01]  /*4670*/  IMAD.MOV.U32 R97, RZ, RZ, R61 ;  /* 0x000000ffff617224 */ /* 0x000fe200078e003d */
[----:B------:R-:W-:Y:S01]  /*4680*/  ISETP.GE.AND P3, PT, R136, RZ, PT ;  /* 0x000000ff8800720c */ /* 0x000fe20003f66270 */
[----:B------:R-:W-:-:S02]  /*4690*/  IMAD.MOV.U32 R98, RZ, RZ, R60 ;  /* 0x000000ffff627224 */ /* 0x000fc400078e003c */
[----:B------:R-:W-:-:S06]  /*46a0*/  IMAD.MOV.U32 R99, RZ, RZ, R59 ;  /* 0x000000ffff637224 */ /* 0x000fcc00078e003b */
[----:B------:R-:W-:Y:S01]  /*46b0*/  @!P5 IMAD.IADD R58, R58, 0x1, -R4 ;  /* 0x000000013a3ad824 */ /* 0x000fe200078e0a04 */
[----:B------:R-:W-:Y:S01]  /*46c0*/  ISETP.GT.U32.AND P5, PT, R4, R54, PT ;  /* 0x000000360400720c */ /* 0x000fe20003fa4070 */
[----:B------:R-:W-:Y:S01]  /*46d0*/  @!P4 IMAD.MOV R98, RZ, RZ, -R98 ;  /* 0x000000ffff62c224 */ /* 0x000fe200078e0a62 */
[----:B------:R-:W-:Y:S01]  /*46e0*/  ISETP.GE.AND P4, PT, R135, RZ, PT ;  /* 0x000000ff8700720c */ /* 0x000fe20003f86270 */
[----:B------:R-:W-:Y:S02]  /*46f0*/  @!P3 IMAD.MOV R99, RZ, RZ, -R99 ;  /* 0x000000ffff63b224 */ /* 0x000fe400078e0a63 */
[----:B------:R-:W-:-:S08]  /*4700*/  IMAD.MOV.U32 R100, RZ, RZ, R58 ;  /* 0x000000ffff647224 */ /* 0x000fd000078e003a */
[----:B------:R-:W-:Y:S01]  /*4710*/  @!P5 IMAD.IADD R54, R54, 0x1, -R4 ;  /* 0x000000013636d824 */ /* 0x000fe200078e0a04 */
[----:B------:R-:W-:Y:S01]  /*4720*/  ISETP.GE.AND P5, PT, R133, RZ, PT ;  /* 0x000000ff8500720c */ /* 0x000fe20003fa6270 */
[----:B------:R-:W-:-:S03]  /*4730*/  @!P4 IMAD.MOV R100, RZ, RZ, -R100 ;  /* 0x000000ffff64c224 */ /* 0x000fc600078e0a64 */
[----:B------:R-:W-:-:S13]  /*4740*/  ISETP.GT.U32.AND P4, PT, R4, R54, PT ;  /* 0x000000360400720c */ /* 0x000fda0003f84070 */
[----:B------:R-:W-:Y:S01]  /*4750*/  @!P4 IMAD.IADD R54, R54, 0x1, -R4 ;  /* 0x000000013636c824 */ /* 0x000fe200078e0a04 */
[----:B------:R-:W-:Y:S02]  /*4760*/  ISETP.GT.U32.AND P4, PT, R4, R48, PT ;  /* 0x000000300400720c */ /* 0x000fe40003f84070 */
[----:B--2---:R-:W-:-:S13]  /*4770*/  ISETP.GE.AND P6, PT, R51, RZ, PT ;  /* 0x000000ff3300720c */ /* 0x004fda0003fc6270 */
[----:B------:R-:W-:Y:S01]  /*4780*/  @!P6 IMAD.MOV R96, RZ, RZ, -R96 ;  /* 0x000000ffff60e224 */ /* 0x000fe200078e0a60 */
[----:B------:R-:W-:-:S13]  /*4790*/  ISETP.GT.U32.AND P6, PT, R4, R57, PT ;  /* 0x000000390400720c */ /* 0x000fda0003fc4070 */
[----:B------:R-:W-:Y:S01]  /*47a0*/  @!P6 IMAD.IADD R57, R57, 0x1, -R4 ;  /* 0x000000013939e824 */ /* 0x000fe200078e0a04 */
[----:B------:R-:W-:-:S13]  /*47b0*/  ISETP.GT.U32.AND P6, PT, R4, R55, PT ;  /* 0x000000370400720c */ /* 0x000fda0003fc4070 */
[----:B------:R-:W-:Y:S01]  /*47c0*/  @!P6 IMAD.IADD R55, R55, 0x1, -R4 ;  /* 0x000000013737e824 */ /* 0x000fe200078e0a04 */
[----:B---3--:R-:W-:Y:S02]  /*47d0*/  ISETP.GE.AND P2, PT, R151, RZ, PT ;  /* 0x000000ff9700720c */ /* 0x008fe40003f46270 */
[----:B------:R-:W-:-:S11]  /*47e0*/  ISETP.GT.U32.AND P6, PT, R4, R56, PT ;  /* 0x000000380400720c */ /* 0x000fd60003fc4070 */
[----:B------:R-:W-:Y:S01]  /*47f0*/  @!P2 IMAD.MOV R97, RZ, RZ, -R97 ;  /* 0x000000ffff61a224 */ /* 0x000fe200078e0a61 */
[----:B------:R-:W-:Y:S01]  /*4800*/  ISETP.GT.U32.AND P2, PT, R4, R57, PT ;  /* 0x000000390400720c */ /* 0x000fe20003f44070 */
[----:B------:R-:W-:Y:S01]  /*4810*/  @!P6 IMAD.IADD R56, R56, 0x1, -R4 ;  /* 0x000000013838e824 */ /* 0x000fe200078e0a04 */
[C---:B------:R-:W-:Y:S02]  /*4820*/  ISETP.GT.U32.AND P6, PT, R4.reuse, R52, PT ;  /* 0x000000340400720c */ /* 0x040fe40003fc4070 */
[----:B------:R-:W-:-:S09]  /*4830*/  ISETP.GT.U32.AND P3, PT, R4, R55, PT ;  /* 0x000000370400720c */ /* 0x000fd20003f64070 */
[--C-:B------:R-:W-:Y:S01]  /*4840*/  @!P2 IMAD.IADD R57, R57, 0x1, -R4.reuse ;  /* 0x000000013939a824 */ /* 0x100fe200078e0a04 */
[----:B------:R-:W-:Y:S01]  /*4850*/  ISETP.GT.U32.AND P2, PT, R4, R53, PT ;  /* 0x000000350400720c */ /* 0x000fe20003f44070 */
[--C-:B------:R-:W-:Y:S02]  /*4860*/  @!P6 IMAD.IADD R52, R52, 0x1, -R4.reuse ;  /* 0x000000013434e824 */ /* 0x100fe400078e0a04 */
[----:B------:R-:W-:Y:S01]  /*4870*/  @!P3 IMAD.IADD R55, R55, 0x1, -R4 ;  /* 0x000000013737b824 */ /* 0x000fe200078e0a04 */
[----:B------:R-:W-:Y:S02]  /*4880*/  ISETP.GE.AND P3, PT, R134, RZ, PT ;  /* 0x000000ff8600720c */ /* 0x000fe40003f66270 */
[----:B------:R-:W-:Y:S01]  /*4890*/  ISETP.GT.U32.AND P6, PT, R4, R52, PT ;  /* 0x000000340400720c */ /* 0x000fe20003fc4070 */
[----:B------:R-:W-:-:S06]  /*48a0*/  IMAD.MOV.U32 R102, RZ, RZ, R56 ;  /* 0x000000ffff667224 */ /* 0x000fcc00078e0038 */
[----:B------:R-:W-:Y:S01]  /*48b0*/  @!P2 IMAD.IADD R53, R53, 0x1, -R4 ;  /* 0x000000013535a824 */ /* 0x000fe200078e0a04 */
[----:B------:R-:W-:Y:S01]  /*48c0*/  ISETP.GE.AND P2, PT, R123, RZ, PT ;  /* 0x000000ff7b00720c */ /* 0x000fe20003f46270 */
[----:B------:R-:W-:Y:S01]  /*48d0*/  @!P5 IMAD.MOV R102, RZ, RZ, -R102 ;  /* 0x000000ffff66d224 */ /* 0x000fe200078e0a66 */
[C---:B------:R-:W-:Y:S01]  /*48e0*/  ISETP.GT.U32.AND P5, PT, R4.reuse, R49, PT ;  /* 0x000000310400720c */ /* 0x040fe20003fa4070 */
[----:B------:R-:W-:Y:S02]  /*48f0*/  IMAD.MOV.U32 R136, RZ, RZ, R57 ;  /* 0x000000ffff887224 */ /* 0x000fe400078e0039 */
[----:B------:R-:W-:Y:S02]  /*4900*/  IMAD.MOV.U32 R135, RZ, RZ, R55 ;  /* 0x000000ffff877224 */ /* 0x000fe400078e0037 */
[----:B------:R-:W-:Y:S01]  /*4910*/  @!P3 IMAD.MOV R136, RZ, RZ, -R136 ;  /* 0x000000ffff88b224 */ /* 0x000fe200078e0a88 */
[----:B------:R-:W-:Y:S01]  /*4920*/  ISETP.GT.U32.AND P3, PT, R4, R53, PT ;  /* 0x000000350400720c */ /* 0x000fe20003f64070 */
[----:B------:R-:W-:Y:S01]  /*4930*/  @!P6 IMAD.IADD R52, R52, 0x1, -R4 ;  /* 0x000000013434e824 */ /* 0x000fe200078e0a04 */
[----:B------:R-:W-:-:S03]  /*4940*/  ISETP.GT.U32.AND P6, PT, R4, R47, PT ;  /* 0x0000002f0400720c */ /* 0x000fc60003fc4070 */
[----:B------:R-:W-:Y:S01]  /*4950*/  @!P2 IMAD.MOV R135, RZ, RZ, -R135 ;  /* 0x000000ffff87a224 */ /* 0x000fe200078e0a87 */
[----:B------:R-:W-:Y:S01]  /*4960*/  ISETP.GE.AND P2, PT, R132, RZ, PT ;  /* 0x000000ff8400720c */ /* 0x000fe20003f46270 */
[--C-:B------:R-:W-:Y:S01]  /*4970*/  @!P5 IMAD.IADD R49, R49, 0x1, -R4.reuse ;  /* 0x000000013131d824 */ /* 0x100fe200078e0a04 */
[----:B------:R-:W-:Y:S01]  /*4980*/  ISETP.GT.U32.AND P5, PT, R4, R46, PT ;  /* 0x0000002e0400720c */ /* 0x000fe20003fa4070 */
[----:B------:R-:W-:Y:S01]  /*4990*/  @!P4 IMAD.IADD R48, R48, 0x1, -R4 ;  /* 0x000000013030c824 */ /* 0x000fe200078e0a04 */
[----:B------:R-:W-:Y:S01]  /*49a0*/  ISETP.GE.AND P4, PT, R105, RZ, PT ;  /* 0x000000ff6900720c */ /* 0x000fe20003f86270 */
[----:B------:R-:W-:Y:S02]  /*49b0*/  IMAD.MOV.U32 R134, RZ, RZ, R54 ;  /* 0x000000ffff867224 */ /* 0x000fe400078e0036 */
[--C-:B------:R-:W-:Y:S01]  /*49c0*/  @!P3 IMAD.IADD R53, R53, 0x1, -R4.reuse ;  /* 0x000000013535b824 */ /* 0x100fe200078e0a04 */
[----:B------:R-:W-:Y:S01]  /*49d0*/  ISETP.GE.AND P3, PT, R131, RZ, PT ;  /* 0x000000ff8300720c */ /* 0x000fe20003f66270 */
[----:B------:R-:W-:Y:S01]  /*49e0*/  @!P6 IMAD.IADD R47, R47, 0x1, -R4 ;  /* 0x000000012f2fe824 */ /* 0x000fe200078e0a04 */
[----:B------:R-:W-:Y:S01]  /*49f0*/  ISETP.GT.U32.AND P6, PT, R4, R49, PT ;  /* 0x000000310400720c */ /* 0x000fe20003fc4070 */
[----:B------:R-:W-:-:S02]  /*4a00*/  IMAD.MOV.U32 R133, RZ, RZ, R52 ;  /* 0x000000ffff857224 */ /* 0x000fc400078e0034 */
[----:B------:R-:W-:Y:S01]  /*4a10*/  @!P2 IMAD.MOV R134, RZ, RZ, -R134 ;  /* 0x000000ffff86a224 */ /* 0x000fe200078e0a86 */
[----:B------:R-:W-:Y:S01]  /*4a20*/  ISETP.GT.U32.AND P2, PT, R4, R48, PT ;  /* 0x000000300400720c */ /* 0x000fe20003f44070 */
[--C-:B------:R-:W-:Y:S01]  /*4a30*/  @!P5 IMAD.IADD R46, R46, 0x1, -R4.reuse ;  /* 0x000000012e2ed824 */ /* 0x100fe200078e0a04 */
[C---:B------:R-:W-:Y:S01]  /*4a40*/  ISETP.GT.U32.AND P5, PT, R4.reuse, R47, PT ;  /* 0x0000002f0400720c */ /* 0x040fe20003fa4070 */
[----:B------:R-:W-:Y:S02]  /*4a50*/  IMAD.MOV.U32 R105, RZ, RZ, R53 ;  /* 0x000000ffff697224 */ /* 0x000fe400078e0035 */
[----:B------:R-:W-:Y:S01]  /*4a60*/  @!P4 IMAD.MOV R133, RZ, RZ, -R133 ;  /* 0x000000ffff85c224 */ /* 0x000fe200078e0a85 */
[C---:B------:R-:W-:Y:S01]  /*4a70*/  ISETP.GT.U32.AND P4, PT, R4.reuse, R45, PT ;  /* 0x0000002d0400720c */ /* 0x040fe20003f84070 */
[----:B------:R-:W-:Y:S01]  /*4a80*/  @!P3 IMAD.MOV R105, RZ, RZ, -R105 ;  /* 0x000000ffff69b224 */ /* 0x000fe200078e0a69 */
[C---:B------:R-:W-:Y:S01]  /*4a90*/  ISETP.GT.U32.AND P3, PT, R4.reuse, R46, PT ;  /* 0x0000002e0400720c */ /* 0x040fe20003f64070 */
[----:B------:R-:W-:Y:S01]  /*4aa0*/  @!P6 IMAD.IADD R49, R49, 0x1, -R4 ;  /* 0x000000013131e824 */ /* 0x000fe200078e0a04 */
[----:B------:R-:W-:-:S03]  /*4ab0*/  ISETP.GT.U32.AND P6, PT, R4, R44, PT ;  /* 0x0000002c0400720c */ /* 0x000fc60003fc4070 */
[--C-:B------:R-:W-:Y:S01]  /*4ac0*/  @!P2 IMAD.IADD R48, R48, 0x1, -R4.reuse ;  /* 0x000000013030a824 */ /* 0x100fe200078e0a04 */
[----:B------:R-:W-:Y:S01]  /*4ad0*/  ISETP.GT.U32.AND P2, PT, R4, R43, PT ;  /* 0x0000002b0400720c */ /* 0x000fe20003f44070 */
[----:B------:R-:W-:Y:S01]  /*4ae0*/  @!P5 IMAD.IADD R47, R47, 0x1, -R4 ;  /* 0x000000012f2fd824 */ /* 0x000fe200078e0a04 */
[----:B------:R-:W-:-:S03]  /*4af0*/  ISETP.GE.AND P5, PT, R130, RZ, PT ;  /* 0x000000ff8200720c */ /* 0x000fc60003fa6270 */
[--C-:B------:R-:W-:Y:S01]  /*4b00*/  @!P4 IMAD.IADD R45, R45, 0x1, -R4.reuse ;  /* 0x000000012d2dc824 */ /* 0x100fe200078e0a04 */
[----:B------:R-:W-:Y:S01]  /*4b10*/  ISETP.GE.AND P4, PT, R113, RZ, PT ;  /* 0x000000ff7100720c */ /* 0x000fe20003f86270 */
[--C-:B------:R-:W-:Y:S01]  /*4b20*/  @!P3 IMAD.IADD R46, R46, 0x1, -R4.reuse ;  /* 0x000000012e2eb824 */ /* 0x100fe200078e0a04 */
[----:B------:R-:W-:Y:S01]  /*4b30*/  ISETP.GE.AND P3, PT, R122, RZ, PT ;  /* 0x000000ff7a00720c */ /* 0x000fe20003f66270 */
[--C-:B------:R-:W-:Y:S01]  /*4b40*/  @!P6 IMAD.IADD R44, R44, 0x1, -R4.reuse ;  /* 0x000000012c2ce824 */ /* 0x100fe200078e0a04 */
[----:B------:R-:W-:Y:S01]  /*4b50*/  ISETP.GE.AND P6, PT, R108, RZ, PT ;  /* 0x000000ff6c00720c */ /* 0x000fe20003fc6270 */
[----:B------:R-:W-:Y:S02]  /*4b60*/  IMAD.MOV.U32 R132, RZ, RZ, R49 ;  /* 0x000000ffff847224 */ /* 0x000fe400078e0031 */
[----:B------:R-:W-:Y:S02]  /*4b70*/  @!P2 IMAD.IADD R43, R43, 0x1, -R4 ;  /* 0x000000012b2ba824 */ /* 0x000fe400078e0a04 */
[----:B------:R-:W-:-:S02]  /*4b80*/  IMAD.MOV.U32 R131, RZ, RZ, R47 ;  /* 0x000000ffff837224 */ /* 0x000fc400078e002f */
[----:B------:R-:W-:Y:S01]  /*4b90*/  @!P5 IMAD.MOV R132, RZ, RZ, -R132 ;  /* 0x000000ffff84d224 */ /* 0x000fe200078e0a84 */
[C---:B------:R-:W-:Y:S01]  /*4ba0*/  ISETP.GT.U32.AND P5, PT, R4.reuse, R43, PT ;  /* 0x0000002b0400720c */ /* 0x040fe20003fa4070 */
[----:B------:R-:W-:Y:S02]  /*4bb0*/  IMAD.MOV.U32 R108, RZ, RZ, R48 ;  /* 0x000000ffff6c7224 */ /* 0x000fe400078e0030 */
[----:B------:R-:W-:Y:S02]  /*4bc0*/  IMAD.MOV.U32 R130, RZ, RZ, R46 ;  /* 0x000000ffff827224 */ /* 0x000fe400078e002e */
[----:B------:R-:W-:Y:S01]  /*4bd0*/  @!P4 IMAD.MOV R131, RZ, RZ, -R131 ;  /* 0x000000ffff83c224 */ /* 0x000fe200078e0a83 */
[C---:B------:R-:W-:Y:S01]  /*4be0*/  ISETP.GT.U32.AND P4, PT, R4.reuse, R42, PT ;  /* 0x0000002a0400720c */ /* 0x040fe20003f84070 */
[----:B------:R-:W-:Y:S01]  /*4bf0*/  @!P3 IMAD.MOV R108, RZ, RZ, -R108 ;  /* 0x000000ffff6cb224 */ /* 0x000fe200078e0a6c */
[C---:B------:R-:W-:Y:S01]  /*4c00*/  ISETP.GT.U32.AND P3, PT, R4.reuse, R44, PT ;  /* 0x0000002c0400720c */ /* 0x040fe20003f64070 */
[----:B------:R-:W-:Y:S01]  /*4c10*/  @!P6 IMAD.MOV R130, RZ, RZ, -R130 ;  /* 0x000000ffff82e224 */ /* 0x000fe200078e0a82 */
[----:B------:R-:W-:-:S03]  /*4c20*/  ISETP.GT.U32.AND P6, PT, R4, R41, PT ;  /* 0x000000290400720c */ /* 0x000fc60003fc4070 */
[----:B------:R-:W-:Y:S01]  /*4c30*/  @!P5 IMAD.IADD R43, R43, 0x1, -R4 ;  /* 0x000000012b2bd824 */ /* 0x000fe200078e0a04 */
[----:B------:R-:W-:-:S05]  /*4c40*/  ISETP.GE.AND P5, PT, R128, RZ, PT ;  /* 0x000000ff8000720c */ /* 0x000fca0003fa6270 */
[--C-:B------:R-:W-:Y:S02]  /*4c50*/  @!P4 IMAD.IADD R42, R42, 0x1, -R4.reuse ;  /* 0x000000012a2ac824 */ /* 0x100fe400078e0a04 */
[--C-:B------:R-:W-:Y:S02]  /*4c60*/  @!P3 IMAD.IADD R44, R44, 0x1, -R4.reuse ;  /* 0x000000012c2cb824 */ /* 0x100fe400078e0a04 */
[----:B------:R-:W-:Y:S01]  /*4c70*/  @!P6 IMAD.IADD R41, R41, 0x1, -R4 ;  /* 0x000000012929e824 */ /* 0x000fe200078e0a04 */
[----:B------:R-:W-:Y:S02]  /*4c80*/  ISETP.GT.U32.AND P6, PT, R4, R42, PT ;  /* 0x0000002a0400720c */ /* 0x000fe40003fc4070 */
[----:B------:R-:W-:Y:S01]  /*4c90*/  ISETP.GE.AND P3, PT, R129, RZ, PT ;  /* 0x000000ff8100720c */ /* 0x000fe20003f66270 */
[----:B------:R-:W-:-:S04]  /*4ca0*/  IMAD.MOV.U32 R129, RZ, RZ, R44 ;  /* 0x000000ffff817224 */ /* 0x000fc800078e002c */
[----:B------:R-:W-:Y:S01]  /*4cb0*/  @!P5 IMAD.MOV R129, RZ, RZ, -R129 ;  /* 0x000000ffff81d224 */ /* 0x000fe200078e0a81 */
[C---:B------:R-:W-:Y:S02]  /*4cc0*/  ISETP.GT.U32.AND P5, PT, R4.reuse, R38, PT ;  /* 0x000000260400720c */ /* 0x040fe40003fa4070 */
[----:B------:R-:W-:-:S03]  /*4cd0*/  ISETP.GT.U32.AND P2, PT, R4, R45, PT ;  /* 0x0000002d0400720c */ /* 0x000fc60003f44070 */
[----:B------:R-:W-:Y:S01]  /*4ce0*/  @!P6 IMAD.IADD R42, R42, 0x1, -R4 ;  /* 0x000000012a2ae824 */ /* 0x000fe200078e0a04 */
[----:B------:R-:W-:-:S07]  /*4cf0*/  ISETP.GE.AND P6, PT, R127, RZ, PT ;  /* 0x000000ff7f00720c */ /* 0x000fce0003fc6270 */
[----:B------:R-:W-:Y:S01]  /*4d00*/  @!P5 IMAD.IADD R38, R38, 0x1, -R4 ;  /* 0x000000012626d824 */ /* 0x000fe200078e0a04 */
[----:B------:R-:W-:Y:S01]  /*4d10*/  ISETP.GE.AND P5, PT, R112, RZ, PT ;  /* 0x000000ff7000720c */ /* 0x000fe20003fa6270 */
[----:B------:R-:W-:Y:S02]  /*4d20*/  IMAD.MOV.U32 R112, RZ, RZ, R42 ;  /* 0x000000ffff707224 */ /* 0x000fe400078e002a */
[----:B------:R-:W-:Y:S01]  /*4d30*/  @!P2 IMAD.IADD R45, R45, 0x1, -R4 ;  /* 0x000000012d2da824 */ /* 0x000fe200078e0a04 */
[C---:B------:R-:W-:Y:S01]  /*4d40*/  ISETP.GT.U32.AND P2, PT, R4.reuse, R39, PT ;  /* 0x000000270400720c */ /* 0x040fe20003f44070 */
[----:B------:R-:W-:Y:S01]  /*4d50*/  @!P6 IMAD.MOV R112, RZ, RZ, -R112 ;  /* 0x000000ffff70e224 */ /* 0x000fe200078e0a70 */
[----:B------:R-:W-:Y:S02]  /*4d60*/  ISETP.GT.U32.AND P6, PT, R4, R38, PT ;  /* 0x000000260400720c */ /* 0x000fe40003fc4070 */
[----:B------:R-:W-:Y:S01]  /*4d70*/  ISETP.GE.AND P4, PT, R111, RZ, PT ;  /* 0x000000ff6f00720c */ /* 0x000fe20003f86270 */
[----:B------:R-:W-:-:S04]  /*4d80*/  IMAD.MOV.U32 R111, RZ, RZ, R45 ;  /* 0x000000ffff6f7224 */ /* 0x000fc800078e002d */
[----:B------:R-:W-:-:S04]  /*4d90*/  @!P3 IMAD.MOV R111, RZ, RZ, -R111 ;  /* 0x000000ffff6fb224 */ /* 0x000fc800078e0a6f */
[--C-:B------:R-:W-:Y:S02]  /*4da0*/  @!P2 IMAD.IADD R39, R39, 0x1, -R4.reuse ;  /* 0x000000012727a824 */ /* 0x100fe400078e0a04 */
[----:B------:R-:W-:Y:S01]  /*4db0*/  @!P6 IMAD.IADD R38, R38, 0x1, -R4 ;  /* 0x000000012626e824 */ /* 0x000fe200078e0a04 */
[C---:B------:R-:W-:Y:S02]  /*4dc0*/  ISETP.GT.U32.AND P6, PT, R4.reuse, R34, PT ;  /* 0x000000220400720c */ /* 0x040fe40003fc4070 */
[C---:B------:R-:W-:Y:S02]  /*4dd0*/  ISETP.GT.U32.AND P3, PT, R4.reuse, R39, PT ;  /* 0x000000270400720c */ /* 0x040fe40003f64070 */
[----:B------:R-:W-:Y:S02]  /*4de0*/  ISETP.GT.U32.AND P2, PT, R4, R41, PT ;  /* 0x000000290400720c */ /* 0x000fe40003f44070 */
[----:B------:R-:W-:-:S07]  /*4df0*/  LOP3.LUT R165, R0, 0xe4, RZ, 0xfc, !PT ;  /* 0x000000e400a57812 */ /* 0x000fce00078efcff */
[--C-:B------:R-:W-:Y:S02]  /*4e00*/  @!P6 IMAD.IADD R34, R34, 0x1, -R4.reuse ;  /* 0x000000012222e824 */ /* 0x100fe400078e0a04 */
[--C-:B------:R-:W-:Y:S01]  /*4e10*/  @!P3 IMAD.IADD R39, R39, 0x1, -R4.reuse ;  /* 0x000000012727b824 */ /* 0x100fe200078e0a04 */
[----:B------:R-:W-:Y:S02]  /*4e20*/  ISETP.GE.AND P3, PT, R126, RZ, PT ;  /* 0x000000ff7e00720c */ /* 0x000fe40003f66270 */
[----:B------:R-:W-:Y:S02]  /*4e30*/  ISETP.GT.U32.AND P6, PT, R4, R34, PT ;  /* 0x000000220400720c */ /* 0x000fe40003fc4070 */
[C---:B------:R-:W-:Y:S02]  /*4e40*/  LOP3.LUT R163, R0.reuse, 0xe8, RZ, 0xfc, !PT ;  /* 0x000000e800a37812 */ /* 0x040fe400078efcff */
[C---:B------:R-:W-:Y:S01]  /*4e50*/  LOP3.LUT R85, R0.reuse, 0xea, RZ, 0xfc, !PT ;  /* 0x000000ea00557812 */ /* 0x040fe200078efcff */
[----:B------:R-:W-:Y:S01]  /*4e60*/  @!P2 IMAD.IADD R41, R41, 0x1, -R4 ;  /* 0x000000012929a824 */ /* 0x000fe200078e0a04 */
[C---:B------:R-:W-:Y:S01]  /*4e70*/  LOP3.LUT R162, R0.reuse, 0xec, RZ, 0xfc, !PT ;  /* 0x000000ec00a27812 */ /* 0x040fe200078efcff */
[----:B------:R-:W-:Y:S01]  /*4e80*/  STL [R1+0x404], R165 ;  /* 0x000404a501007387 */ /* 0x000fe20000100800 */
[----:B------:R-:W-:-:S02]  /*4e90*/  LOP3.LUT R161, R0, 0xf0, RZ, 0xfc, !PT ;  /* 0x000000f000a17812 */ /* 0x000fc400078efcff */
[C---:B------:R-:W-:Y:S01]  /*4ea0*/  LOP3.LUT R160, R0.reuse, 0xf2, RZ, 0xfc, !PT ;  /* 0x000000f200a07812 */ /* 0x040fe200078efcff */
[----:B------:R-:W-:Y:S01]  /*4eb0*/  STL [R1+0x400], R163 ;  /* 0x000400a301007387 */ /* 0x000fe20000100800 */
[C---:B------:R-:W-:Y:S01]  /*4ec0*/  LOP3.LUT R123, R0.reuse, 0xf4, RZ, 0xfc, !PT ;  /* 0x000000f4007b7812 */ /* 0x040fe200078efcff */
[----:B------:R-:W-:Y:S01]  /*4ed0*/  IMAD.MOV.U32 R127, RZ, RZ, R41 ;  /* 0x000000ffff7f7224 */ /* 0x000fe200078e0029 */
[C---:B------:R-:W-:Y:S01]  /*4ee0*/  LOP3.LUT R122, R0.reuse, 0xf8, RZ, 0xfc, !PT ;  /* 0x000000f8007a7812 */ /* 0x040fe200078efcff */
[----:B------:R-:W-:Y:S01]  /*4ef0*/  STL [R1+0x3fc], R85 ;  /* 0x0003fc5501007387 */ /* 0x000fe20000100800 */
[----:B------:R-:W-:-:S03]  /*4f00*/  LOP3.LUT R164, R0, 0xfa, RZ, 0xfc, !PT ;  /* 0x000000fa00a47812 */ /* 0x000fc600078efcff */
[----:B------:R-:W-:Y:S01]  /*4f10*/  STL [R1+0x3f8], R162 ;  /* 0x0003f8a201007387 */ /* 0x000fe20000100800 */
[----:B------:R-:W-:-:S03]  /*4f20*/  LOP3.LUT R157, R87, 0x6, R40, 0xfe, !PT ;  /* 0x00000006579d7812 */ /* 0x000fc600078efe28 */
[----:B------:R0:W-:Y:S01]  /*4f30*/  STL [R1+0x804], R136 ;  /* 0x0008048801007387 */ /* 0x0001e20000100800 */
[----:B------:R-:W-:Y:S01]  /*4f40*/  LOP3.LUT R150, R0, 0xfc, RZ, 0xfc, !PT ;  /* 0x000000fc00967812 */ /* 0x000fe200078efcff */
[----:B------:R-:W-:Y:S02]  /*4f50*/  @!P3 IMAD.MOV R127, RZ, RZ, -R127 ;  /* 0x000000ffff7fb224 */ /* 0x000fe400078e0a7f */
[----:B------:R1:W-:Y:S01]  /*4f60*/  STL [R1+0x3f4], R161 ;  /* 0x0003f4a101007387 */ /* 0x0003e20000100800 */
[----:B------:R-:W-:Y:S01]  /*4f70*/  ISETP.GE.AND P3, PT, R138, RZ, PT ;  /* 0x000000ff8a00720c */ /* 0x000fe20003f66270 */
[----:B------:R-:W-:Y:S02]  /*4f80*/  @!P6 IMAD.IADD R34, R34, 0x1, -R4 ;  /* 0x000000012222e824 */ /* 0x000fe400078e0a04 */
[----:B------:R2:W-:Y:S01]  /*4f90*/  STL [R1+0x3f0], R160 ;  /* 0x0003f0a001007387 */ /* 0x0005e20000100800 */
[----:B0-----:R-:W-:-:S03]  /*4fa0*/  LOP3.LUT R136, R87, 0xe, R40, 0xfe, !PT ;  /* 0x0000000e57887812 */ /* 0x001fc600078efe28 */
[----:B------:R-:W-:Y:S01]  /*4fb0*/  STL [R1+0x3ec], R123 ;  /* 0x0003ec7b01007387 */ /* 0x000fe20000100800 */
[--C-:B------:R-:W-:Y:S02]  /*4fc0*/  LOP3.LUT R139, R87, 0x16, R40.reuse, 0xfe, !PT ;  /* 0x00000016578b7812 */ /* 0x100fe400078efe28 */
[----:B------:R-:W-:Y:S01]  /*4fd0*/  ISETP.GE.AND P6, PT, R137, RZ, PT ;  /* 0x000000ff8900720c */ /* 0x000fe20003fc6270 */
[----:B------:R-:W-:Y:S01]  /*4fe0*/  STL [R1+0x3e8], R122 ;  /* 0x0003e87a01007387 */ /* 0x000fe20000100800 */
[C-C-:B------:R-:W-:Y:S02]  /*4ff0*/  LOP3.LUT R138, R87.reuse, 0x1e, R40.reuse, 0xfe, !PT ;  /* 0x0000001e578a7812 */ /* 0x140fe400078efe28 */
[----:B------:R-:W-:Y:S01]  /*5000*/  LOP3.LUT R137, R87, 0x26, R40, 0xfe, !PT ;  /* 0x0000002657897812 */ /* 0x000fe200078efe28 */
[----:B------:R0:W-:Y:S04]  /*5010*/  STL [R1+0x3e4], R164 ;  /* 0x0003e4a401007387 */ /* 0x0001e80000100800 */
[----:B------:R-:W-:Y:S04]  /*5020*/  STL [R1+0x2f8], R157 ;  /* 0x0002f89d01007387 */ /* 0x000fe80000100800 */
[----:B------:R-:W-:Y:S04]  /*5030*/  STL [R1+0x324], R136 ;  /* 0x0003248801007387 */ /* 0x000fe80000100800 */
[----:B------:R3:W-:Y:S04]  /*5040*/  STL [R1+0x3e0], R150 ;  /* 0x0003e09601007387 */ /* 0x0007e80000100800 */
[----:B------:R-:W-:Y:S04]  /*5050*/  STL [R1+0x308], R139 ;  /* 0x0003088b01007387 */ /* 0x000fe80000100800 */
[----:B------:R4:W-:Y:S04]  /*5060*/  STL [R1+0x320], R138 ;  /* 0x0003208a01007387 */ /* 0x0009e80000100800 */
[----:B------:R0:W-:Y:S04]  /*5070*/  STL [R1+0x31c], R137 ;  /* 0x00031c8901007387 */ /* 0x0001e80000100800 */
[----:B------:R-:W2:Y:S01]  /*5080*/  LDL R51, [R1+0x4e8] ;  /* 0x0004e80001337983 */ /* 0x000ea20000100800 */
[----:B------:R-:W-:Y:S01]  /*5090*/  IMAD.MOV.U32 R128, RZ, RZ, R43 ;  /* 0x000000ffff807224 */ /* 0x000fe200078e002b */
[----:B------:R-:W-:-:S03]  /*50a0*/  ISETP.GT.U32.AND P2, PT, R4, R36, PT ;  /* 0x000000240400720c */ /* 0x000fc60003f44070 */
[----:B------:R-:W-:Y:S01]  /*50b0*/  @!P4 IMAD.MOV R128, RZ, RZ, -R128 ;  /* 0x000000ffff80c224 */ /* 0x000fe200078e0a80 */
[----:B------:R-:W-:Y:S01]  /*50c0*/  ISETP.GT.U32.AND P4, PT, R4, R37, PT ;  /* 0x000000250400720c */ /* 0x000fe20003f84070 */
[----:B------:R-:W-:-:S04]  /*50d0*/  IMAD.MOV.U32 R126, RZ, RZ, R39 ;  /* 0x000000ffff7e7224 */ /* 0x000fc800078e0027 */
[----:B------:R-:W-:Y:S01]  /*50e0*/  @!P5 IMAD.MOV R126, RZ, RZ, -R126 ;  /* 0x000000ffff7ed224 */ /* 0x000fe200078e0a7e */
[----:B------:R-:W-:-:S03]  /*50f0*/  ISETP.GT.U32.AND P5, PT, R4, R35, PT ;  /* 0x000000230400720c */ /* 0x000fc60003fa4070 */
[----:B------:R-:W-:-:S04]  /*5100*/  @!P2 IMAD.IADD R36, R36, 0x1, -R4 ;  /* 0x000000012424a824 */ /* 0x000fc800078e0a04 */
[----:B------:R-:W-:Y:S01]  /*5110*/  @!P4 IMAD.IADD R37, R37, 0x1, -R4 ;  /* 0x000000012525c824 */ /* 0x000fe200078e0a04 */
[----:B------:R-:W-:-:S04]  /*5120*/  ISETP.GT.U32.AND P2, PT, R4, R36, PT ;  /* 0x000000240400720c */ /* 0x000fc80003f44070 */
[----:B------:R-:W-:Y:S01]  /*5130*/  ISETP.GT.U32.AND P4, PT, R4, R37, PT ;  /* 0x000000250400720c */ /* 0x000fe20003f84070 */
[----:B------:R-:W-:Y:S02]  /*5140*/  @!P5 IMAD.IADD R35, R35, 0x1, -R4 ;  /* 0x000000012323d824 */ /* 0x000fe400078e0a04 */
[----:B------:R-:W-:-:S03]  /*5150*/  @!P3 IMAD.MOV R38, RZ, RZ, -R38 ;  /* 0x000000ffff26b224 */ /* 0x000fc600078e0a26 */
[----:B------:R-:W-:-:S03]  /*5160*/  ISETP.GT.U32.AND P3, PT, R4, R35, PT ;  /* 0x000000230400720c */ /* 0x000fc60003f64070 */
[----:B------:R-:W-:Y:S01]  /*5170*/  @!P2 IMAD.IADD R36, R36, 0x1, -R4 ;  /* 0x000000012424a824 */ /* 0x000fe200078e0a04 */
[----:B------:R-:W-:-:S03]  /*5180*/  ISETP.GT.U32.AND P2, PT, R4, R33, PT ;  /* 0x000000210400720c */ /* 0x000fc60003f44070 */
[----:B------:R-:W-:Y:S01]  /*5190*/  @!P4 IMAD.IADD R37, R37, 0x1, -R4 ;  /* 0x000000012525c824 */ /* 0x000fe200078e0a04 */
[----:B------:R-:W-:-:S03]  /*51a0*/  ISETP.GE.AND P4, PT, R125, RZ, PT ;  /* 0x000000ff7d00720c */ /* 0x000fc60003f86270 */
[----:B------:R-:W-:Y:S02]  /*51b0*/  IMAD.MOV.U32 R125, RZ, RZ, R37 ;  /* 0x000000ffff7d7224 */ /* 0x000fe400078e0025 */
[----:B------:R-:W-:Y:S01]  /*51c0*/  @!P3 IMAD.IADD R35, R35, 0x1, -R4 ;  /* 0x000000012323b824 */ /* 0x000fe200078e0a04 */
[----:B------:R-:W-:-:S03]  /*51d0*/  ISETP.GT.U32.AND P3, PT, R4, R30, PT ;  /* 0x0000001e0400720c */ /* 0x000fc60003f64070 */
[----:B------:R-:W-:-:S04]  /*51e0*/  @!P2 IMAD.IADD R33, R33, 0x1, -R4 ;  /* 0x000000012121a824 */ /* 0x000fc800078e0a04 */
[----:B------:R-:W-:Y:S01]  /*51f0*/  @!P4 IMAD.MOV R125, RZ, RZ, -R125 ;  /* 0x000000ffff7dc224 */ /* 0x000fe200078e0a7d */
[C---:B------:R-:W-:Y:S02]  /*5200*/  ISETP.GT.U32.AND P4, PT, R4.reuse, R32, PT ;  /* 0x000000200400720c */ /* 0x040fe40003f84070 */
[----:B------:R-:W-:-:S03]  /*5210*/  ISETP.GT.U32.AND P2, PT, R4, R33, PT ;  /* 0x000000210400720c */ /* 0x000fc60003f44070 */
[----:B------:R-:W-:Y:S02]  /*5220*/  @!P3 IMAD.IADD R30, R30, 0x1, -R4 ;  /* 0x000000011e1eb824 */ /* 0x000fe400078e0a04 */
[----:B------:R-:W-:-:S03]  /*5230*/  @!P6 IMAD.MOV R35, RZ, RZ, -R35 ;  /* 0x000000ffff23e224 */ /* 0x000fc600078e0a23 */
[----:B------:R-:W-:-:S03]  /*5240*/  ISETP.GT.U32.AND P6, PT, R4, R30, PT ;  /* 0x0000001e0400720c */ /* 0x000fc60003fc4070 */
[--C-:B------:R-:W-:Y:S01]  /*5250*/  @!P4 IMAD.IADD R32, R32, 0x1, -R4.reuse ;  /* 0x000000012020c824 */ /* 0x100fe200078e0a04 */
[----:B------:R-:W-:Y:S01]  /*5260*/  ISETP.GE.AND P4, PT, R120, RZ, PT ;  /* 0x000000ff7800720c */ /* 0x000fe20003f86270 */
[----:B------:R-:W-:-:S04]  /*5270*/  @!P2 IMAD.IADD R33, R33, 0x1, -R4 ;  /* 0x000000012121a824 */ /* 0x000fc800078e0a04 */
[----:B------:R-:W-:-:S04]  /*5280*/  IMAD.MOV.U32 R120, RZ, RZ, R33 ;  /* 0x000000ffff787224 */ /* 0x000fc800078e0021 */
[----:B------:R-:W-:Y:S01]  /*5290*/  @!P6 IMAD.IADD R30, R30, 0x1, -R4 ;  /* 0x000000011e1ee824 */ /* 0x000fe200078e0a04 */
[----:B------:R-:W-:-:S03]  /*52a0*/  ISETP.GT.U32.AND P6, PT, R4, R27, PT ;  /* 0x0000001b0400720c */ /* 0x000fc60003fc4070 */
[----:B------:R-:W-:Y:S01]  /*52b0*/  @!P4 IMAD.MOV R120, RZ, RZ, -R120 ;  /* 0x000000ffff78c224 */ /* 0x000fe200078e0a78 */
[----:B------:R-:W-:Y:S02]  /*52c0*/  ISETP.GT.U32.AND P4, PT, R4, R29, PT ;  /* 0x0000001d0400720c */ /* 0x000fe40003f84070 */
[----:B------:R-:W-:-:S07]  /*52d0*/  ISETP.GE.AND P2, PT, R121, RZ, PT ;  /* 0x000000ff7900720c */ /* 0x000fce0003f46270 */
[----:B------:R-:W-:-:S04]  /*52e0*/  @!P6 IMAD.IADD R27, R27, 0x1, -R4 ;  /* 0x000000011b1be824 */ /* 0x000fc800078e0a04 */
[----:B------:R-:W-:Y:S01]  /*52f0*/  @!P4 IMAD.IADD R29, R29, 0x1, -R4 ;  /* 0x000000011d1dc824 */ /* 0x000fe200078e0a04 */
[----:B------:R-:W-:Y:S02]  /*5300*/  ISETP.GE.AND P4, PT, R118, RZ, PT ;  /* 0x000000ff7600720c */ /* 0x000fe40003f86270 */
[----:B------:R-:W-:Y:S01]  /*5310*/  ISETP.GT.U32.AND P6, PT, R4, R27, PT ;  /* 0x0000001b0400720c */ /* 0x000fe20003fc4070 */
[----:B------:R-:W-:Y:S02]  /*5320*/  IMAD.MOV.U32 R118, RZ, RZ, R30 ;  /* 0x000000ffff767224 */ /* 0x000fe400078e001e */
[----:B------:R-:W-:-:S04]  /*5330*/  IMAD.MOV.U32 R121, RZ, RZ, R34 ;  /* 0x000000ffff797224 */ /* 0x000fc800078e0022 */
[----:B------:R-:W-:Y:S01]  /*5340*/  @!P2 IMAD.MOV R121, RZ, RZ, -R121 ;  /* 0x000000ffff79a224 */ /* 0x000fe200078e0a79 */
[----:B------:R-:W-:-:S03]  /*5350*/  ISETP.GE.AND P2, PT, R156, RZ, PT ;  /* 0x000000ff9c00720c */ /* 0x000fc60003f46270 */
[----:B------:R-:W-:Y:S01]  /*5360*/  @!P4 IMAD.MOV R118, RZ, RZ, -R118 ;  /* 0x000000ffff76c224 */ /* 0x000fe200078e0a76 */
[----:B------:R-:W-:Y:S01]  /*5370*/  ISETP.GT.U32.AND P4, PT, R4, R25, PT ;  /* 0x000000190400720c */ /* 0x000fe20003f84070 */
[----:B------:R-:W-:Y:S01]  /*5380*/  @!P6 IMAD.IADD R27, R27, 0x1, -R4 ;  /* 0x000000011b1be824 */ /* 0x000fe200078e0a04 */
[----:B------:R-:W-:Y:S02]  /*5390*/  ISETP.GE.AND P6, PT, R155, RZ, PT ;  /* 0x000000ff9b00720c */ /* 0x000fe40003fc6270 */
[C-C-:B------:R-:W-:Y:S02]  /*53a0*/  LOP3.LUT R156, R87.reuse, 0x2e, R40.reuse, 0xfe, !PT ;  /* 0x0000002e579c7812 */ /* 0x140fe400078efe28 */
[C-C-:B------:R-:W-:Y:S02]  /*53b0*/  LOP3.LUT R155, R87.reuse, 0x36, R40.reuse, 0xfe, !PT ;  /* 0x00000036579b7812 */ /* 0x140fe400078efe28 */
[----:B------:R-:W-:Y:S01]  /*53c0*/  LOP3.LUT R151, R87, 0x3e, R40, 0xfe, !PT ;  /* 0x0000003e57977812 */ /* 0x000fe200078efe28 */
[----:B------:R-:W-:Y:S04]  /*53d0*/  STL [R1+0x318], R156 ;  /* 0x0003189c01007387 */ /* 0x000fe80000100800 */
[----:B------:R-:W-:Y:S04]  /*53e0*/  STL [R1+0x314], R155 ;  /* 0x0003149b01007387 */ /* 0x000fe80000100800 */
[----:B------:R0:W-:Y:S01]  /*53f0*/  STL [R1+0x30c], R151 ;  /* 0x00030c9701007387 */ /* 0x0001e20000100800 */
[----:B------:R-:W-:-:S03]  /*5400*/  @!P4 IMAD.IADD R25, R25, 0x1, -R4 ;  /* 0x000000011919c824 */ /* 0x000fc600078e0a04 */
[----:B------:R-:W3:Y:S01]  /*5410*/  LDL R159, [R1+0x4c4] ;  /* 0x0004c400019f7983 */ /* 0x000ee20000100800 */
[----:B------:R-:W-:Y:S01]  /*5420*/  ISETP.GE.AND P4, PT, R116, RZ, PT ;  /* 0x000000ff7400720c */ /* 0x000fe20003f86270 */
[----:B------:R-:W-:-:S12]  /*5430*/  IMAD.MOV.U32 R116, RZ, RZ, R27 ;  /* 0x000000ffff747224 */ /* 0x000fd800078e001b */
[----:B------:R-:W-:Y:S01]  /*5440*/  @!P4 IMAD.MOV R116, RZ, RZ, -R116 ;  /* 0x000000ffff74c224 */ /* 0x000fe200078e0a74 */
[----:B------:R-:W-:Y:S01]  /*5450*/  ISETP.GE.AND P5, PT, R124, RZ, PT ;  /* 0x000000ff7c00720c */ /* 0x000fe20003fa6270 */
[----:B------:R-:W-:Y:S01]  /*5460*/  IMAD.MOV.U32 R124, RZ, RZ, R36 ;  /* 0x000000ffff7c7224 */ /* 0x000fe200078e0024 */
[----:B--2---:R-:W-:Y:S02]  /*5470*/  ISETP.GE.AND P4, PT, R51, RZ, PT ;  /* 0x000000ff3300720c */ /* 0x004fe40003f86270 */
[----:B------:R-:W2:Y:S09]  /*5480*/  LDL R51, [R1+0x4bc] ;  /* 0x0004bc0001337983 */ /* 0x000eb20000100800 */
[----:B------:R-:W-:Y:S01]  /*5490*/  @!P5 IMAD.MOV R124, RZ, RZ, -R124 ;  /* 0x000000ffff7cd224 */ /* 0x000fe200078e0a7c */
[----:B------:R-:W-:-:S13]  /*54a0*/  ISETP.GT.U32.AND P5, PT, R4, R31, PT ;  /* 0x0000001f0400720c */ /* 0x000fda0003fa4070 */
[----:B------:R-:W-:-:S05]  /*54b0*/  @!P5 IMAD.IADD R31, R31, 0x1, -R4 ;  /* 0x000000011f1fd824 */ /* 0x000fca00078e0a04 */
[C---:B------:R-:W-:Y:S02]  /*54c0*/  ISETP.GT.U32.AND P3, PT, R4.reuse, R31, PT ;  /* 0x0000001f0400720c */ /* 0x040fe40003f64070 */
[----:B------:R-:W-:-:S11]  /*54d0*/  ISETP.GT.U32.AND P5, PT, R4, R32, PT ;  /* 0x000000200400720c */ /* 0x000fd60003fa4070 */
[--C-:B------:R-:W-:Y:S01]  /*54e0*/  @!P3 IMAD.IADD R31, R31, 0x1, -R4.reuse ;  /* 0x000000011f1fb824 */ /* 0x100fe200078e0a04 */
[----:B------:R-:W-:Y:S01]  /*54f0*/  ISETP.GT.U32.AND P3, PT, R4, R28, PT ;  /* 0x0000001c0400720c */ /* 0x000fe20003f64070 */
[----:B------:R-:W-:-:S04]  /*5500*/  @!P5 IMAD.IADD R32, R32, 0x1, -R4 ;  /* 0x000000012020d824 */ /* 0x000fc800078e0a04 */
[----:B------:R-:W-:-:S08]  /*5510*/  @!P2 IMAD.MOV R32, RZ, RZ, -R32 ;  /* 0x000000ffff20a224 */ /* 0x000fd000078e0a20 */
[----:B------:R-:W-:-:S05]  /*5520*/  @!P3 IMAD.IADD R28, R28, 0x1, -R4 ;  /* 0x000000011c1cb824 */ /* 0x000fca00078e0a04 */
[C---:B------:R-:W-:Y:S02]  /*5530*/  ISETP.GT.U32.AND P2, PT, R4.reuse, R28, PT ;  /* 0x0000001c0400720c */ /* 0x040fe40003f44070 */
[----:B------:R-:W-:Y:S02]  /*5540*/  ISETP.GT.U32.AND P3, PT, R4, R29, PT ;  /* 0x0000001d0400720c */ /* 0x000fe40003f64070 */
[----:B------:R-:W-:-:S09]  /*5550*/  ISETP.GE.AND P5, PT, R119, RZ, PT ;  /* 0x000000ff7700720c */ /* 0x000fd20003fa6270 */
[--C-:B------:R-:W-:Y:S01]  /*5560*/  @!P2 IMAD.IADD R28, R28, 0x1, -R4.reuse ;  /* 0x000000011c1ca824 */ /* 0x100fe200078e0a04 */
[C---:B------:R-:W-:Y:S01]  /*5570*/  ISETP.GT.U32.AND P2, PT, R4.reuse, R23, PT ;  /* 0x000000170400720c */ /* 0x040fe20003f44070 */
[----:B------:R-:W-:Y:S02]  /*5580*/  IMAD.MOV.U32 R119, RZ, RZ, R31 ;  /* 0x000000ffff777224 */ /* 0x000fe400078e001f */
[----:B------:R-:W-:Y:S02]  /*5590*/  @!P3 IMAD.IADD R29, R29, 0x1, -R4 ;  /* 0x000000011d1db824 */ /* 0x000fe400078e0a04 */
[----:B------:R-:W-:Y:S01]  /*55a0*/  @!P5 IMAD.MOV R119, RZ, RZ, -R119 ;  /* 0x000000ffff77d224 */ /* 0x000fe200078e0a77 */
[----:B------:R-:W-:Y:S01]  /*55b0*/  ISETP.GT.U32.AND P5, PT, R4, R26, PT ;  /* 0x0000001a0400720c */ /* 0x000fe20003fa4070 */
[----:B------:R-:W-:-:S06]  /*55c0*/  @!P6 IMAD.MOV R29, RZ, RZ, -R29 ;  /* 0x000000ffff1de224 */ /* 0x000fcc00078e0a1d */
[----:B------:R-:W-:-:S05]  /*55d0*/  @!P2 IMAD.IADD R23, R23, 0x1, -R4 ;  /* 0x000000011717a824 */ /* 0x000fca00078e0a04 */
[C---:B------:R-:W-:Y:S02]  /*55e0*/  ISETP.GT.U32.AND P6, PT, R4.reuse, R23, PT ;  /* 0x000000170400720c */ /* 0x040fe40003fc4070 */
[C---:B------:R-:W-:Y:S02]  /*55f0*/  ISETP.GT.U32.AND P3, PT, R4.reuse, R24, PT ;  /* 0x000000180400720c */ /* 0x040fe40003f64070 */
[----:B------:R-:W-:Y:S01]  /*5600*/  ISETP.GT.U32.AND P2, PT, R4, R25, PT ;  /* 0x000000190400720c */ /* 0x000fe20003f44070 */
[----:B------:R-:W-:Y:S01]  /*5610*/  @!P5 IMAD.IADD R26, R26, 0x1, -R4 ;  /* 0x000000011a1ad824 */ /* 0x000fe200078e0a04 */
[----:B------:R-:W-:-:S07]  /*5620*/  ISETP.GE.AND P5, PT, R117, RZ, PT ;  /* 0x000000ff7500720c */ /* 0x000fce0003fa6270 */
[--C-:B------:R-:W-:Y:S01]  /*5630*/  @!P6 IMAD.IADD R23, R23, 0x1, -R4.reuse ;  /* 0x000000011717e824 */ /* 0x100fe200078e0a04 */
[----:B------:R-:W-:Y:S01]  /*5640*/  ISETP.GT.U32.AND P6, PT, R4, R20, PT ;  /* 0x000000140400720c */ /* 0x000fe20003fc4070 */
[----:B------:R-:W-:Y:S02]  /*5650*/  @!P3 IMAD.IADD R24, R24, 0x1, -R4 ;  /* 0x000000011818b824 */ /* 0x000fe400078e0a04 */
[----:B------:R-:W-:Y:S02]  /*5660*/  IMAD.MOV.U32 R117, RZ, RZ, R28 ;  /* 0x000000ffff757224 */ /* 0x000fe400078e001c */
[----:B------:R-:W-:Y:S01]  /*5670*/  @!P2 IMAD.IADD R25, R25, 0x1, -R4 ;  /* 0x000000011919a824 */ /* 0x000fe200078e0a04 */
[C---:B------:R-:W-:Y:S01]  /*5680*/  ISETP.GT.U32.AND P2, PT, R4.reuse, R21, PT ;  /* 0x000000150400720c */ /* 0x040fe20003f44070 */
[----:B------:R-:W-:Y:S01]  /*5690*/  @!P5 IMAD.MOV R117, RZ, RZ, -R117 ;  /* 0x000000ffff75d224 */ /* 0x000fe200078e0a75 */
[----:B------:R-:W-:-:S05]  /*56a0*/  ISETP.GT.U32.AND P5, PT, R4, R24, PT ;  /* 0x000000180400720c */ /* 0x000fca0003fa4070 */
[----:B------:R-:W-:-:S05]  /*56b0*/  @!P6 IMAD.IADD R20, R20, 0x1, -R4 ;  /* 0x000000011414e824 */ /* 0x000fca00078e0a04 */
[----:B------:R-:W-:Y:S01]  /*56c0*/  ISETP.GT.U32.AND P6, PT, R4, R20, PT ;  /* 0x000000140400720c */ /* 0x000fe20003fc4070 */
[--C-:B------:R-:W-:Y:S01]  /*56d0*/  @!P2 IMAD.IADD R21, R21, 0x1, -R4.reuse ;  /* 0x000000011515a824 */ /* 0x100fe200078e0a04 */
[----:B------:R-:W-:Y:S01]  /*56e0*/  ISETP.GE.AND P2, PT, R114, RZ, PT ;  /* 0x000000ff7200720c */ /* 0x000fe20003f46270 */
[----:B------:R-:W-:Y:S01]  /*56f0*/  @!P5 IMAD.IADD R24, R24, 0x1, -R4 ;  /* 0x000000011818d824 */ /* 0x000fe200078e0a04 */
[----:B------:R-:W-:Y:S02]  /*5700*/  ISETP.GE.AND P5, PT, R154, RZ, PT ;  /* 0x000000ff9a00720c */ /* 0x000fe40003fa6270 */
[----:B------:R-:W-:-:S05]  /*5710*/  LOP3.LUT R154, R0, 0x46, RZ, 0xfc, !PT ;  /* 0x00000046009a7812 */ /* 0x000fca00078efcff */
[----:B------:R-:W-:Y:S02]  /*5720*/  STL [R1+0x3dc], R154 ;  /* 0x0003dc9a01007387 */ /* 0x000fe40000100800 */
[----:B------:R-:W-:Y:S01]  /*5730*/  @!P6 IMAD.IADD R20, R20, 0x1, -R4 ;  /* 0x000000011414e824 */ /* 0x000fe200078e0a04 */
[----:B---3--:R-:W-:Y:S01]  /*5740*/  ISETP.GE.AND P6, PT, R159, RZ, PT ;  /* 0x000000ff9f00720c */ /* 0x008fe20003fc6270 */
[----:B------:R-:W-:Y:S01]  /*5750*/  @!P2 IMAD.MOV R23, RZ, RZ, -R23 ;  /* 0x000000ffff17a224 */ /* 0x000fe200078e0a17 */
[----:B------:R-:W3:Y:S01]  /*5760*/  LDL R159, [R1+0x4b4] ;  /* 0x0004b400019f7983 */ /* 0x000ee20000100800 */
[----:B------:R-:W-:-:S03]  /*5770*/  ISETP.GT.U32.AND P2, PT, R4, R18, PT ;  /* 0x000000120400720c */ /* 0x000fc60003f44070 */
[----:B------:R-:W4:Y:S01]  /*5780*/  LDL R145, [R1+0x4b8] ;  /* 0x0004b80001917983 */ /* 0x000f220000100800 */
[----:B------:R-:W-:Y:S01]  /*5790*/  ISETP.GT.U32.AND P3, PT, R4, R26, PT ;  /* 0x0000001a0400720c */ /* 0x000fe20003f64070 */
[----:B------:R-:W-:Y:S02]  /*57a0*/  IMAD.MOV.U32 R114, RZ, RZ, R24 ;  /* 0x000000ffff727224 */ /* 0x000fe400078e0018 */
[----:B------:R-:W4:Y:S06]  /*57b0*/  LDL R147, [R1+0x4a8] ;  /* 0x0004a80001937983 */ /* 0x000f2c0000100800 */
[----:B------:R-:W-:Y:S01]  /*57c0*/  @!P2 IMAD.IADD R18, R18, 0x1, -R4 ;  /* 0x000000011212a824 */ /* 0x000fe200078e0a04 */
[----:B--2---:R-:W-:-:S02]  /*57d0*/  ISETP.GE.AND P2, PT, R51, RZ, PT ;  /* 0x000000ff3300720c */ /* 0x004fc40003f46270 */
[----:B------:R-:W2:Y:S01]  /*57e0*/  LDL R51, [R1+0x4b0] ;  /* 0x0004b00001337983 */ /* 0x000ea20000100800 */
[----:B------:R-:W-:Y:S01]  /*57f0*/  @!P3 IMAD.IADD R26, R26, 0x1, -R4 ;  /* 0x000000011a1ab824 */ /* 0x000fe200078e0a04 */
[----:B------:R-:W-:-:S13]  /*5800*/  ISETP.GT.U32.AND P3, PT, R4, R22, PT ;  /* 0x000000160400720c */ /* 0x000fda0003f64070 */
[----:B------:R-:W-:Y:S01]  /*5810*/  @!P3 IMAD.IADD R22, R22, 0x1, -R4 ;  /* 0x000000011616b824 */ /* 0x000fe200078e0a04 */
[----:B------:R-:W-:Y:S01]  /*5820*/  ISETP.GE.AND P3, PT, R115, RZ, PT ;  /* 0x000000ff7300720c */ /* 0x000fe20003f66270 */
[----:B------:R-:W-:-:S04]  /*5830*/  IMAD.MOV.U32 R115, RZ, RZ, R25 ;  /* 0x000000ffff737224 */ /* 0x000fc800078e0019 */
[----:B------:R-:W-:Y:S01]  /*5840*/  @!P5 IMAD.MOV R115, RZ, RZ, -R115 ;  /* 0x000000ffff73d224 */ /* 0x000fe200078e0a73 */
[C---:B------:R-:W-:Y:S01]  /*5850*/  ISETP.GT.U32.AND P5, PT, R4.reuse, R21, PT ;  /* 0x000000150400720c */ /* 0x040fe20003fa4070 */
[----:B------:R-:W-:Y:S01]  /*5860*/  @!P4 IMAD.MOV R26, RZ, RZ, -R26 ;  /* 0x000000ffff1ac224 */ /* 0x000fe200078e0a1a */
[----:B------:R-:W-:-:S05]  /*5870*/  ISETP.GT.U32.AND P4, PT, R4, R22, PT ;  /* 0x000000160400720c */ /* 0x000fca0003f84070 */
[----:B------:R-:W-:Y:S01]  /*5880*/  @!P3 IMAD.MOV R114, RZ, RZ, -R114 ;  /* 0x000000ffff72b224 */ /* 0x000fe200078e0a72 */
[----:B------:R-:W-:-:S05]  /*5890*/  ISETP.GT.U32.AND P3, PT, R4, R19, PT ;  /* 0x000000130400720c */ /* 0x000fca0003f64070 */
[--C-:B------:R-:W-:Y:S01]  /*58a0*/  @!P5 IMAD.IADD R21, R21, 0x1, -R4.reuse ;  /* 0x000000011515d824 */ /* 0x100fe200078e0a04 */
[----:B------:R-:W-:Y:S01]  /*58b0*/  ISETP.GT.U32.AND P5, PT, R4, R16, PT ;  /* 0x000000100400720c */ /* 0x000fe20003fa4070 */
[----:B------:R-:W-:Y:S01]  /*58c0*/  @!P4 IMAD.IADD R22, R22, 0x1, -R4 ;  /* 0x000000011616c824 */ /* 0x000fe200078e0a04 */
[----:B------:R-:W-:-:S05]  /*58d0*/  ISETP.GT.U32.AND P4, PT, R4, R17, PT ;  /* 0x000000110400720c */ /* 0x000fca0003f84070 */
[----:B------:R-:W-:Y:S01]  /*58e0*/  @!P3 IMAD.IADD R19, R19, 0x1, -R4 ;  /* 0x000000011313b824 */ /* 0x000fe200078e0a04 */
[----:B------:R-:W-:Y:S01]  /*58f0*/  ISETP.GE.AND P3, PT, R153, RZ, PT ;  /* 0x000000ff9900720c */ /* 0x000fe20003f66270 */
[----:B------:R-:W-:-:S04]  /*5900*/  IMAD.MOV.U32 R73, RZ, RZ, R21 ;  /* 0x000000ffff497224 */ /* 0x000fc800078e0015 */
[--C-:B------:R-:W-:Y:S02]  /*5910*/  @!P5 IMAD.IADD R16, R16, 0x1, -R4.reuse ;  /* 0x000000011010d824 */ /* 0x100fe400078e0a04 */
[----:B------:R-:W-:Y:S01]  /*5920*/  @!P4 IMAD.IADD R17, R17, 0x1, -R4 ;  /* 0x000000011111c824 */ /* 0x000fe200078e0a04 */
[----:B------:R-:W-:-:S05]  /*5930*/  ISETP.GT.U32.AND P4, PT, R4, R19, PT ;  /* 0x000000130400720c */ /* 0x000fca0003f84070 */
[----:B------:R-:W-:Y:S01]  /*5940*/  @!P3 IMAD.MOV R73, RZ, RZ, -R73 ;  /* 0x000000ffff49b224 */ /* 0x000fe200078e0a49 */
[----:B------:R-:W-:Y:S02]  /*5950*/  ISETP.GT.U32.AND P3, PT, R4, R16, PT ;  /* 0x000000100400720c */ /* 0x000fe40003f64070 */
[----:B------:R-:W-:Y:S01]  /*5960*/  LOP3.LUT R153, R0, 0x4e, RZ, 0xfc, !PT ;  /* 0x0000004e00997812 */ /* 0x000fe200078efcff */
[----:B------:R-:W-:-:S04]  /*5970*/  IMAD.MOV.U32 R87, RZ, RZ, R22 ;  /* 0x000000ffff577224 */ /* 0x000fc800078e0016 */
[----:B------:R0:W-:Y:S01]  /*5980*/  STL [R1+0x3d8], R153 ;  /* 0x0003d89901007387 */ /* 0x0001e20000100800 */
[----:B------:R-:W-:Y:S01]  /*5990*/  @!P4 IMAD.IADD R19, R19, 0x1, -R4 ;  /* 0x000000011313c824 */ /* 0x000fe200078e0a04 */
[----:B------:R-:W-:Y:S01]  /*59a0*/  ISETP.GT.U32.AND P4, PT, R4, R14, PT ;  /* 0x0000000e0400720c */ /* 0x000fe20003f84070 */
[----:B------:R-:W-:-:S03]  /*59b0*/  @!P6 IMAD.MOV R87, RZ, RZ, -R87 ;  /* 0x000000ffff57e224 */ /* 0x000fc600078e0a57 */
[----:B------:R-:W-:Y:S01]  /*59c0*/  @!P3 IMAD.IADD R16, R16, 0x1, -R4 ;  /* 0x000000011010b824 */ /* 0x000fe200078e0a04 */
[C---:B------:R-:W-:Y:S01]  /*59d0*/  ISETP.GT.U32.AND P6, PT, R4.reuse, R17, PT ;  /* 0x000000110400720c */ /* 0x040fe20003fc4070 */
[----:B------:R-:W-:Y:S01]  /*59e0*/  @!P2 IMAD.MOV R20, RZ, RZ, -R20 ;  /* 0x000000ffff14a224 */ /* 0x000fe200078e0a14 */
[----:B------:R-:W-:-:S06]  /*59f0*/  ISETP.GT.U32.AND P2, PT, R4, R15, PT ;  /* 0x0000000f0400720c */ /* 0x000fcc0003f44070 */
[--C-:B------:R-:W-:Y:S01]  /*5a00*/  @!P4 IMAD.IADD R14, R14, 0x1, -R4.reuse ;  /* 0x000000010e0ec824 */ /* 0x100fe200078e0a04 */
[----:B------:R-:W-:Y:S02]  /*5a10*/  ISETP.GE.AND P4, PT, R152, RZ, PT ;  /* 0x000000ff9800720c */ /* 0x000fe40003f86270 */
[----:B------:R-:W-:Y:S02]  /*5a20*/  LOP3.LUT R152, R0, 0x56, RZ, 0xfc, !PT ;  /* 0x0000005600987812 */ /* 0x000fe400078efcff */
[--C-:B------:R-:W-:Y:S02]  /*5a30*/  @!P6 IMAD.IADD R17, R17, 0x1, -R4.reuse ;  /* 0x000000011111e824 */ /* 0x100fe400078e0a04 */
[----:B------:R-:W-:Y:S01]  /*5a40*/  @!P2 IMAD.IADD R15, R15, 0x1, -R4 ;  /* 0x000000010f0fa824 */ /* 0x000fe200078e0a04 */
[----:B---3--:R-:W-:Y:S02]  /*5a50*/  ISETP.GE.AND P3, PT, R159, RZ, PT ;  /* 0x000000ff9f00720c */ /* 0x008fe40003f66270 */
[----:B------:R-:W3:Y:S01]  /*5a60*/  LDL R159, [R1+0x4a4] ;  /* 0x0004a400019f7983 */ /* 0x000ee20000100800 */
[----:B----4-:R-:W-:-:S02]  /*5a70*/  ISETP.GE.AND P6, PT, R145, RZ, PT ;  /* 0x000000ff9100720c */ /* 0x010fc40003fc6270 */
[----:B------:R-:W-:Y:S02]  /*5a80*/  LOP3.LUT R145, R0, 0x5e, RZ, 0xfc, !PT ;  /* 0x0000005e00917812 */ /* 0x000fe400078efcff */
[----:B--2---:R-:W-:Y:S02]  /*5a90*/  ISETP.GE.AND P2, PT, R51, RZ, PT ;  /* 0x000000ff3300720c */ /* 0x004fe40003f46270 */
[----:B------:R-:W2:Y:S04]  /*5aa0*/  LDL R51, [R1+0x4a0] ;  /* 0x0004a00001337983 */ /* 0x000ea80000100800 */
[----:B------:R4:W-:Y:S04]  /*5ab0*/  STL [R1+0x3d4], R152 ;  /* 0x0003d49801007387 */ /* 0x0009e80000100800 */
[----:B------:R-:W-:Y:S04]  /*5ac0*/  STL [R1+0x3d0], R145 ;  /* 0x0003d09101007387 */ /* 0x000fe80000100800 */
[----:B------:R-:W4:Y:S01]  /*5ad0*/  LDL R158, [R1+0x49c] ;  /* 0x00049c00019e7983 */ /* 0x000f220000100800 */
[----:B------:R-:W-:Y:S01]  /*5ae0*/  ISETP.GT.U32.AND P5, PT, R4, R18, PT ;  /* 0x000000120400720c */ /* 0x000fe20003fa4070 */
[----:B------:R-:W-:-:S02]  /*5af0*/  IMAD.MOV.U32 R72, RZ, RZ, R19 ;  /* 0x000000ffff487224 */ /* 0x000fc400078e0013 */
[----:B------:R-:W-:Y:S01]  /*5b00*/  @!P2 IMAD.MOV R17, RZ, RZ, -R17 ;  /* 0x000000ffff11a224 */ /* 0x000fe200078e0a11 */
[----:B------:R-:W4:Y:S01]  /*5b10*/  LDL R144, [R1+0x490] ;  /* 0x0004900001907983 */ /* 0x000f220000100800 */
[----:B------:R-:W-:Y:S01]  /*5b20*/  @!P6 IMAD.MOV R72, RZ, RZ, -R72 ;  /* 0x000000ffff48e224 */ /* 0x000fe200078e0a48 */
[----:B------:R-:W-:-:S07]  /*5b30*/  ISETP.GT.U32.AND P6, PT, R4, R15, PT ;  /* 0x0000000f0400720c */ /* 0x000fce0003fc4070 */
[----:B------:R-:W-:Y:S01]  /*5b40*/  @!P5 IMAD.IADD R18, R18, 0x1, -R4 ;  /* 0x000000011212d824 */ /* 0x000fe200078e0a04 */
[----:B------:R-:W-:-:S05]  /*5b50*/  ISETP.GT.U32.AND P5, PT, R4, R13, PT ;  /* 0x0000000d0400720c */ /* 0x000fca0003fa4070 */
[----:B------:R-:W-:Y:S01]  /*5b60*/  @!P6 IMAD.IADD R15, R15, 0x1, -R4 ;  /* 0x000000010f0fe824 */ /* 0x000fe200078e0a04 */
[----:B------:R-:W-:-:S07]  /*5b70*/  ISETP.GT.U32.AND P6, PT, R4, R11, PT ;  /* 0x0000000b0400720c */ /* 0x000fce0003fc4070 */
[----:B------:R-:W-:Y:S01]  /*5b80*/  @!P5 IMAD.IADD R13, R13, 0x1, -R4 ;  /* 0x000000010d0dd824 */ /* 0x000fe200078e0a04 */
[----:B------:R-:W-:-:S05]  /*5b90*/  ISETP.GT.U32.AND P5, PT, R4, R14, PT ;  /* 0x0000000e0400720c */ /* 0x000fca0003fa4070 */
[----:B------:R-:W-:-:S08]  /*5ba0*/  @!P6 IMAD.IADD R11, R11, 0x1, -R4 ;  /* 0x000000010b0be824 */ /* 0x000fd000078e0a04 */
[----:B------:R-:W-:Y:S01]  /*5bb0*/  @!P5 IMAD.IADD R14, R14, 0x1, -R4 ;  /* 0x000000010e0ed824 */ /* 0x000fe200078e0a04 */
[C---:B------:R-:W-:Y:S02]  /*5bc0*/  ISETP.GT.U32.AND P6, PT, R4.reuse, R11, PT ;  /* 0x0000000b0400720c */ /* 0x040fe40003fc4070 */
[----:B------:R-:W-:Y:S01]  /*5bd0*/  ISETP.GT.U32.AND P2, PT, R4, R12, PT ;  /* 0x0000000c0400720c */ /* 0x000fe20003f44070 */
[----:B------:R-:W-:-:S04]  /*5be0*/  IMAD.MOV.U32 R70, RZ, RZ, R16 ;  /* 0x000000ffff467224 */ /* 0x000fc800078e0010 */
[----:B------:R-:W-:Y:S01]  /*5bf0*/  @!P4 IMAD.MOV R70, RZ, RZ, -R70 ;  /* 0x000000ffff46c224 */ /* 0x000fe200078e0a46 */
[----:B------:R-:W-:Y:S02]  /*5c00*/  ISETP.GE.AND P4, PT, R147, RZ, PT ;  /* 0x000000ff9300720c */ /* 0x000fe40003f86270 */
[----:B------:R-:W4:Y:S03]  /*5c10*/  LDL R147, [R1+0x498] ;  /* 0x0004980001937983 */ /* 0x000f260000100800 */
[--C-:B------:R-:W-:Y:S02]  /*5c20*/  @!P6 IMAD.IADD R11, R11, 0x1, -R4.reuse ;  /* 0x000000010b0be824 */ /* 0x100fe400078e0a04 */
[----:B------:R-:W-:Y:S01]  /*5c30*/  @!P2 IMAD.IADD R12, R12, 0x1, -R4 ;  /* 0x000000010c0ca824 */ /* 0x000fe200078e0a04 */
[----:B---3--:R-:W-:Y:S02]  /*5c40*/  ISETP.GE.AND P5, PT, R159, RZ, PT ;  /* 0x000000ff9f00720c */ /* 0x008fe40003fa6270 */
[----:B------:R-:W3:Y:S01]  /*5c50*/  LDL R159, [R1+0x494] ;  /* 0x00049400019f7983 */ /* 0x000ee20000100800 */
[----:B--2---:R-:W-:-:S03]  /*5c60*/  ISETP.GE.AND P2, PT, R51, RZ, PT ;  /* 0x000000ff3300720c */ /* 0x004fc60003f46270 */
[----:B------:R-:W2:Y:S01]  /*5c70*/  LDL R51, [R1+0x48c] ;  /* 0x00048c0001337983 */ /* 0x000ea20000100800 */
[----:B----4-:R-:W-:Y:S02]  /*5c80*/  ISETP.GE.AND P6, PT, R158, RZ, PT ;  /* 0x000000ff9e00720c */ /* 0x010fe40003fc6270 */
[----:B------:R-:W-:-:S05]  /*5c90*/  LOP3.LUT R158, R0, 0x66, RZ, 0xfc, !PT ;  /* 0x00000066009e7812 */ /* 0x000fca00078efcff */
[----:B------:R-:W-:Y:S04]  /*5ca0*/  STL [R1+0x3cc], R158 ;  /* 0x0003cc9e01007387 */ /* 0x000fe80000100800 */
[----:B------:R-:W4:Y:S01]  /*5cb0*/  LDL R81, [R1+0x488] ;  /* 0x0004880001517983 */ /* 0x000f220000100800 */
[----:B------:R-:W-:-:S05]  /*5cc0*/  IABS R63, R141 ;  /* 0x0000008d003f7213 */ /* 0x000fca0000000000 */
[----:B------:R-:W-:Y:S01]  /*5cd0*/  IMAD.HI.U32 R67, R86, R63, RZ ;  /* 0x0000003f56437227 */ /* 0x000fe200078e00ff */
[----:B------:R-:W-:-:S03]  /*5ce0*/  IABS R104, R142 ;  /* 0x0000008e00687213 */ /* 0x000fc60000000000 */
[----:B------:R-:W-:Y:S01]  /*5cf0*/  IMAD.MOV R67, RZ, RZ, -R67 ;  /* 0x000000ffff437224 */ /* 0x000fe200078e0a43 */
[----:B------:R-:W-:-:S03]  /*5d00*/  IABS R62, R2 ;  /* 0x00000002003e7213 */ /* 0x000fc60000000000 */
[----:B------:R-:W-:Y:S02]  /*5d10*/  IMAD R63, R4, R67, R63 ;  /* 0x00000043043f7224 */ /* 0x000fe400078e023f */
[----:B------:R-:W-:Y:S01]  /*5d20*/  IMAD.HI.U32 R67, R86, R104, RZ ;  /* 0x0000006856437227 */ /* 0x000fe200078e00ff */
[----:B------:R-:W-:-:S03]  /*5d30*/  IABS R101, R146 ;  /* 0x0000009200657213 */ /* 0x000fc60000000000 */
[----:B------:R-:W-:-:S04]  /*5d40*/  IMAD.HI.U32 R66, R86, R62, RZ ;  /* 0x0000003e56427227 */ /* 0x000fc800078e00ff */
[----:B------:R-:W-:Y:S02]  /*5d50*/  IMAD.MOV R67, RZ, RZ, -R67 ;  /* 0x000000ffff437224 */ /* 0x000fe400078e0a43 */
[----:B------:R-:W-:Y:S01]  /*5d60*/  IMAD.MOV.U32 R71, RZ, RZ, R18 ;  /* 0x000000ffff477224 */ /* 0x000fe200078e0012 */
[----:B------:R-:W-:Y:S01]  /*5d70*/  IABS R103, R143 ;  /* 0x0000008f00677213 */ /* 0x000fe20000000000 */
[----:B------:R-:W-:Y:S02]  /*5d80*/  IMAD.MOV R66, RZ, RZ, -R66 ;  /* 0x000000ffff427224 */ /* 0x000fe400078e0a42 */
[----:B------:R-:W-:Y:S02]  /*5d90*/  IMAD R104, R4, R67, R104 ;  /* 0x0000004304687224 */ /* 0x000fe400078e0268 */
[----:B------:R-:W-:-:S04]  /*5da0*/  IMAD.HI.U32 R67, R86, R101, RZ ;  /* 0x0000006556437227 */ /* 0x000fc800078e00ff */
[----:B------:R-:W-:Y:S01]  /*5db0*/  @!P3 IMAD.MOV R71, RZ, RZ, -R71 ;  /* 0x000000ffff47b224 */ /* 0x000fe200078e0a47 */
[C---:B------:R-:W-:Y:S01]  /*5dc0*/  ISETP.GT.U32.AND P3, PT, R4.reuse, R13, PT ;  /* 0x0000000d0400720c */ /* 0x040fe20003f64070 */
[----:B------:R-:W-:Y:S01]  /*5dd0*/  IMAD R62, R4, R66, R62 ;  /* 0x00000042043e7224 */ /* 0x000fe200078e023e */
[----:B------:R-:W-:Y:S01]  /*5de0*/  IABS R106, R83 ;  /* 0x00000053006a7213 */ /* 0x000fe20000000000 */
[----:B------:R-:W-:-:S04]  /*5df0*/  IMAD.HI.U32 R66, R86, R103, RZ ;  /* 0x0000006756427227 */ /* 0x000fc800078e00ff */
[----:B------:R-:W-:Y:S01]  /*5e00*/  IMAD.MOV R67, RZ, RZ, -R67 ;  /* 0x000000ffff437224 */ /* 0x000fe200078e0a43 */
[----:B------:R-:W-:Y:S01]  /*5e10*/  IABS R107, R82 ;  /* 0x00000052006b7213 */ /* 0x000fe20000000000 */
[----:B------:R-:W-:Y:S02]  /*5e20*/  IMAD.MOV R66, RZ, RZ, -R66 ;  /* 0x000000ffff427224 */ /* 0x000fe400078e0a42 */
[----:B------:R-:W-:Y:S02]  /*5e30*/  IMAD R101, R4, R67, R101 ;  /* 0x0000004304657224 */ /* 0x000fe400078e0265 */
[----:B------:R-:W-:Y:S01]  /*5e40*/  IMAD.HI.U32 R67, R86, R106, RZ ;  /* 0x0000006a56437227 */ /* 0x000fe200078e00ff */
[----:B------:R-:W-:-:S03]  /*5e50*/  IABS R110, R148 ;  /* 0x00000094006e7213 */ /* 0x000fc60000000000 */
[----:B------:R-:W-:Y:S02]  /*5e60*/  IMAD R103, R4, R66, R103 ;  /* 0x0000004204677224 */ /* 0x000fe400078e0267 */
[----:B------:R-:W-:-:S04]  /*5e70*/  IMAD.HI.U32 R66, R86, R107, RZ ;  /* 0x0000006b56427227 */ /* 0x000fc800078e00ff */
[----:B------:R-:W-:Y:S02]  /*5e80*/  IMAD.MOV R67, RZ, RZ, -R67 ;  /* 0x000000ffff437224 */ /* 0x000fe400078e0a43 */
[----:B------:R-:W-:Y:S01]  /*5e90*/  @!P3 IMAD.IADD R13, R13, 0x1, -R4 ;  /* 0x000000010d0db824 */ /* 0x000fe200078e0a04 */
[C---:B------:R-:W-:Y:S01]  /*5ea0*/  ISETP.GT.U32.AND P3, PT, R4.reuse, R10, PT ;  /* 0x0000000a0400720c */ /* 0x040fe20003f64070 */
[----:B------:R-:W-:Y:S02]  /*5eb0*/  IMAD.MOV R66, RZ, RZ, -R66 ;  /* 0x000000ffff427224 */ /* 0x000fe400078e0a42 */
[----:B------:R-:W-:Y:S02]  /*5ec0*/  IMAD R106, R4, R67, R106 ;  /* 0x00000043046a7224 */ /* 0x000fe400078e026a */
[----:B------:R-:W-:-:S04]  /*5ed0*/  IMAD.HI.U32 R67, R86, R110, RZ ;  /* 0x0000006e56437227 */ /* 0x000fc800078e00ff */
[C---:B------:R-:W-:Y:S01]  /*5ee0*/  IMAD R107, R4.reuse, R66, R107 ;  /* 0x00000042046b7224 */ /* 0x040fe200078e026b */
[----:B------:R-:W-:Y:S01]  /*5ef0*/  IABS R66, R165 ;  /* 0x000000a500427213 */ /* 0x000fe20000000000 */
[----:B------:R-:W-:Y:S02]  /*5f00*/  IMAD.MOV R67, RZ, RZ, -R67 ;  /* 0x000000ffff437224 */ /* 0x000fe400078e0a43 */
[----:B------:R-:W-:Y:S01]  /*5f10*/  @!P5 IMAD.MOV R14, RZ, RZ, -R14 ;  /* 0x000000ffff0ed224 */ /* 0x000fe200078e0a0e */
[C---:B------:R-:W-:Y:S01]  /*5f20*/  ISETP.GT.U32.AND P5, PT, R4.reuse, R9, PT ;  /* 0x000000090400720c */ /* 0x040fe20003fa4070 */
[----:B------:R-:W-:Y:S02]  /*5f30*/  IMAD R110, R4, R67, R110 ;  /* 0x00000043046e7224 */ /* 0x000fe400078e026e */
[----:B------:R-:W-:-:S04]  /*5f40*/  IMAD.HI.U32 R67, R86, R66, RZ ;  /* 0x0000004256437227 */ /* 0x000fc800078e00ff */
[----:B------:R-:W-:Y:S02]  /*5f50*/  @!P3 IMAD.IADD R10, R10, 0x1, -R4 ;  /* 0x000000010a0ab824 */ /* 0x000fe400078e0a04 */
[----:B------:R-:W-:-:S03]  /*5f60*/  IMAD.MOV R67, RZ, RZ, -R67 ;  /* 0x000000ffff437224 */ /* 0x000fc600078e0a43 */
[C---:B------:R-:W-:Y:S01]  /*5f70*/  ISETP.GT.U32.AND P3, PT, R4.reuse, R10, PT ;  /* 0x0000000a0400720c */ /* 0x040fe20003f64070 */
[----:B------:R-:W-:Y:S01]  /*5f80*/  IMAD R64, R4, R67, R66 ;  /* 0x0000004304407224 */ /* 0x000fe200078e0242 */
[----:B------:R-:W-:Y:S01]  /*5f90*/  IABS R66, R85 ;  /* 0x0000005500427213 */ /* 0x000fe20000000000 */
[----:B------:R-:W-:-:S04]  /*5fa0*/  @!P5 IMAD.IADD R9, R9, 0x1, -R4 ;  /* 0x000000010909d824 */ /* 0x000fc800078e0a04 */
[----:B------:R-:W-:-:S04]  /*5fb0*/  IMAD.HI.U32 R60, R86, R66, RZ ;  /* 0x00000042563c7227 */ /* 0x000fc800078e00ff */
[----:B------:R-:W-:Y:S02]  /*5fc0*/  IMAD.MOV R60, RZ, RZ, -R60 ;  /* 0x000000ffff3c7224 */ /* 0x000fe400078e0a3c */
[----:B------:R-:W-:Y:S01]  /*5fd0*/  @!P3 IMAD.IADD R10, R10, 0x1, -R4 ;  /* 0x000000010a0ab824 */ /* 0x000fe200078e0a04 */
[----:B---3--:R-:W-:Y:S01]  /*5fe0*/  ISETP.GE.AND P5, PT, R159, RZ, PT ;  /* 0x000000ff9f00720c */ /* 0x008fe20003fa6270 */
[----:B------:R-:W-:Y:S02]  /*5ff0*/  IMAD R60, R4, R60, R66 ;  /* 0x0000003c043c7224 */ /* 0x000fe400078e0242 */
[----:B------:R-:W-:Y:S01]  /*6000*/  IMAD.MOV.U32 R66, RZ, RZ, R10 ;  /* 0x000000ffff427224 */ /* 0x000fe200078e000a */
[----:B------:R-:W-:-:S09]  /*6010*/  ISETP.GE.AND P3, PT, R147, RZ, PT ;  /* 0x000000ff9300720c */ /* 0x000fd20003f66270 */
[----:B------:R-:W-:Y:S01]  /*6020*/  @!P5 IMAD.MOV R66, RZ, RZ, -R66 ;  /* 0x000000ffff42d224 */ /* 0x000fe200078e0a42 */
[----:B------:R-:W-:Y:S02]  /*6030*/  ISETP.GT.U32.AND P5, PT, R4, R6, PT ;  /* 0x000000060400720c */ /* 0x000fe40003fa4070 */
[C---:B------:R-:W-:Y:S02]  /*6040*/  LOP3.LUT R159, R0.reuse, 0x6e, RZ, 0xfc, !PT ;  /* 0x0000006e009f7812 */ /* 0x040fe400078efcff */
[----:B------:R-:W-:-:S03]  /*6050*/  LOP3.LUT R147, R0, 0x76, RZ, 0xfc, !PT ;  /* 0x0000007600937812 */ /* 0x000fc600078efcff */
[----:B------:R-:W-:Y:S04]  /*6060*/  STL [R1+0x3c8], R159 ;  /* 0x0003c89f01007387 */ /* 0x000fe80000100800 */
[----:B------:R-:W-:Y:S02]  /*6070*/  STL [R1+0x3c4], R147 ;  /* 0x0003c49301007387 */ /* 0x000fe40000100800 */
[----:B------:R-:W-:Y:S02]  /*6080*/  @!P5 IMAD.IADD R6, R6, 0x1, -R4 ;  /* 0x000000010606d824 */ /* 0x000fe400078e0a04 */
[----:B------:R-:W-:Y:S01]  /*6090*/  IMAD.MOV.U32 R69, RZ, RZ, R15 ;  /* 0x000000ffff457224 */ /* 0x000fe200078e000f */
[----:B------:R-:W-:Y:S02]  /*60a0*/  IABS R42, R157 ;  /* 0x0000009d002a7213 */ /* 0x000fe40000000000 */
[----:B------:R-:W-:-:S02]  /*60b0*/  IABS R67, R163 ;  /* 0x000000a300437213 */ /* 0x000fc40000000000 */
[----:B------:R-:W-:Y:S02]  /*60c0*/  IABS R41, R136 ;  /* 0x0000008800297213 */ /* 0x000fe40000000000 */
[----:B------:R-:W-:Y:S01]  /*60d0*/  IABS R28, R151 ;  /* 0x00000097001c7213 */ /* 0x000fe20000000000 */
[----:B------:R-:W-:Y:S01]  /*60e0*/  IMAD.MOV.U32 R68, RZ, RZ, R13 ;  /* 0x000000ffff447224 */ /* 0x000fe200078e000d */
[----:B------:R-:W3:Y:S01]  /*60f0*/  LDL R80, [R1+0x478] ;  /* 0x0004780001507983 */ /* 0x000ee20000100800 */
[----:B----4-:R-:W-:-:S03]  /*6100*/  ISETP.GE.AND P5, PT, R81, RZ, PT ;  /* 0x000000ff5100720c */ /* 0x010fc60003fa6270 */
[----:B------:R-:W4:Y:S01]  /*6110*/  LDL R81, [R1+0x47c] ;  /* 0x00047c0001517983 */ /* 0x000f220000100800 */
[----:B------:R-:W-:Y:S01]  /*6120*/  @!P4 IMAD.MOV R69, RZ, RZ, -R69 ;  /* 0x000000ffff45c224 */ /* 0x000fe200078e0a45 */
[----:B------:R-:W-:Y:S01]  /*6130*/  ISETP.GT.U32.AND P4, PT, R4, R12, PT ;  /* 0x0000000c0400720c */ /* 0x000fe20003f84070 */
[----:B------:R-:W-:-:S04]  /*6140*/  IMAD.HI.U32 R43, R86, R42, RZ ;  /* 0x0000002a562b7227 */ /* 0x000fc800078e00ff */
[----:B------:R-:W-:-:S08]  /*6150*/  IMAD.HI.U32 R61, R86, R67, RZ ;  /* 0x00000043563d7227 */ /* 0x000fd000078e00ff */
[----:B------:R-:W-:Y:S01]  /*6160*/  @!P4 IMAD.IADD R12, R12, 0x1, -R4 ;  /* 0x000000010c0cc824 */ /* 0x000fe200078e0a04 */
[----:B------:R-:W-:Y:S01]  /*6170*/  ISETP.GT.U32.AND P4, PT, R4, R7, PT ;  /* 0x000000070400720c */ /* 0x000fe20003f84070 */
[----:B------:R-:W-:Y:S02]  /*6180*/  IMAD.MOV R43, RZ, RZ, -R43 ;  /* 0x000000ffff2b7224 */ /* 0x000fe400078e0a2b */
[----:B------:R-:W-:Y:S02]  /*6190*/  IMAD.MOV R61, RZ, RZ, -R61 ;  /* 0x000000ffff3d7224 */ /* 0x000fe400078e0a3d */
[----:B------:R-:W-:-:S04]  /*61a0*/  IMAD.HI.U32 R44, R86, R41, RZ ;  /* 0x00000029562c7227 */ /* 0x000fc800078e00ff */
[C---:B------:R-:W-:Y:S01]  /*61b0*/  IMAD R37, R4.reuse, R43, R42 ;  /* 0x0000002b04257224 */ /* 0x040fe200078e022a */
[----:B------:R-:W-:Y:S01]  /*61c0*/  IABS R42, R138 ;  /* 0x0000008a002a7213 */ /* 0x000fe20000000000 */
[C---:B------:R-:W-:Y:S02]  /*61d0*/  IMAD R61, R4.reuse, R61, R67 ;  /* 0x0000003d043d7224 */ /* 0x040fe400078e0243 */
[----:B------:R-:W-:Y:S02]  /*61e0*/  IMAD.MOV R44, RZ, RZ, -R44 ;  /* 0x000000ffff2c7224 */ /* 0x000fe400078e0a2c */
[----:B------:R-:W-:Y:S02]  /*61f0*/  IMAD.MOV.U32 R67, RZ, RZ, R12 ;  /* 0x000000ffff437224 */ /* 0x000fe400078e000c */
[----:B------:R-:W-:Y:S02]  /*6200*/  @!P4 IMAD.IADD R7, R7, 0x1, -R4 ;  /* 0x000000010707c824 */ /* 0x000fe400078e0a04 */
[----:B------:R-:W-:-:S02]  /*6210*/  IMAD R36, R4, R44, R41 ;  /* 0x0000002c04247224 */ /* 0x000fc400078e0229 */
[----:B------:R-:W-:-:S04]  /*6220*/  IMAD.HI.U32 R41, R86, R42, RZ ;  /* 0x0000002a56297227 */ /* 0x000fc800078e00ff */
[----:B------:R-:W-:Y:S01]  /*6230*/  @!P6 IMAD.MOV R67, RZ, RZ, -R67 ;  /* 0x000000ffff43e224 */ /* 0x000fe200078e0a43 */
[----:B------:R-:W-:Y:S01]  /*6240*/  ISETP.GT.U32.AND P6, PT, R4, R7, PT ;  /* 0x000000070400720c */ /* 0x000fe20003fc4070 */
[----:B------:R-:W-:-:S04]  /*6250*/  IMAD.MOV R41, RZ, RZ, -R41 ;  /* 0x000000ffff297224 */ /* 0x000fc800078e0a29 */
[----:B------:R-:W-:Y:S02]  /*6260*/  IMAD R31, R4, R41, R42 ;  /* 0x00000029041f7224 */ /* 0x000fe400078e022a */
[----:B------:R-:W-:-:S04]  /*6270*/  IMAD.HI.U32 R42, R86, R28, RZ ;  /* 0x0000001c562a7227 */ /* 0x000fc800078e00ff */
[----:B------:R-:W-:Y:S02]  /*6280*/  IMAD.MOV R42, RZ, RZ, -R42 ;  /* 0x000000ffff2a7224 */ /* 0x000fe400078e0a2a */
[----:B------:R-:W-:Y:S02]  /*6290*/  @!P6 IMAD.IADD R7, R7, 0x1, -R4 ;  /* 0x000000010707e824 */ /* 0x000fe400078e0a04 */
[----:B------:R-:W-:Y:S02]  /*62a0*/  IMAD R24, R4, R42, R28 ;  /* 0x0000002a04187224 */ /* 0x000fe400078e021c */
[----:B------:R-:W-:-:S04]  /*62b0*/  IMAD.MOV.U32 R42, RZ, RZ, R7 ;  /* 0x000000ffff2a7224 */ /* 0x000fc800078e0007 */
[----:B------:R-:W-:Y:S01]  /*62c0*/  @!P5 IMAD.MOV R42, RZ, RZ, -R42 ;  /* 0x000000ffff2ad224 */ /* 0x000fe200078e0a2a */
[C---:B------:R-:W-:Y:S01]  /*62d0*/  ISETP.GT.U32.AND P5, PT, R4.reuse, R3, PT ;  /* 0x000000030400720c */ /* 0x040fe20003fa4070 */
[----:B------:R-:W-:Y:S01]  /*62e0*/  @!P2 IMAD.MOV R68, RZ, RZ, -R68 ;  /* 0x000000ffff44a224 */ /* 0x000fe200078e0a44 */
[----:B------:R-:W-:Y:S01]  /*62f0*/  ISETP.GT.U32.AND P2, PT, R4, R8, PT ;  /* 0x000000080400720c */ /* 0x000fe20003f44070 */
[----:B------:R-:W-:Y:S01]  /*6300*/  @!P3 IMAD.MOV R11, RZ, RZ, -R11 ;  /* 0x000000ffff0bb224 */ /* 0x000fe200078e0a0b */
[----:B------:R-:W-:Y:S02]  /*6310*/  ISETP.GE.AND P3, PT, R144, RZ, PT ;  /* 0x000000ff9000720c */ /* 0x000fe40003f66270 */
[----:B------:R-:W3:Y:S07]  /*6320*/  LDL R144, [R1+0x484] ;  /* 0x0004840001907983 */ /* 0x000eee0000100800 */
[----:B------:R-:W-:-:S02]  /*6330*/  @!P5 IMAD.IADD R3, R3, 0x1, -R4 ;  /* 0x000000010303d824 */ /* 0x000fc400078e0a04 */
[----:B------:R-:W-:Y:S01]  /*6340*/  @!P2 IMAD.IADD R8, R8, 0x1, -R4 ;  /* 0x000000010808a824 */ /* 0x000fe200078e0a04 */
[----:B------:R-:W-:-:S13]  /*6350*/  ISETP.GT.U32.AND P2, PT, R4, R9, PT ;  /* 0x000000090400720c */ /* 0x000fda0003f44070 */
[----:B------:R-:W-:Y:S01]  /*6360*/  @!P2 IMAD.IADD R9, R9, 0x1, -R4 ;  /* 0x000000010909a824 */ /* 0x000fe200078e0a04 */
[----:B--2---:R-:W-:Y:S02]  /*6370*/  ISETP.GE.AND P2, PT, R51, RZ, PT ;  /* 0x000000ff3300720c */ /* 0x004fe40003f46270 */
[----:B------:R-:W2:Y:S01]  /*6380*/  LDL R51, [R1+0x480] ;  /* 0x0004800001337983 */ /* 0x000ea20000100800 */
[----:B----4-:R-:W-:-:S03]  /*6390*/  ISETP.GE.AND P5, PT, R81, RZ, PT ;  /* 0x000000ff5100720c */ /* 0x010fc60003fa6270 */
[----:B------:R-:W4:Y:S01]  /*63a0*/  LDL R81, [R1+0x430] ;  /* 0x0004300001517983 */ /* 0x000f220000100800 */
[----:B------:R-:W-:Y:S02]  /*63b0*/  ISETP.GT.U32.AND P4, PT, R4, R8, PT ;  /* 0x000000080400720c */ /* 0x000fe40003f84070 */
[----:B------:R-:W-:-:S05]  /*63c0*/  IABS R34, R137 ;  /* 0x0000008900227213 */ /* 0x000fca0000000000 */
[----:B------:R-:W-:-:S04]  /*63d0*/  IMAD.HI.U32 R30, R86, R34, RZ ;  /* 0x00000022561e7227 */ /* 0x000fc800078e00ff */
[----:B------:R-:W-:Y:S02]  /*63e0*/  IMAD.MOV R30, RZ, RZ, -R30 ;  /* 0x000000ffff1e7224 */ /* 0x000fe400078e0a1e */
[----:B------:R-:W-:Y:S01]  /*63f0*/  @!P4 IMAD.IADD R8, R8, 0x1, -R4 ;  /* 0x000000010808c824 */ /* 0x000fe200078e0a04 */
[C---:B------:R-:W-:Y:S01]  /*6400*/  ISETP.GT.U32.AND P4, PT, R4.reuse, R5, PT ;  /* 0x000000050400720c */ /* 0x040fe20003f84070 */
[C---:B------:R-:W-:Y:S01]  /*6410*/  IMAD R30, R4.reuse, R30, R34 ;  /* 0x0000001e041e7224 */ /* 0x040fe200078e0222 */
[----:B------:R-:W-:Y:S02]  /*6420*/  IABS R34, R155 ;  /* 0x0000009b00227213 */ /* 0x000fe40000000000 */
[----:B------:R-:W-:-:S03]  /*6430*/  ISETP.GT.U32.AND P6, PT, R4, R88, PT ;  /* 0x000000580400720c */ /* 0x000fc60003fc4070 */
[----:B------:R-:W-:-:S04]  /*6440*/  IMAD.HI.U32 R41, R86, R34, RZ ;  /* 0x0000002256297227 */ /* 0x000fc800078e00ff */
[----:B------:R-:W-:Y:S02]  /*6450*/  IMAD.MOV R41, RZ, RZ, -R41 ;  /* 0x000000ffff297224 */ /* 0x000fe400078e0a29 */
[----:B------:R-:W-:Y:S01]  /*6460*/  @!P4 IMAD.IADD R5, R5, 0x1, -R4 ;  /* 0x000000010505c824 */ /* 0x000fe200078e0a04 */
[C---:B------:R-:W-:Y:S01]  /*6470*/  ISETP.GT.U32.AND P4, PT, R4.reuse, R6, PT ;  /* 0x000000060400720c */ /* 0x040fe20003f84070 */
[----:B------:R-:W-:Y:S02]  /*6480*/  IMAD R25, R4, R41, R34 ;  /* 0x0000002904197224 */ /* 0x000fe400078e0222 */
[----:B------:R-:W-:Y:S02]  /*6490*/  IMAD.MOV.U32 R41, RZ, RZ, R9 ;  /* 0x000000ffff297224 */ /* 0x000fe400078e0009 */
[----:B------:R-:W-:Y:S02]  /*64a0*/  @!P6 IMAD.IADD R88, R88, 0x1, -R4 ;  /* 0x000000015858e824 */ /* 0x000fe400078e0a04 */
[----:B------:R-:W-:Y:S01]  /*64b0*/  @!P3 IMAD.MOV R41, RZ, RZ, -R41 ;  /* 0x000000ffff29b224 */ /* 0x000fe200078e0a29 */
[C---:B------:R-:W-:Y:S01]  /*64c0*/  ISETP.GT.U32.AND P3, PT, R4.reuse, R5, PT ;  /* 0x000000050400720c */ /* 0x040fe20003f64070 */
[----:B------:R-:W-:Y:S01]  /*64d0*/  @!P2 IMAD.MOV R8, RZ, RZ, -R8 ;  /* 0x000000ffff08a224 */ /* 0x000fe200078e0a08 */
[----:B------:R-:W-:-:S02]  /*64e0*/  ISETP.GT.U32.AND P2, PT, R4, R50, PT ;  /* 0x000000320400720c */ /* 0x000fc40003f44070 */
[----:B------:R-:W-:Y:S01]  /*64f0*/  ISETP.GT.U32.AND P6, PT, R4, R88, PT ;  /* 0x000000580400720c */ /* 0x000fe20003fc4070 */
[----:B------:R-:W-:Y:S01]  /*6500*/  @!P4 IMAD.IADD R6, R6, 0x1, -R4 ;  /* 0x000000010606c824 */ /* 0x000fe200078e0a04 */
[----:B------:R-:W-:Y:S02]  /*6510*/  ISETP.GT.U32.AND P4, PT, R4, R89, PT ;  /* 0x000000590400720c */ /* 0x000fe40003f84070 */
[----:B------:R-:W-:-:S05]  /*6520*/  IABS R33, R139 ;  /* 0x0000008b00217213 */ /* 0x000fca0000000000 */
[----:B------:R-:W-:Y:S01]  /*6530*/  IMAD.HI.U32 R43, R86, R33, RZ ;  /* 0x00000021562b7227 */ /* 0x000fe200078e00ff */
[----:B------:R-:W-:-:S03]  /*6540*/  IABS R27, R156 ;  /* 0x0000009c001b7213 */ /* 0x000fc60000000000 */
[--C-:B------:R-:W-:Y:S01]  /*6550*/  @!P3 IMAD.IADD R5, R5, 0x1, -R4.reuse ;  /* 0x000000010505b824 */ /* 0x100fe200078e0a04 */
[----:B------:R-:W-:Y:S01]  /*6560*/  ISETP.GT.U32.AND P3, PT, R4, R63, PT ;  /* 0x0000003f0400720c */ /* 0x000fe20003f64070 */
[--C-:B------:R-:W-:Y:S02]  /*6570*/  @!P2 IMAD.IADD R50, R50, 0x1, -R4.reuse ;  /* 0x000000013232a824 */ /* 0x100fe400078e0a04 */
[----:B------:R-:W-:Y:S02]  /*6580*/  IMAD.MOV R43, RZ, RZ, -R43 ;  /* 0x000000ffff2b7224 */ /* 0x000fe400078e0a2b */
[--C-:B------:R-:W-:Y:S02]  /*6590*/  @!P6 IMAD.IADD R88, R88, 0x1, -R4.reuse ;  /* 0x000000015858e824 */ /* 0x100fe400078e0a04 */
[----:B------:R-:W-:Y:S01]  /*65a0*/  @!P4 IMAD.IADD R89, R89, 0x1, -R4 ;  /* 0x000000015959c824 */ /* 0x000fe200078e0a04 */
[C---:B------:R-:W-:Y:S01]  /*65b0*/  ISETP.GT.U32.AND P4, PT, R4.reuse, R50, PT ;  /* 0x000000320400720c */ /* 0x040fe20003f84070 */
[----:B------:R-:W-:Y:S01]  /*65c0*/  IMAD R33, R4, R43, R33 ;  /* 0x0000002b04217224 */ /* 0x000fe200078e0221 */
[----:B------:R-:W-:Y:S01]  /*65d0*/  IABS R12, R147 ;  /* 0x00000093000c7213 */ /* 0x000fe20000000000 */
[----:B------:R-:W-:-:S04]  /*65e0*/  IMAD.HI.U32 R43, R86, R27, RZ ;  /* 0x0000001b562b7227 */ /* 0x000fc800078e00ff */
[----:B------:R-:W-:Y:S01]  /*65f0*/  @!P5 IMAD.MOV R88, RZ, RZ, -R88 ;  /* 0x000000ffff58d224 */ /* 0x000fe200078e0a58 */
[----:B------:R-:W-:Y:S01]  /*6600*/  ISETP.GT.U32.AND P5, PT, R4, R62, PT ;  /* 0x0000003e0400720c */ /* 0x000fe20003fa4070 */
[----:B------:R-:W-:Y:S01]  /*6610*/  IMAD.MOV R43, RZ, RZ, -R43 ;  /* 0x000000ffff2b7224 */ /* 0x000fe200078e0a2b */
[----:B---3--:R-:W-:Y:S01]  /*6620*/  ISETP.GE.AND P6, PT, R144, RZ, PT ;  /* 0x000000ff9000720c */ /* 0x008fe20003fc6270 */
[----:B------:R-:W-:Y:S01]  /*6630*/  IMAD.HI.U32 R7, R86, R12, RZ ;  /* 0x0000000c56077227 */ /* 0x000fe200078e00ff */
[----:B------:R-:W-:-:S03]  /*6640*/  LOP3.LUT R144, R0, 0x7e, RZ, 0xfc, !PT ;  /* 0x0000007e00907812 */ /* 0x000fc600078efcff */
[----:B------:R-:W-:Y:S01]  /*6650*/  @!P3 IMAD.IADD R63, R63, 0x1, -R4 ;  /* 0x000000013f3fb824 */ /* 0x000fe200078e0a04 */
[C---:B------:R-:W-:Y:S01]  /*6660*/  ISETP.GT.U32.AND P3, PT, R4.reuse, R3, PT ;  /* 0x000000030400720c */ /* 0x040fe20003f64070 */
[----:B------:R-:W-:Y:S02]  /*6670*/  IMAD R27, R4, R43, R27 ;  /* 0x0000002b041b7224 */ /* 0x000fe400078e021b */
[----:B------:R-:W-:Y:S01]  /*6680*/  IMAD.MOV.U32 R43, RZ, RZ, R6 ;  /* 0x000000ffff2b7224 */ /* 0x000fe200078e0006 */
[----:B------:R-:W-:Y:S01]  /*6690*/  IABS R6, R144 ;  /* 0x0000009000067213 */ /* 0x000fe20000000000 */
[----:B------:R-:W-:Y:S02]  /*66a0*/  IMAD.MOV R7, RZ, RZ, -R7 ;  /* 0x000000ffff077224 */ /* 0x000fe400078e0a07 */
[----:B------:R-:W-:Y:S01]  /*66b0*/  @!P4 IMAD.IADD R50, R50, 0x1, -R4 ;  /* 0x000000013232c824 */ /* 0x000fe200078e0a04 */
[C---:B------:R-:W-:Y:S01]  /*66c0*/  ISETP.GT.U32.AND P4, PT, R4.reuse, R104, PT ;  /* 0x000000680400720c */ /* 0x040fe20003f84070 */
[----:B------:R-:W-:-:S02]  /*66d0*/  IMAD R7, R4, R7, R12 ;  /* 0x0000000704077224 */ /* 0x000fc400078e020c */
[----:B------:R-:W-:Y:S02]  /*66e0*/  @!P5 IMAD.IADD R62, R62, 0x1, -R4 ;  /* 0x000000013e3ed824 */ /* 0x000fe400078e0a04 */
[----:B------:R-:W-:-:S04]  /*66f0*/  IMAD.HI.U32 R12, R86, R6, RZ ;  /* 0x00000006560c7227 */ /* 0x000fc800078e00ff */
[----:B------:R-:W-:Y:S02]  /*6700*/  IMAD.MOV R12, RZ, RZ, -R12 ;  /* 0x000000ffff0c7224 */ /* 0x000fe400078e0a0c */
[----:B------:R-:W-:Y:S02]  /*6710*/  @!P3 IMAD.IADD R3, R3, 0x1, -R4 ;  /* 0x000000010303b824 */ /* 0x000fe400078e0a04 */
[----:B------:R-:W-:Y:S01]  /*6720*/  @!P6 IMAD.MOV R43, RZ, RZ, -R43 ;  /* 0x000000ffff2be224 */ /* 0x000fe200078e0a2b */
[C---:B------:R-:W-:Y:S01]  /*6730*/  ISETP.GT.U32.AND P6, PT, R4.reuse, R63, PT ;  /* 0x0000003f0400720c */ /* 0x040fe20003fc4070 */
[----:B------:R-:W-:Y:S02]  /*6740*/  IMAD R6, R4, R12, R6 ;  /* 0x0000000c04067224 */ /* 0x000fe400078e0206 */
[----:B------:R-:W-:Y:S02]  /*6750*/  @!P4 IMAD.IADD R104, R104, 0x1, -R4 ;  /* 0x000000016868c824 */ /* 0x000fe400078e0a04 */
[----:B------:R-:W-:Y:S01]  /*6760*/  IMAD.MOV.U32 R12, RZ, RZ, R3 ;  /* 0x000000ffff0c7224 */ /* 0x000fe200078e0003 */
[----:B------:R-:W-:-:S02]  /*6770*/  ISETP.GT.U32.AND P3, PT, R4, R103, PT ;  /* 0x000000670400720c */ /* 0x000fc40003f64070 */
[----:B--2---:R-:W-:Y:S02]  /*6780*/  ISETP.GE.AND P2, PT, R51, RZ, PT ;  /* 0x000000ff3300720c */ /* 0x004fe40003f46270 */
[----:B------:R-:W-:-:S03]  /*6790*/  LOP3.LUT R51, R0, 0x86, RZ, 0xfc, !PT ;  /* 0x0000008600337812 */ /* 0x000fc600078efcff */
[--C-:B------:R-:W-:Y:S01]  /*67a0*/  @!P6 IMAD.IADD R63, R63, 0x1, -R4.reuse ;  /* 0x000000013f3fe824 */ /* 0x100fe200078e0a04 */
[----:B------:R-:W-:Y:S01]  /*67b0*/  ISETP.GE.AND P6, PT, R80, RZ, PT ;  /* 0x000000ff5000720c */ /* 0x000fe20003fc6270 */
[----:B------:R-:W-:Y:S01]  /*67c0*/  STL [R1+0x3bc], R144 ;  /* 0x0003bc9001007387 */ /* 0x000fe20000100800 */
[----:B------:R-:W-:Y:S02]  /*67d0*/  LOP3.LUT R80, R0, 0x8e, RZ, 0xfc, !PT ;  /* 0x0000008e00507812 */ /* 0x000fe400078efcff */
[----:B------:R-:W-:Y:S01]  /*67e0*/  ISETP.GE.AND P4, PT, R140, RZ, PT ;  /* 0x000000ff8c00720c */ /* 0x000fe20003f86270 */
[----:B------:R-:W-:Y:S01]  /*67f0*/  STL [R1+0x3b8], R51 ;  /* 0x0003b83301007387 */ /* 0x000fe20000100800 */
[----:B------:R-:W-:Y:S01]  /*6800*/  @!P3 IMAD.IADD R103, R103, 0x1, -R4 ;  /* 0x000000016767b824 */ /* 0x000fe200078e0a04 */
[----:B------:R-:W-:Y:S02]  /*6810*/  ISETP.GE.AND P3, PT, R141, RZ, PT ;  /* 0x000000ff8d00720c */ /* 0x000fe40003f66270 */
[----:B------:R-:W2:Y:S04]  /*6820*/  LDL.LU R140, [R1+0x870] ;  /* 0x00087000018c7983 */ /* 0x000ea80000300800 */
[----:B------:R-:W2:Y:S04]  /*6830*/  LDL.LU R141, [R1+0x86c] ;  /* 0x00086c00018d7983 */ /* 0x000ea80000300800 */
[----:B------:R-:W-:Y:S01]  /*6840*/  STL [R1+0x3b4], R80 ;  /* 0x0003b45001007387 */ /* 0x000fe20000100800 */
[----:B----4-:R-:W-:-:S02]  /*6850*/  ISETP.GE.AND P5, PT, R81, RZ, PT ;  /* 0x000000ff5100720c */ /* 0x010fc40003fa6270 */
[----:B------:R-:W-:-:S11]  /*6860*/  LOP3.LUT R81, R0, 0x96, RZ, 0xfc, !PT ;  /* 0x0000009600517812 */ /* 0x000fd600078efcff */
[----:B------:R-:W-:Y:S01]  /*6870*/  @!P5 IMAD.MOV R12, RZ, RZ, -R12 ;  /* 0x000000ffff0cd224 */ /* 0x000fe200078e0a0c */
[----:B------:R-:W-:Y:S01]  /*6880*/  ISETP.GT.U32.AND P5, PT, R4, R104, PT ;  /* 0x000000680400720c */ /* 0x000fe20003fa4070 */
[----:B------:R-:W-:-:S12]  /*6890*/  STL [R1+0x3b0], R81 ;  /* 0x0003b05101007387 */ /* 0x000fd80000100800 */
[----:B------:R-:W-:Y:S01]  /*68a0*/  @!P5 IMAD.IADD R104, R104, 0x1, -R4 ;  /* 0x000000016868d824 */ /* 0x000fe200078e0a04 */
[----:B------:R-:W-:Y:S02]  /*68b0*/  ISETP.GE.AND P5, PT, R2, RZ, PT ;  /* 0x000000ff0200720c */ /* 0x000fe40003fa6270 */
[----:B------:R-:W3:Y:S01]  /*68c0*/  LDL.LU R2, [R1+0x868] ;  /* 0x0008680001027983 */ /* 0x000ee20000300800 */
[----:B------:R-:W-:Y:S01]  /*68d0*/  IABS R28, R154 ;  /* 0x0000009a001c7213 */ /* 0x000fe20000000000 */
[----:B------:R-:W-:Y:S01]  /*68e0*/  @!P2 IMAD.MOV R5, RZ, RZ, -R5 ;  /* 0x000000ffff05a224 */ /* 0x000fe200078e0a05 */
[----:B------:R-:W-:-:S03]  /*68f0*/  ISETP.GT.U32.AND P2, PT, R4, R89, PT ;  /* 0x000000590400720c */ /* 0x000fc60003f44070 */
[----:B------:R-:W-:Y:S01]  /*6900*/  IMAD.HI.U32 R21, R86, R28, RZ ;  /* 0x0000001c56157227 */ /* 0x000fe200078e00ff */
[----:B------:R-:W-:-:S03]  /*6910*/  IABS R22, R153 ;  /* 0x0000009900167213 */ /* 0x000fc60000000000 */
[----:B------:R-:W-:Y:S01]  /*6920*/  IMAD.MOV R21, RZ, RZ, -R21 ;  /* 0x000000ffff157224 */ /* 0x000fe200078e0a15 */
[----:B------:R-:W-:-:S03]  /*6930*/  IABS R16, R145 ;  /* 0x0000009100107213 */ /* 0x000fc60000000000 */
[----:B------:R-:W-:Y:S02]  /*6940*/  IMAD R21, R4, R21, R28 ;  /* 0x0000001504157224 */ /* 0x000fe400078e021c */
[----:B------:R-:W-:Y:S01]  /*6950*/  IMAD.HI.U32 R28, R86, R22, RZ ;  /* 0x00000016561c7227 */ /* 0x000fe200078e00ff */
[----:B------:R-:W-:-:S03]  /*6960*/  IABS R19, R152 ;  /* 0x0000009800137213 */ /* 0x000fc60000000000 */
[----:B------:R-:W-:Y:S01]  /*6970*/  @!P2 IMAD.IADD R89, R89, 0x1, -R4 ;  /* 0x000000015959a824 */ /* 0x000fe200078e0a04 */
[----:B------:R-:W-:Y:S01]  /*6980*/  ISETP.GT.U32.AND P2, PT, R4, R101, PT ;  /* 0x000000650400720c */ /* 0x000fe20003f44070 */
[----:B------:R-:W-:Y:S02]  /*6990*/  IMAD.MOV R28, RZ, RZ, -R28 ;  /* 0x000000ffff1c7224 */ /* 0x000fe400078e0a1c */
[----:B------:R-:W-:Y:S01]  /*69a0*/  IMAD.HI.U32 R15, R86, R16, RZ ;  /* 0x00000010560f7227 */ /* 0x000fe200078e00ff */
[----:B------:R-:W-:Y:S02]  /*69b0*/  IABS R65, R162 ;  /* 0x000000a200417213 */ /* 0x000fe40000000000 */
[----:B------:R-:W-:Y:S01]  /*69c0*/  IABS R39, R150 ;  /* 0x0000009600277213 */ /* 0x000fe20000000000 */
[----:B------:R-:W-:Y:S02]  /*69d0*/  IMAD R18, R4, R28, R22 ;  /* 0x0000001c04127224 */ /* 0x000fe400078e0216 */
[----:B------:R-:W-:-:S02]  /*69e0*/  IMAD.MOV R13, RZ, RZ, -R15 ;  /* 0x000000ffff0d7224 */ /* 0x000fc400078e0a0f */
[----:B------:R-:W-:-:S04]  /*69f0*/  IMAD.HI.U32 R22, R86, R19, RZ ;  /* 0x0000001356167227 */ /* 0x000fc800078e00ff */
[----:B------:R-:W-:Y:S01]  /*6a00*/  IMAD R13, R4, R13, R16 ;  /* 0x0000000d040d7224 */ /* 0x000fe200078e0210 */
[----:B------:R-:W-:Y:S01]  /*6a10*/  IABS R16, R159 ;  /* 0x0000009f00107213 */ /* 0x000fe20000000000 */
[----:B------:R-:W-:-:S04]  /*6a20*/  IMAD.HI.U32 R59, R86, R65, RZ ;  /* 0x00000041563b7227 */ /* 0x000fc800078e00ff */
[----:B------:R-:W-:Y:S02]  /*6a30*/  IMAD.MOV R22, RZ, RZ, -R22 ;  /* 0x000000ffff167224 */ /* 0x000fe400078e0a16 */
[----:B------:R-:W-:Y:S01]  /*6a40*/  IMAD.HI.U32 R45, R86, R39, RZ ;  /* 0x00000027562d7227 */ /* 0x000fe200078e00ff */
[----:B------:R-:W-:-:S03]  /*6a50*/  IABS R56, R161 ;  /* 0x000000a100387213 */ /* 0x000fc60000000000 */
[----:B------:R-:W-:Y:S02]  /*6a60*/  IMAD.MOV R59, RZ, RZ, -R59 ;  /* 0x000000ffff3b7224 */ /* 0x000fe400078e0a3b */
[C---:B------:R-:W-:Y:S02]  /*6a70*/  IMAD R15, R4.reuse, R22, R19 ;  /* 0x00000016040f7224 */ /* 0x040fe400078e0213 */
[----:B------:R-:W-:Y:S01]  /*6a80*/  @!P2 IMAD.IADD R101, R101, 0x1, -R4 ;  /* 0x000000016565a824 */ /* 0x000fe200078e0a04 */
[----:B------:R-:W-:Y:S01]  /*6a90*/  ISETP.GT.U32.AND P2, PT, R4, R62, PT ;  /* 0x0000003e0400720c */ /* 0x000fe20003f44070 */
[----:B------:R-:W-:Y:S02]  /*6aa0*/  IMAD.MOV.U32 R44, RZ, RZ, R89 ;  /* 0x000000ffff2c7224 */ /* 0x000fe400078e0059 */
[----:B------:R-:W-:Y:S02]  /*6ab0*/  IMAD.MOV R45, RZ, RZ, -R45 ;  /* 0x000000ffff2d7224 */ /* 0x000fe400078e0a2d */
[----:B------:R-:W-:-:S04]  /*6ac0*/  IMAD.HI.U32 R19, R86, R16, RZ ;  /* 0x0000001056137227 */ /* 0x000fc800078e00ff */
[C---:B------:R-:W-:Y:S02]  /*6ad0*/  IMAD R59, R4.reuse, R59, R65 ;  /* 0x0000003b043b7224 */ /* 0x040fe400078e0241 */
[----:B------:R-:W-:Y:S01]  /*6ae0*/  @!P4 IMAD.MOV R44, RZ, RZ, -R44 ;  /* 0x000000ffff2cc224 */ /* 0x000fe200078e0a2c */
[----:B------:R-:W-:Y:S01]  /*6af0*/  ISETP.GT.U32.AND P4, PT, R4, R101, PT ;  /* 0x000000650400720c */ /* 0x000fe20003f84070 */
[----:B------:R-:W-:-:S04]  /*6b00*/  IMAD.HI.U32 R65, R86, R56, RZ ;  /* 0x0000003856417227 */ /* 0x000fc800078e00ff */
[C---:B------:R-:W-:Y:S02]  /*6b10*/  IMAD R39, R4.reuse, R45, R39 ;  /* 0x0000002d04277224 */ /* 0x040fe400078e0227 */
[----:B------:R-:W-:Y:S02]  /*6b20*/  IMAD.MOV R19, RZ, RZ, -R19 ;  /* 0x000000ffff137224 */ /* 0x000fe400078e0a13 */
[----:B------:R-:W-:Y:S02]  /*6b30*/  IMAD.MOV.U32 R45, RZ, RZ, R63 ;  /* 0x000000ffff2d7224 */ /* 0x000fe400078e003f */
[----:B------:R-:W-:Y:S02]  /*6b40*/  IMAD.MOV R65, RZ, RZ, -R65 ;  /* 0x000000ffff417224 */ /* 0x000fe400078e0a41 */
[C---:B------:R-:W-:Y:S01]  /*6b50*/  IMAD R9, R4.reuse, R19, R16 ;  /* 0x0000001304097224 */ /* 0x040fe200078e0210 */
[----:B------:R-:W-:Y:S01]  /*6b60*/  IABS R19, R51 ;  /* 0x0000003300137213 */ /* 0x000fe20000000000 */
[----:B------:R-:W-:Y:S01]  /*6b70*/  @!P3 IMAD.MOV R45, RZ, RZ, -R45 ;  /* 0x000000ffff2db224 */ /* 0x000fe200078e0a2d */
[C---:B------:R-:W-:Y:S01]  /*6b80*/  ISETP.GT.U32.AND P3, PT, R4.reuse, R109, PT ;  /* 0x0000006d0400720c */ /* 0x040fe20003f64070 */
[----:B------:R-:W-:Y:S01]  /*6b90*/  IMAD R56, R4, R65, R56 ;  /* 0x0000004104387224 */ /* 0x000fe200078e0238 */
[----:B------:R-:W-:Y:S01]  /*6ba0*/  IABS R65, R164 ;  /* 0x000000a400417213 */ /* 0x000fe20000000000 */
[----:B------:R-:W-:Y:S01]  /*6bb0*/  @!P2 IMAD.IADD R62, R62, 0x1, -R4 ;  /* 0x000000013e3ea824 */ /* 0x000fe200078e0a04 */
[----:B------:R-:W-:Y:S01]  /*6bc0*/  ISETP.GT.U32.AND P2, PT, R4, R107, PT ;  /* 0x0000006b0400720c */ /* 0x000fe20003f44070 */
[----:B------:R-:W-:Y:S01]  /*6bd0*/  IMAD.HI.U32 R16, R86, R19, RZ ;  /* 0x0000001356107227 */ /* 0x000fe200078e00ff */
[----:B------:R-:W4:Y:S03]  /*6be0*/  S2R R89, SR_TID.X ;  /* 0x0000000000597919 */ /* 0x000f260000002100 */
[----:B------:R-:W-:Y:S01]  /*6bf0*/  @!P6 IMAD.MOV R50, RZ, RZ, -R50 ;  /* 0x000000ffff32e224 */ /* 0x000fe200078e0a32 */
[----:B------:R-:W-:Y:S01]  /*6c00*/  ISETP.GT.U32.AND P6, PT, R4, R103, PT ;  /* 0x000000670400720c */ /* 0x000fe20003fc4070 */
[----:B------:R-:W-:Y:S01]  /*6c10*/  @!P4 IMAD.IADD R101, R101, 0x1, -R4 ;  /* 0x000000016565c824 */ /* 0x000fe200078e0a04 */
[----:B------:R-:W-:Y:S01]  /*6c20*/  ISETP.GE.AND P4, PT, R142, RZ, PT ;  /* 0x000000ff8e00720c */ /* 0x000fe20003f86270 */
[----:B------:R-:W-:Y:S01]  /*6c30*/  IMAD.HI.U32 R46, R86, R65, RZ ;  /* 0x00000041562e7227 */ /* 0x000fe200078e00ff */
[----:B------:R-:W-:Y:S01]  /*6c40*/  IABS R113, R122 ;  /* 0x0000007a00717213 */ /* 0x000fe20000000000 */
[----:B------:R-:W2:Y:S02]  /*6c50*/  LDL.LU R142, [R1+0x864] ;  /* 0x00086400018e7983 */ /* 0x000ea40000300800 */
[----:B------:R-:W-:-:S02]  /*6c60*/  IMAD.MOV R16, RZ, RZ, -R16 ;  /* 0x000000ffff107224 */ /* 0x000fc400078e0a10 */
[----:B------:R-:W-:Y:S02]  /*6c70*/  IMAD.MOV R46, RZ, RZ, -R46 ;  /* 0x000000ffff2e7224 */ /* 0x000fe400078e0a2e */
[C---:B------:R-:W-:Y:S02]  /*6c80*/  IMAD R19, R4.reuse, R16, R19 ;  /* 0x0000001004137224 */ /* 0x040fe400078e0213 */
[----:B------:R-:W-:Y:S02]  /*6c90*/  @!P3 IMAD.IADD R109, R109, 0x1, -R4 ;  /* 0x000000016d6db824 */ /* 0x000fe400078e0a04 */
[----:B------:R-:W-:Y:S02]  /*6ca0*/  IMAD.MOV.U32 R16, RZ, RZ, R62 ;  /* 0x000000ffff107224 */ /* 0x000fe400078e003e */
[----:B------:R-:W-:Y:S01]  /*6cb0*/  IMAD R65, R4, R46, R65 ;  /* 0x0000002e04417224 */ /* 0x000fe200078e0241 */
[----:B------:R-:W-:Y:S01]  /*6cc0*/  ISETP.GE.AND P3, PT, R143, RZ, PT ;  /* 0x000000ff8f00720c */ /* 0x000fe20003f66270 */
[----:B------:R-:W-:-:S02]  /*6cd0*/  @!P2 IMAD.IADD R107, R107, 0x1, -R4 ;  /* 0x000000016b6ba824 */ /* 0x000fc400078e0a04 */
[----:B------:R-:W-:Y:S02]  /*6ce0*/  IMAD.MOV.U32 R46, RZ, RZ, R104 ;  /* 0x000000ffff2e7224 */ /* 0x000fe400078e0068 */
[----:B------:R-:W-:Y:S01]  /*6cf0*/  @!P5 IMAD.MOV R16, RZ, RZ, -R16 ;  /* 0x000000ffff10d224 */ /* 0x000fe200078e0a10 */
[----:B------:R-:W-:Y:S01]  /*6d00*/  ISETP.GT.U32.AND P5, PT, R4, R109, PT ;  /* 0x0000006d0400720c */ /* 0x000fe20003fa4070 */
[----:B------:R-:W-:Y:S01]  /*6d10*/  IMAD.HI.U32 R47, R86, R113, RZ ;  /* 0x00000071562f7227 */ /* 0x000fe200078e00ff */
[----:B------:R-:W-:Y:S01]  /*6d20*/  ISETP.GE.AND P2, PT, R146, RZ, PT ;  /* 0x000000ff9200720c */ /* 0x000fe20003f46270 */
[----:B------:R-:W2:Y:S02]  /*6d30*/  LDL.LU R143, [R1+0x860] ;  /* 0x00086000018f7983 */ /* 0x000ea40000300800 */
[----:B------:R-:W-:Y:S01]  /*6d40*/  @!P6 IMAD.IADD R103, R103, 0x1, -R4 ;  /* 0x000000016767e824 */ /* 0x000fe200078e0a04 */
[C---:B------:R-:W-:Y:S01]  /*6d50*/  ISETP.GT.U32.AND P6, PT, R4.reuse, R106, PT ;  /* 0x0000006a0400720c */ /* 0x040fe20003fc4070 */
[----:B------:R-:W-:Y:S01]  /*6d60*/  @!P4 IMAD.MOV R46, RZ, RZ, -R46 ;  /* 0x000000ffff2ec224 */ /* 0x000fe200078e0a2e */
[C---:B------:R-:W-:Y:S01]  /*6d70*/  ISETP.GT.U32.AND P4, PT, R4.reuse, R107, PT ;  /* 0x0000006b0400720c */ /* 0x040fe20003f84070 */
[----:B------:R-:W-:Y:S01]  /*6d80*/  IMAD.MOV R47, RZ, RZ, -R47 ;  /* 0x000000ffff2f7224 */ /* 0x000fe200078e0a2f */
[----:B------:R-:W-:Y:S01]  /*6d90*/  IABS R10, R158 ;  /* 0x0000009e000a7213 */ /* 0x000fe20000000000 */
[----:B------:R-:W2:Y:S02]  /*6da0*/  LDL.LU R146, [R1+0x85c] ;  /* 0x00085c0001927983 */ /* 0x000ea40000300800 */
[----:B------:R-:W-:-:S02]  /*6db0*/  IMAD R113, R4, R47, R113 ;  /* 0x0000002f04717224 */ /* 0x000fc400078e0271 */
[----:B------:R-:W-:Y:S01]  /*6dc0*/  IMAD.MOV.U32 R47, RZ, RZ, R103 ;  /* 0x000000ffff2f7224 */ /* 0x000fe200078e0067 */
[----:B------:R-:W-:Y:S01]  /*6dd0*/  IABS R28, R80 ;  /* 0x00000050001c7213 */ /* 0x000fe20000000000 */
[----:B------:R-:W-:Y:S01]  /*6de0*/  @!P5 IMAD.IADD R109, R109, 0x1, -R4 ;  /* 0x000000016d6dd824 */ /* 0x000fe200078e0a04 */
[C---:B------:R-:W-:Y:S01]  /*6df0*/  ISETP.GT.U32.AND P5, PT, R4.reuse, R61, PT ;  /* 0x0000003d0400720c */ /* 0x040fe20003fa4070 */
[----:B------:R-:W-:Y:S01]  /*6e00*/  @!P3 IMAD.MOV R47, RZ, RZ, -R47 ;  /* 0x000000ffff2fb224 */ /* 0x000fe200078e0a2f */
[----:B------:R-:W-:Y:S01]  /*6e10*/  ISETP.GT.U32.AND P3, PT, R4, R110, PT ;  /* 0x0000006e0400720c */ /* 0x000fe20003f64070 */
[----:B------:R-:W-:-:S04]  /*6e20*/  IMAD.HI.U32 R22, R86, R10, RZ ;  /* 0x0000000a56167227 */ /* 0x000fc800078e00ff */
[--C-:B------:R-:W-:Y:S02]  /*6e30*/  @!P6 IMAD.IADD R106, R106, 0x1, -R4.reuse ;  /* 0x000000016a6ae824 */ /* 0x100fe400078e0a04 */
[----:B------:R-:W-:Y:S01]  /*6e40*/  @!P2 IMAD.MOV R101, RZ, RZ, -R101 ;  /* 0x000000ffff65a224 */ /* 0x000fe200078e0a65 */
[C---:B------:R-:W-:Y:S01]  /*6e50*/  ISETP.GT.U32.AND P2, PT, R4.reuse, R64, PT ;  /* 0x000000400400720c */ /* 0x040fe20003f44070 */
[----:B------:R-:W-:Y:S01]  /*6e60*/  @!P4 IMAD.IADD R107, R107, 0x1, -R4 ;  /* 0x000000016b6bc824 */ /* 0x000fe200078e0a04 */
[----:B------:R-:W-:Y:S01]  /*6e70*/  ISETP.GT.U32.AND P4, PT, R4, R60, PT ;  /* 0x0000003c0400720c */ /* 0x000fe20003f84070 */
[----:B------:R-:W-:Y:S01]  /*6e80*/  IMAD.HI.U32 R3, R86, R28, RZ ;  /* 0x0000001c56037227 */ /* 0x000fe200078e00ff */
[----:B------:R-:W-:-:S03]  /*6e90*/  ISETP.GT.U32.AND P6, PT, R4, R106, PT ;  /* 0x0000006a0400720c */ /* 0x000fc60003fc4070 */
[----:B------:R-:W-:Y:S01]  /*6ea0*/  IMAD.MOV R22, RZ, RZ, -R22 ;  /* 0x000000ffff167224 */ /* 0x000fe200078e0a16 */
[----:B----4-:R-:W-:Y:S01]  /*6eb0*/  SHF.R.U32.HI R48, RZ, 0x6, R89 ;  /* 0x00000006ff307819 */ /* 0x010fe20000011659 */
[----:B------:R-:W-:Y:S02]  /*6ec0*/  IMAD.MOV R3, RZ, RZ, -R3 ;  /* 0x000000ffff037224 */ /* 0x000fe400078e0a03 */
[C---:B------:R-:W-:Y:S01]  /*6ed0*/  IMAD R10, R4.reuse, R22, R10 ;  /* 0x00000016040a7224 */ /* 0x040fe200078e020a */
[----:B------:R-:W-:Y:S01]  /*6ee0*/  IABS R22, R81 ;  /* 0x0000005100167213 */ /* 0x000fe20000000000 */
[----:B------:R-:W-:Y:S01]  /*6ef0*/  IMAD R28, R4, R3, R28 ;  /* 0x00000003041c7224 */ /* 0x000fe200078e021c */
[----:B------:R-:W-:Y:S01]  /*6f00*/  SGXT.U32 R3, R48, 0x1 ;  /* 0x000000013003781a */ /* 0x000fe20000000000 */
[--C-:B------:R-:W-:Y:S01]  /*6f10*/  @!P3 IMAD.IADD R110, R110, 0x1, -R4.reuse ;  /* 0x000000016e6eb824 */ /* 0x100fe200078e0a04 */
[----:B------:R-:W-:Y:S01]  /*6f20*/  ISETP.GE.AND P3, PT, R82, RZ, PT ;  /* 0x000000ff5200720c */ /* 0x000fe20003f66270 */
[----:B------:R-:W-:Y:S01]  /*6f30*/  @!P5 IMAD.IADD R61, R61, 0x1, -R4 ;  /* 0x000000013d3dd824 */ /* 0x000fe200078e0a04 */
[----:B------:R-:W-:Y:S01]  /*6f40*/  ISETP.GE.AND P5, PT, R83, RZ, PT ;  /* 0x000000ff5300720c */ /* 0x000fe20003fa6270 */
[----:B------:R-:W-:-:S04]  /*6f50*/  IMAD.HI.U32 R34, R86, R22, RZ ;  /* 0x0000001656227227 */ /* 0x000fc800078e00ff */
[--C-:B------:R-:W-:Y:S02]  /*6f60*/  @!P2 IMAD.IADD R64, R64, 0x1, -R4.reuse ;  /* 0x000000014040a824 */ /* 0x100fe400078e0a04 */
[----:B------:R-:W-:Y:S01]  /*6f70*/  @!P4 IMAD.IADD R60, R60, 0x1, -R4 ;  /* 0x000000013c3cc824 */ /* 0x000fe200078e0a04 */
[----:B------:R-:W-:Y:S01]  /*6f80*/  ISETP.GT.U32.AND P4, PT, R4, R110, PT ;  /* 0x0000006e0400720c */ /* 0x000fe20003f84070 */
[----:B------:R-:W-:Y:S02]  /*6f90*/  IMAD.MOV R34, RZ, RZ, -R34 ;  /* 0x000000ffff227224 */ /* 0x000fe400078e0a22 */
[----:B------:R-:W-:Y:S01]  /*6fa0*/  @!P6 IMAD.IADD R106, R106, 0x1, -R4 ;  /* 0x000000016a6ae824 */ /* 0x000fe200078e0a04 */
[----:B------:R-:W-:Y:S01]  /*6fb0*/  ISETP.GE.AND P6, PT, R149, RZ, PT ;  /* 0x000000ff9500720c */ /* 0x000fe20003fc6270 */
[----:B------:R-:W-:Y:S01]  /*6fc0*/  IMAD.MOV.U32 R49, RZ, RZ, R107 ;  /* 0x000000ffff317224 */ /* 0x000fe200078e006b */
[----:B------:R-:W-:Y:S01]  /*6fd0*/  IABS R57, R160 ;  /* 0x000000a000397213 */ /* 0x000fe20000000000 */
[C---:B------:R-:W-:Y:S01]  /*6fe0*/  IMAD R22, R4.reuse, R34, R22 ;  /* 0x0000002204167224 */ /* 0x040fe200078e0216 */
[----:B------:R-:W-:Y:S01]  /*6ff0*/  PRMT R34, RZ, 0x7610, R34 ;  /* 0x00007610ff227816 */ /* 0x000fe20000000022 */
[----:B------:R-:W-:Y:S01]  /*7000*/  @!P3 IMAD.MOV R49, RZ, RZ, -R49 ;  /* 0x000000ffff31b224 */ /* 0x000fe200078e0a31 */
[----:B------:R-:W-:Y:S01]  /*7010*/  IABS R58, R123 ;  /* 0x0000007b003a7213 */ /* 0x000fe20000000000 */
[----:B------:R-:W-:Y:S01]  /*7020*/  @!P5 IMAD.MOV R106, RZ, RZ, -R106 ;  /* 0x000000ffff6ad224 */ /* 0x000fe200078e0a6a */
[----:B------:R-:W-:Y:S01]  /*7030*/  ISETP.GT.U32.AND P3, PT, R4, R64, PT ;  /* 0x000000400400720c */ /* 0x000fe20003f64070 */
[----:B------:R-:W-:Y:S01]  /*7040*/  IMAD.HI.U32 R55, R86, R57, RZ ;  /* 0x0000003956377227 */ /* 0x000fe200078e00ff */
[----:B------:R-:W-:Y:S01]  /*7050*/  ISETP.GT.U32.AND P5, PT, R4, R59, PT ;  /* 0x0000003b0400720c */ /* 0x000fe20003fa4070 */
[----:B------:R-:W4:Y:S02]  /*7060*/  LDL.LU R149, [R1+0x858] ;  /* 0x0008580001957983 */ /* 0x000f240000300800 */
[----:B------:R-:W-:-:S02]  /*7070*/  IMAD.MOV.U32 R48, RZ, RZ, R109 ;  /* 0x000000ffff307224 */ /* 0x000fc400078e006d */
[----:B------:R-:W-:Y:S01]  /*7080*/  @!P4 IMAD.IADD R110, R110, 0x1, -R4 ;  /* 0x000000016e6ec824 */ /* 0x000fe200078e0a04 */
[----:B------:R-:W-:Y:S01]  /*7090*/  ISETP.GT.U32.AND P4, PT, R4, R56, PT ;  /* 0x000000380400720c */ /* 0x000fe20003f84070 */
[----:B------:R-:W-:Y:S02]  /*70a0*/  IMAD.MOV R55, RZ, RZ, -R55 ;  /* 0x000000ffff377224 */ /* 0x000fe400078e0a37 */
[----:B------:R-:W-:-:S04]  /*70b0*/  IMAD.HI.U32 R52, R86, R58, RZ ;  /* 0x0000003a56347227 */ /* 0x000fc800078e00ff */
[----:B------:R-:W-:Y:S01]  /*70c0*/  @!P6 IMAD.MOV R48, RZ, RZ, -R48 ;  /* 0x000000ffff30e224 */ /* 0x000fe200078e0a30 */
[C---:B------:R-:W-:Y:S01]  /*70d0*/  ISETP.GT.U32.AND P6, PT, R4.reuse, R60, PT ;  /* 0x0000003c0400720c */ /* 0x040fe20003fc4070 */
[----:B------:R-:W-:Y:S02]  /*70e0*/  IMAD R57, R4, R55, R57 ;  /* 0x0000003704397224 */ /* 0x000fe400078e0239 */
[----:B------:R-:W-:Y:S02]  /*70f0*/  IMAD.MOV R52, RZ, RZ, -R52 ;  /* 0x000000ffff347224 */ /* 0x000fe400078e0a34 */
[----:B------:R-:W-:Y:S01]  /*7100*/  @!P3 IMAD.IADD R64, R64, 0x1, -R4 ;  /* 0x000000014040b824 */ /* 0x000fe200078e0a04 */
[C---:B------:R-:W-:Y:S01]  /*7110*/  ISETP.GT.U32.AND P3, PT, R4.reuse, R57, PT ;  /* 0x000000390400720c */ /* 0x040fe20003f64070 */
[----:B------:R-:W-:Y:S02]  /*7120*/  IMAD R58, R4, R52, R58 ;  /* 0x00000034043a7224 */ /* 0x000fe400078e023a */
[--C-:B------:R-:W-:Y:S01]  /*7130*/  @!P5 IMAD.IADD R59, R59, 0x1, -R4.reuse ;  /* 0x000000013b3bd824 */ /* 0x100fe200078e0a04 */
[----:B------:R-:W-:Y:S01]  /*7140*/  ISETP.GE.AND P5, PT, R165, RZ, PT ;  /* 0x000000ffa500720c */ /* 0x000fe20003fa6270 */
[----:B------:R-:W-:Y:S01]  /*7150*/  @!P4 IMAD.IADD R56, R56, 0x1, -R4 ;  /* 0x000000013838c824 */ /* 0x000fe200078e0a04 */
[----:B------:R-:W-:-:S02]  /*7160*/  ISETP.GE.AND P4, PT, R163, RZ, PT ;  /* 0x000000ffa300720c */ /* 0x000fc40003f86270 */
[----:B------:R-:W-:Y:S01]  /*7170*/  LOP3.LUT R82, R0, 0x9e, RZ, 0xfc, !PT ;  /* 0x0000009e00527812 */ /* 0x000fe200078efcff */
[----:B------:R-:W-:Y:S01]  /*7180*/  @!P6 IMAD.IADD R60, R60, 0x1, -R4 ;  /* 0x000000013c3ce824 */ /* 0x000fe200078e0a04 */
[----:B------:R-:W-:Y:S01]  /*7190*/  ISETP.GE.AND P6, PT, R148, RZ, PT ;  /* 0x000000ff9400720c */ /* 0x000fe20003fc6270 */
[----:B------:R-:W-:Y:S01]  /*71a0*/  IMAD.MOV.U32 R53, RZ, RZ, R64 ;  /* 0x000000ffff357224 */ /* 0x000fe200078e0040 */
[----:B------:R-:W-:Y:S01]  /*71b0*/  IABS R104, R82 ;  /* 0x0000005200687213 */ /* 0x000fe20000000000 */
[----:B------:R-:W-:Y:S01]  /*71c0*/  @!P3 IMAD.IADD R57, R57, 0x1, -R4 ;  /* 0x000000013939b824 */ /* 0x000fe200078e0a04 */
[----:B------:R-:W-:-:S03]  /*71d0*/  ISETP.GE.AND P3, PT, R85, RZ, PT ;  /* 0x000000ff5500720c */ /* 0x000fc60003f66270 */
[----:B------:R-:W-:Y:S01]  /*71e0*/  @!P5 IMAD.MOV R53, RZ, RZ, -R53 ;  /* 0x000000ffff35d224 */ /* 0x000fe200078e0a35 */
[----:B------:R-:W-:Y:S01]  /*71f0*/  ISETP.GT.U32.AND P5, PT, R4, R56, PT ;  /* 0x000000380400720c */ /* 0x000fe20003fa4070 */
[----:B------:R-:W-:-:S04]  /*7200*/  IMAD.HI.U32 R54, R86, R104, RZ ;  /* 0x0000006856367227 */ /* 0x000fc800078e00ff */
[----:B------:R-:W-:Y:S02]  /*7210*/  IMAD.MOV.U32 R52, RZ, RZ, R110 ;  /* 0x000000ffff347224 */ /* 0x000fe400078e006e */
[----:B------:R-:W-:Y:S02]  /*7220*/  IMAD.MOV R54, RZ, RZ, -R54 ;  /* 0x000000ffff367224 */ /* 0x000fe400078e0a36 */
[----:B------:R-:W-:Y:S02]  /*7230*/  @!P6 IMAD.MOV R52, RZ, RZ, -R52 ;  /* 0x000000ffff34e224 */ /* 0x000fe400078e0a34 */
[----:B------:R-:W-:Y:S02]  /*7240*/  IMAD R104, R4, R54, R104 ;  /* 0x0000003604687224 */ /* 0x000fe400078e0268 */
[----:B------:R-:W-:Y:S02]  /*7250*/  IMAD.MOV.U32 R54, RZ, RZ, R60 ;  /* 0x000000ffff367224 */ /* 0x000fe400078e003c */
[----:B------:R-:W-:Y:S01]  /*7260*/  @!P5 IMAD.IADD R56, R56, 0x1, -R4 ;  /* 0x000000013838d824 */ /* 0x000fe200078e0a04 */
[C---:B------:R-:W-:Y:S01]  /*7270*/  ISETP.GT.U32.AND P5, PT, R4.reuse, R39, PT ;  /* 0x000000270400720c */ /* 0x040fe20003fa4070 */
[----:B------:R-:W-:Y:S01]  /*7280*/  @!P3 IMAD.MOV R54, RZ, RZ, -R54 ;  /* 0x000000ffff36b224 */ /* 0x000fe200078e0a36 */
[----:B------:R-:W-:-:S02]  /*7290*/  ISETP.GT.U32.AND P3, PT, R4, R113, PT ;  /* 0x000000710400720c */ /* 0x000fc40003f64070 */
[----:B---3--:R-:W-:-:S13]  /*72a0*/  ISETP.LT.AND P2, PT, R3, R2, P0 ;  /* 0x000000020300720c */ /* 0x008fda0000741270 */
[----:B--2---:R-:W2:Y:S01]  /*72b0*/  @P2 LDG.E.U16 R34, desc[UR20][R140.64] ;  /* 0x000000148c222981 */ /* 0x004ea2000c1e1500 */
[----:B------:R-:W-:-:S13]  /*72c0*/  ISETP.GT.U32.AND P2, PT, R4, R61, PT ;  /* 0x0000003d0400720c */ /* 0x000fda0003f44070 */
[----:B------:R-:W-:Y:S01]  /*72d0*/  @!P2 IMAD.IADD R61, R61, 0x1, -R4 ;  /* 0x000000013d3da824 */ /* 0x000fe200078e0a04 */
[----:B------:R-:W-:-:S03]  /*72e0*/  ISETP.GT.U32.AND P2, PT, R4, R58, PT ;  /* 0x0000003a0400720c */ /* 0x000fc60003f44070 */
[----:B------:R-:W-:-:S04]  /*72f0*/  IMAD.MOV.U32 R103, RZ, RZ, R61 ;  /* 0x000000ffff677224 */ /* 0x000fc800078e003d */
[----:B------:R-:W-:Y:S01]  /*7300*/  @!P4 IMAD.MOV R103, RZ, RZ, -R103 ;  /* 0x000000ffff67c224 */ /* 0x000fe200078e0a67 */
[----:B------:R-:W-:-:S05]  /*7310*/  ISETP.GT.U32.AND P4, PT, R4, R57, PT ;  /* 0x000000390400720c */ /* 0x000fca0003f84070 */
[----:B------:R-:W-:Y:S01]  /*7320*/  @!P2 IMAD.IADD R58, R58, 0x1, -R4 ;  /* 0x000000013a3aa824 */ /* 0x000fe200078e0a04 */
[----:B------:R-:W-:-:S04]  /*7330*/  ISETP.GT.U32.AND P2, PT, R4, R59, PT ;  /* 0x0000003b0400720c */ /* 0x000fc80003f44070 */
[----:B------:R-:W-:-:S03]  /*7340*/  ISETP.GT.U32.AND P6, PT, R4, R58, PT ;  /* 0x0000003a0400720c */ /* 0x000fc60003fc4070 */
[----:B------:R-:W-:Y:S01]  /*7350*/  @!P4 IMAD.IADD R57, R57, 0x1, -R4 ;  /* 0x000000013939c824 */ /* 0x000fe200078e0a04 */
[----:B------:R-:W-:-:S05]  /*7360*/  ISETP.GE.AND P4, PT, R162, RZ, PT ;  /* 0x000000ffa200720c */ /* 0x000fca0003f86270 */
[----:B------:R-:W-:Y:S01]  /*7370*/  @!P2 IMAD.IADD R59, R59, 0x1, -R4 ;  /* 0x000000013b3ba824 */ /* 0x000fe200078e0a04 */
[----:B------:R-:W-:-:S03]  /*7380*/  ISETP.GT.U32.AND P2, PT, R4, R65, PT ;  /* 0x000000410400720c */ /* 0x000fc60003f44070 */
[--C-:B------:R-:W-:Y:S01]  /*7390*/  @!P6 IMAD.IADD R58, R58, 0x1, -R4.reuse ;  /* 0x000000013a3ae824 */ /* 0x100fe200078e0a04 */
[----:B------:R-:W-:Y:S01]  /*73a0*/  ISETP.GT.U32.AND P6, PT, R4, R37, PT ;  /* 0x000000250400720c */ /* 0x000fe20003fc4070 */
[--C-:B------:R-:W-:Y:S02]  /*73b0*/  @!P3 IMAD.IADD R113, R113, 0x1, -R4.reuse ;  /* 0x000000017171b824 */ /* 0x100fe400078e0a04 */
[----:B------:R-:W-:Y:S01]  /*73c0*/  @!P5 IMAD.IADD R39, R39, 0x1, -R4 ;  /* 0x000000012727d824 */ /* 0x000fe200078e0a04 */
[----:B------:R-:W-:Y:S01]  /*73d0*/  ISETP.GE.AND P5, PT, R123, RZ, PT ;  /* 0x000000ff7b00720c */ /* 0x000fe20003fa6270 */
[----:B------:R-:W-:-:S04]  /*73e0*/  IMAD.MOV.U32 R55, RZ, RZ, R59 ;  /* 0x000000ffff377224 */ /* 0x000fc800078e003b */
[--C-:B------:R-:W-:Y:S02]  /*73f0*/  @!P2 IMAD.IADD R65, R65, 0x1, -R4.reuse ;  /* 0x000000014141a824 */ /* 0x100fe400078e0a04 */
[----:B------:R-:W-:Y:S01]  /*7400*/  @!P4 IMAD.MOV R55, RZ, RZ, -R55 ;  /* 0x000000ffff37c224 */ /* 0x000fe200078e0a37 */
[C---:B------:R-:W-:Y:S01]  /*7410*/  ISETP.GT.U32.AND P4, PT, R4.reuse, R113, PT ;  /* 0x000000710400720c */ /* 0x040fe20003f84070 */
[----:B------:R-:W-:Y:S01]  /*7420*/  @!P6 IMAD.IADD R37, R37, 0x1, -R4 ;  /* 0x000000012525e824 */ /* 0x000fe200078e0a04 */
[----:B------:R-:W-:-:S03]  /*7430*/  ISETP.GT.U32.AND P6, PT, R4, R65, PT ;  /* 0x000000410400720c */ /* 0x000fc60003fc4070 */
[----:B------:R-:W-:Y:S01]  /*7440*/  @!P5 IMAD.MOV R58, RZ, RZ, -R58 ;  /* 0x000000ffff3ad224 */ /* 0x000fe200078e0a3a */
[----:B------:R-:W-:-:S07]  /*7450*/  ISETP.GT.U32.AND P5, PT, R4, R36, PT ;  /* 0x000000240400720c */ /* 0x000fce0003fa4070 */
[--C-:B------:R-:W-:Y:S01]  /*7460*/  @!P4 IMAD.IADD R113, R113, 0x1, -R4.reuse ;  /* 0x000000017171c824 */ /* 0x100fe200078e0a04 */
[C---:B------:R-:W-:Y:S01]  /*7470*/  ISETP.GT.U32.AND P4, PT, R4.reuse, R33, PT ;  /* 0x000000210400720c */ /* 0x040fe20003f84070 */
[----:B------:R-:W-:Y:S01]  /*7480*/  @!P6 IMAD.IADD R65, R65, 0x1, -R4 ;  /* 0x000000014141e824 */ /* 0x000fe200078e0a04 */
[----:B------:R-:W-:-:S03]  /*7490*/  ISETP.GT.U32.AND P6, PT, R4, R31, PT ;  /* 0x0000001f0400720c */ /* 0x000fc60003fc4070 */
[----:B------:R-:W-:-:S08]  /*74a0*/  @!P5 IMAD.IADD R36, R36, 0x1, -R4 ;  /* 0x000000012424d824 */ /* 0x000fd000078e0a04 */
[--C-:B------:R-:W-:Y:S01]  /*74b0*/  @!P4 IMAD.IADD R33, R33, 0x1, -R4.reuse ;  /* 0x000000012121c824 */ /* 0x100fe200078e0a04 */
[----:B------:R-:W-:Y:S01]  /*74c0*/  ISETP.GT.U32.AND P4, PT, R4, R36, PT ;  /* 0x000000240400720c */ /* 0x000fe20003f84070 */
[----:B------:R-:W-:-:S03]  /*74d0*/  @!P6 IMAD.IADD R31, R31, 0x1, -R4 ;  /* 0x000000011f1fe824 */ /* 0x000fc600078e0a04 */
[----:B------:R-:W-:-:S09]  /*74e0*/  ISETP.GT.U32.AND P6, PT, R4, R33, PT ;  /* 0x000000210400720c */ /* 0x000fd20003fc4070 */
[----:B------:R-:W-:Y:S01]  /*74f0*/  @!P4 IMAD.IADD R36, R36, 0x1, -R4 ;  /* 0x000000012424c824 */ /* 0x000fe200078e0a04 */
[----:B------:R-:W-:-:S03]  /*7500*/  ISETP.GT.U32.AND P4, PT, R4, R25, PT ;  /* 0x000000190400720c */ /* 0x000fc60003f84070 */
[----:B------:R-:W-:Y:S01]  /*7510*/  @!P6 IMAD.IADD R33, R33, 0x1, -R4 ;  /* 0x000000012121e824 */ /* 0x000fe200078e0a04 */
[----:B------:R-:W-:-:S09]  /*7520*/  ISETP.GT.U32.AND P6, PT, R4, R24, PT ;  /* 0x000000180400720c */ /* 0x000fd20003fc4070 */
[----:B------:R-:W-:-:S04]  /*7530*/  @!P4 IMAD.IADD R25, R25, 0x1, -R4 ;  /* 0x000000011919c824 */ /* 0x000fc800078e0a04 */
[----:B------:R-:W-:Y:S01]  /*7540*/  @!P6 IMAD.IADD R24, R24, 0x1, -R4 ;  /* 0x000000011818e824 */ /* 0x000fe200078e0a04 */
[----:B------:R-:W-:Y:S02]  /*7550*/  ISETP.GT.U32.AND P6, PT, R4, R25, PT ;  /* 0x000000190400720c */ /* 0x000fe40003fc4070 */
[C---:B------:R-:W-:Y:S01]  /*7560*/  LOP3.LUT R83, R0.reuse, 0xa6, RZ, 0xfc, !PT ;  /* 0x000000a600537812 */ /* 0x040fe200078efcff */
[----:B------:R-:W-:Y:S01]  /*7570*/  STL [R1+0x3ac], R82 ;  /* 0x0003ac5201007387 */ /* 0x000fe20000100800 */
[C---:B------:R-:W-:Y:S02]  /*7580*/  LOP3.LUT R85, R0.reuse, 0xae, RZ, 0xfc, !PT ;  /* 0x000000ae00557812 */ /* 0x040fe400078efcff */
[----:B------:R-:W-:Y:S01]  /*7590*/  LOP3.LUT R163, R0, 0xb6, RZ, 0xfc, !PT ;  /* 0x000000b600a37812 */ /* 0x000fe200078efcff */
[----:B------:R-:W3:Y:S01]  /*75a0*/  LDL.LU.64 R140, [R1+0x850] ;  /* 0x00085000018c7983 */ /* 0x000ee20000300a00 */
[----:B------:R-:W-:-:S05]  /*75b0*/  ISETP.GE.AND P3, PT, R161, RZ, PT ;  /* 0x000000ffa100720c */ /* 0x000fca0003f66270 */
[----:B------:R-:W-:Y:S01]  /*75c0*/  @!P6 IMAD.IADD R25, R25, 0x1, -R4 ;  /* 0x000000011919e824 */ /* 0x000fe200078e0a04 */
[----:B------:R-:W-:Y:S01]  /*75d0*/  ISETP.GT.U32.AND P6, PT, R4, R13, PT ;  /* 0x0000000d0400720c */ /* 0x000fe20003fc4070 */
[----:B------:R-:W-:Y:S01]  /*75e0*/  STL [R1+0x3a8], R83 ;  /* 0x0003a85301007387 */ /* 0x000fe20000100800 */
[----:B------:R-:W-:Y:S02]  /*75f0*/  LOP3.LUT R162, R0, 0xbe, RZ, 0xfc, !PT ;  /* 0x000000be00a27812 */ /* 0x000fe400078efcff */
[----:B------:R-:W-:Y:S01]  /*7600*/  ISETP.GE.AND P2, PT, R160, RZ, PT ;  /* 0x000000ffa000720c */ /* 0x000fe20003f46270 */
[----:B------:R-:W2:Y:S01]  /*7610*/  LDL.LU R148, [R1+0x848] ;  /* 0x0008480001947983 */ /* 0x000ea20000300800 */
[C---:B-1----:R-:W-:Y:S02]  /*7620*/  LOP3.LUT R161, R0.reuse, 0xc6, RZ, 0xfc, !PT ;  /* 0x000000c600a17812 */ /* 0x042fe400078efcff */
[C---:B------:R-:W-:Y:S01]  /*7630*/  LOP3.LUT R160, R0.reuse, 0xce, RZ, 0xfc, !PT ;  /* 0x000000ce00a07812 */ /* 0x040fe200078efcff */
[----:B------:R-:W-:Y:S01]  /*7640*/  STL [R1+0x3a4], R85 ;  /* 0x0003a45501007387 */ /* 0x000fe20000100800 */
[----:B------:R-:W-:-:S02]  /*7650*/  LOP3.LUT R40, R0, 0xd6, RZ, 0xfc, !PT ;  /* 0x000000d600287812 */ /* 0x000fc400078efcff */
[----:B------:R-:W-:Y:S01]  /*7660*/  ISETP.GE.AND P4, PT, R164, RZ, PT ;  /* 0x000000ffa400720c */ /* 0x000fe20003f86270 */
[----:B------:R-:W-:Y:S01]  /*7670*/  STL [R1+0x3a0], R163 ;  /* 0x0003a0a301007387 */ /* 0x000fe20000100800 */
[C---:B------:R-:W-:Y:S02]  /*7680*/  LOP3.LUT R165, R0.reuse, 0xde, RZ, 0xfc, !PT ;  /* 0x000000de00a57812 */ /* 0x040fe400078efcff */
[----:B0-----:R-:W-:Y:S01]  /*7690*/  LOP3.LUT R164, R0, 0xe6, RZ, 0xfc, !PT ;  /* 0x000000e600a47812 */ /* 0x001fe200078efcff */
[----:B------:R-:W-:Y:S01]  /*76a0*/  STL [R1+0x39c], R162 ;  /* 0x00039ca201007387 */ /* 0x000fe20000100800 */
[----:B------:R-:W-:-:S03]  /*76b0*/  @!P6 IMAD.IADD R13, R13, 0x1, -R4 ;  /* 0x000000010d0de824 */ /* 0x000fc600078e0a04 */
[----:B------:R-:W-:Y:S01]  /*76c0*/  STL [R1+0x398], R161 ;  /* 0x000398a101007387 */ /* 0x000fe20000100800 */
[----:B------:R-:W-:-:S03]  /*76d0*/  ISETP.GE.AND P6, PT, R150, RZ, PT ;  /* 0x000000ff9600720c */ /* 0x000fc60003fc6270 */
[----:B------:R-:W-:Y:S04]  /*76e0*/  STL [R1+0x394], R160 ;  /* 0x000394a001007387 */ /* 0x000fe80000100800 */
[----:B------:R-:W-:Y:S04]  /*76f0*/  STL [R1+0x390], R40 ;  /* 0x0003902801007387 */ /* 0x000fe80000100800 */
[----:B------:R-:W-:Y:S04]  /*7700*/  STL [R1+0x38c], R165 ;  /* 0x00038ca501007387 */ /* 0x000fe80000100800 */
[----:B------:R-:W-:Y:S04]  /*7710*/  STL [R1+0x388], R164 ;  /* 0x000388a401007387 */ /* 0x000fe80000100800 */
[----:B------:R-:W2:Y:S01]  /*7720*/  LDL.LU R150, [R1+0x844] ;  /* 0x0008440001967983 */ /* 0x000ea20000300800 */
[----:B------:R-:W-:Y:S01]  /*7730*/  @!P2 IMAD.MOV R57, RZ, RZ, -R57 ;  /* 0x000000ffff39a224 */ /* 0x000fe200078e0a39 */
[C---:B------:R-:W-:Y:S01]  /*7740*/  ISETP.GT.U32.AND P2, PT, R4.reuse, R39, PT ;  /* 0x000000270400720c */ /* 0x040fe20003f44070 */
[----:B------:R-:W-:Y:S01]  /*7750*/  @!P3 IMAD.MOV R56, RZ, RZ, -R56 ;  /* 0x000000ffff38b224 */ /* 0x000fe200078e0a38 */
[----:B------:R-:W-:-:S02]  /*7760*/  ISETP.GT.U32.AND P3, PT, R4, R37, PT ;  /* 0x000000250400720c */ /* 0x000fc40003f64070 */
[----:B------:R-:W-:Y:S02]  /*7770*/  IABS R110, R85 ;  /* 0x00000055006e7213 */ /* 0x000fe40000000000 */
[----:B------:R-:W-:-:S07]  /*7780*/  ISETP.GE.AND P5, PT, R122, RZ, PT ;  /* 0x000000ff7a00720c */ /* 0x000fce0003fa6270 */
[--C-:B------:R-:W-:Y:S01]  /*7790*/  @!P2 IMAD.IADD R39, R39, 0x1, -R4.reuse ;  /* 0x000000012727a824 */ /* 0x100fe200078e0a04 */
[C---:B------:R-:W-:Y:S01]  /*77a0*/  ISETP.GT.U32.AND P2, PT, R4.reuse, R30, PT ;  /* 0x0000001e0400720c */ /* 0x040fe20003f44070 */
[----:B------:R-:W-:Y:S01]  /*77b0*/  @!P3 IMAD.IADD R37, R37, 0x1, -R4 ;  /* 0x000000012525b824 */ /* 0x000fe200078e0a04 */
[----:B------:R-:W-:Y:S01]  /*77c0*/  ISETP.GT.U32.AND P3, PT, R4, R27, PT ;  /* 0x0000001b0400720c */ /* 0x000fe20003f64070 */
[----:B------:R-:W-:-:S04]  /*77d0*/  IMAD.HI.U32 R60, R86, R110, RZ ;  /* 0x0000006e563c7227 */ /* 0x000fc800078e00ff */
[----:B------:R-:W-:-:S04]  /*77e0*/  IMAD.MOV R59, RZ, RZ, -R60 ;  /* 0x000000ffff3b7224 */ /* 0x000fc800078e0a3c */
[----:B------:R-:W-:Y:S02]  /*77f0*/  IMAD R110, R4, R59, R110 ;  /* 0x0000003b046e7224 */ /* 0x000fe400078e026e */
[----:B------:R-:W-:Y:S02]  /*7800*/  IMAD.MOV.U32 R59, RZ, RZ, R113 ;  /* 0x000000ffff3b7224 */ /* 0x000fe400078e0071 */
[--C-:B------:R-:W-:Y:S01]  /*7810*/  @!P2 IMAD.IADD R30, R30, 0x1, -R4.reuse ;  /* 0x000000011e1ea824 */ /* 0x100fe200078e0a04 */
[C---:B------:R-:W-:Y:S01]  /*7820*/  ISETP.GT.U32.AND P2, PT, R4.reuse, R31, PT ;  /* 0x0000001f0400720c */ /* 0x040fe20003f44070 */
[----:B------:R-:W-:Y:S02]  /*7830*/  @!P3 IMAD.IADD R27, R27, 0x1, -R4 ;  /* 0x000000011b1bb824 */ /* 0x000fe400078e0a04 */
[----:B------:R-:W-:Y:S01]  /*7840*/  @!P5 IMAD.MOV R59, RZ, RZ, -R59 ;  /* 0x000000ffff3bd224 */ /* 0x000fe200078e0a3b */
[C---:B------:R-:W-:Y:S02]  /*7850*/  ISETP.GT.U32.AND P5, PT, R4.reuse, R30, PT ;  /* 0x0000001e0400720c */ /* 0x040fe40003fa4070 */
[----:B------:R-:W-:-:S07]  /*7860*/  ISETP.GT.U32.AND P3, PT, R4, R27, PT ;  /* 0x0000001b0400720c */ /* 0x000fce0003f64070 */
[----:B------:R-:W-:Y:S01]  /*7870*/  @!P2 IMAD.IADD R31, R31, 0x1, -R4 ;  /* 0x000000011f1fa824 */ /* 0x000fe200078e0a04 */
[----:B------:R-:W-:-:S03]  /*7880*/  ISETP.GT.U32.AND P2, PT, R4, R21, PT ;  /* 0x000000150400720c */ /* 0x000fc60003f44070 */
[--C-:B------:R-:W-:Y:S01]  /*7890*/  @!P5 IMAD.IADD R30, R30, 0x1, -R4.reuse ;  /* 0x000000011e1ed824 */ /* 0x100fe200078e0a04 */
[C---:B------:R-:W-:Y:S01]  /*78a0*/  ISETP.GT.U32.AND P5, PT, R4.reuse, R18, PT ;  /* 0x000000120400720c */ /* 0x040fe20003fa4070 */
[----:B------:R-:W-:Y:S01]  /*78b0*/  @!P3 IMAD.IADD R27, R27, 0x1, -R4 ;  /* 0x000000011b1bb824 */ /* 0x000fe200078e0a04 */
[----:B------:R-:W-:Y:S01]  /*78c0*/  ISETP.GT.U32.AND P3, PT, R4, R15, PT ;  /* 0x0000000f0400720c */ /* 0x000fe20003f64070 */
[----:B------:R-:W-:-:S06]  /*78d0*/  IMAD.MOV.U32 R60, RZ, RZ, R65 ;  /* 0x000000ffff3c7224 */ /* 0x000fcc00078e0041 */
[----:B------:R-:W-:Y:S01]  /*78e0*/  @!P2 IMAD.IADD R21, R21, 0x1, -R4 ;  /* 0x000000011515a824 */ /* 0x000fe200078e0a04 */
[----:B------:R-:W-:-:S03]  /*78f0*/  ISETP.GT.U32.AND P2, PT, R4, R24, PT ;  /* 0x000000180400720c */ /* 0x000fc60003f44070 */
[--C-:B------:R-:W-:Y:S01]  /*7900*/  @!P5 IMAD.IADD R18, R18, 0x1, -R4.reuse ;  /* 0x000000011212d824 */ /* 0x100fe200078e0a04 */
[----:B------:R-:W-:Y:S01]  /*7910*/  ISETP.GT.U32.AND P5, PT, R4, R21, PT ;  /* 0x000000150400720c */ /* 0x000fe20003fa4070 */
[----:B------:R-:W-:-:S03]  /*7920*/  @!P3 IMAD.IADD R15, R15, 0x1, -R4 ;  /* 0x000000010f0fb824 */ /* 0x000fc600078e0a04 */
[C---:B------:R-:W-:Y:S01]  /*7930*/  ISETP.GT.U32.AND P3, PT, R4.reuse, R18, PT ;  /* 0x000000120400720c */ /* 0x040fe20003f64070 */
[----:B------:R-:W-:Y:S01]  /*7940*/  @!P4 IMAD.MOV R60, RZ, RZ, -R60 ;  /* 0x000000ffff3cc224 */ /* 0x000fe200078e0a3c */
[----:B------:R-:W-:-:S03]  /*7950*/  ISETP.GT.U32.AND P4, PT, R4, R15, PT ;  /* 0x0000000f0400720c */ /* 0x000fc60003f84070 */
[--C-:B------:R-:W-:Y:S01]  /*7960*/  @!P2 IMAD.IADD R24, R24, 0x1, -R4.reuse ;  /* 0x000000011818a824 */ /* 0x100fe200078e0a04 */
[C---:B------:R-:W-:Y:S02]  /*7970*/  ISETP.GT.U32.AND P2, PT, R4.reuse, R10, PT ;  /* 0x0000000a0400720c */ /* 0x040fe40003f44070 */
[----:B------:R-:W-:Y:S01]  /*7980*/  IABS R123, R161 ;  /* 0x000000a1007b7213 */ /* 0x000fe20000000000 */
[----:B------:R-:W-:Y:S01]  /*7990*/  @!P5 IMAD.IADD R21, R21, 0x1, -R4 ;  /* 0x000000011515d824 */ /* 0x000fe200078e0a04 */
[----:B------:R-:W-:-:S03]  /*79a0*/  ISETP.GT.U32.AND P5, PT, R4, R9, PT ;  /* 0x000000090400720c */ /* 0x000fc60003fa4070 */
[----:B------:R-:W-:Y:S01]  /*79b0*/  @!P3 IMAD.IADD R18, R18, 0x1, -R4 ;  /* 0x000000011212b824 */ /* 0x000fe200078e0a04 */
[----:B------:R-:W-:Y:S01]  /*79c0*/  ISETP.GT.U32.AND P3, PT, R4, R7, PT ;  /* 0x000000070400720c */ /* 0x000fe20003f64070 */
[----:B------:R-:W-:-:S04]  /*79d0*/  IMAD.HI.U32 R61, R86, R123, RZ ;  /* 0x0000007b563d7227 */ /* 0x000fc800078e00ff */
[--C-:B------:R-:W-:Y:S01]  /*79e0*/  @!P4 IMAD.IADD R15, R15, 0x1, -R4.reuse ;  /* 0x000000010f0fc824 */ /* 0x100fe200078e0a04 */
[----:B------:R-:W-:Y:S01]  /*79f0*/  ISETP.GT.U32.AND P4, PT, R4, R6, PT ;  /* 0x000000060400720c */ /* 0x000fe20003f84070 */
[----:B------:R-:W-:Y:S02]  /*7a00*/  IMAD.MOV R61, RZ, RZ, -R61 ;  /* 0x000000ffff3d7224 */ /* 0x000fe400078e0a3d */
[--C-:B------:R-:W-:Y:S02]  /*7a10*/  @!P2 IMAD.IADD R10, R10, 0x1, -R4.reuse ;  /* 0x000000010a0aa824 */ /* 0x100fe400078e0a04 */
[C---:B------:R-:W-:Y:S01]  /*7a20*/  IMAD R123, R4.reuse, R61, R123 ;  /* 0x0000003d047b7224 */ /* 0x040fe200078e027b */
[----:B------:R-:W-:Y:S01]  /*7a30*/  ISETP.GE.AND P2, PT, R157, RZ, PT ;  /* 0x000000ff9d00720c */ /* 0x000fe20003f46270 */
[--C-:B------:R-:W-:Y:S01]  /*7a40*/  @!P5 IMAD.IADD R9, R9, 0x1, -R4.reuse ;  /* 0x000000010909d824 */ /* 0x100fe200078e0a04 */
[C---:B------:R-:W-:Y:S01]  /*7a50*/  ISETP.GT.U32.AND P5, PT, R4.reuse, R13, PT ;  /* 0x0000000d0400720c */ /* 0x040fe20003fa4070 */
[--C-:B------:R-:W-:Y:S01]  /*7a60*/  @!P3 IMAD.IADD R7, R7, 0x1, -R4.reuse ;  /* 0x000000010707b824 */ /* 0x100fe200078e0a04 */
[----:B------:R-:W-:Y:S01]  /*7a70*/  ISETP.GT.U32.AND P3, PT, R4, R10, PT ;  /* 0x0000000a0400720c */ /* 0x000fe20003f64070 */
[----:B------:R-:W-:Y:S01]  /*7a80*/  IMAD.MOV.U32 R61, RZ, RZ, R39 ;  /* 0x000000ffff3d7224 */ /* 0x000fe200078e0027 */
[----:B------:R-:W-:Y:S01]  /*7a90*/  IABS R107, R83 ;  /* 0x00000053006b7213 */ /* 0x000fe20000000000 */
[----:B------:R-:W-:-:S02]  /*7aa0*/  @!P4 IMAD.IADD R6, R6, 0x1, -R4 ;  /* 0x000000010606c824 */ /* 0x000fc400078e0a04 */
[----:B------:R-:W-:Y:S01]  /*7ab0*/  @!P6 IMAD.MOV R61, RZ, RZ, -R61 ;  /* 0x000000ffff3de224 */ /* 0x000fe200078e0a3d */
[C---:B------:R-:W-:Y:S01]  /*7ac0*/  ISETP.GT.U32.AND P6, PT, R4.reuse, R9, PT ;  /* 0x000000090400720c */ /* 0x040fe20003fc4070 */
[----:B------:R-:W-:Y:S01]  /*7ad0*/  IMAD.MOV.U32 R62, RZ, RZ, R37 ;  /* 0x000000ffff3e7224 */ /* 0x000fe200078e0025 */
[----:B------:R-:W-:Y:S01]  /*7ae0*/  ISETP.GT.U32.AND P4, PT, R4, R6, PT ;  /* 0x000000060400720c */ /* 0x000fe20003f84070 */
[----:B------:R-:W-:Y:S01]  /*7af0*/  IMAD.HI.U32 R3, R86, R107, RZ ;  /* 0x0000006b56037227 */ /* 0x000fe200078e00ff */
[----:B------:R-:W-:-:S03]  /*7b00*/  IABS R109, R163 ;  /* 0x000000a3006d7213 */ /* 0x000fc60000000000 */
[----:B------:R-:W-:Y:S01]  /*7b10*/  @!P2 IMAD.MOV R62, RZ, RZ, -R62 ;  /* 0x000000ffff3ea224 */ /* 0x000fe200078e0a3e */
[C---:B------:R-:W-:Y:S01]  /*7b20*/  ISETP.GT.U32.AND P2, PT, R4.reuse, R7, PT ;  /* 0x000000070400720c */ /* 0x040fe20003f44070 */
[--C-:B------:R-:W-:Y:S01]  /*7b30*/  @!P5 IMAD.IADD R13, R13, 0x1, -R4.reuse ;  /* 0x000000010d0dd824 */ /* 0x100fe200078e0a04 */
[----:B------:R-:W-:Y:S01]  /*7b40*/  ISETP.GT.U32.AND P5, PT, R4, R19, PT ;  /* 0x000000130400720c */ /* 0x000fe20003fa4070 */
[--C-:B------:R-:W-:Y:S01]  /*7b50*/  @!P3 IMAD.IADD R10, R10, 0x1, -R4.reuse ;  /* 0x000000010a0ab824 */ /* 0x100fe200078e0a04 */
[C---:B------:R-:W-:Y:S01]  /*7b60*/  ISETP.GT.U32.AND P3, PT, R4.reuse, R28, PT ;  /* 0x0000001c0400720c */ /* 0x040fe20003f64070 */
[----:B------:R-:W-:Y:S02]  /*7b70*/  IMAD.MOV R3, RZ, RZ, -R3 ;  /* 0x000000ffff037224 */ /* 0x000fe400078e0a03 */
[----:B------:R-:W-:Y:S01]  /*7b80*/  @!P6 IMAD.IADD R9, R9, 0x1, -R4 ;  /* 0x000000010909e824 */ /* 0x000fe200078e0a04 */
[C---:B------:R-:W-:Y:S01]  /*7b90*/  ISETP.GT.U32.AND P6, PT, R4.reuse, R22, PT ;  /* 0x000000160400720c */ /* 0x040fe20003fc4070 */
[----:B------:R-:W-:-:S02]  /*7ba0*/  IMAD R107, R4, R3, R107 ;  /* 0x00000003046b7224 */ /* 0x000fc400078e026b */
[----:B------:R-:W-:Y:S01]  /*7bb0*/  IMAD.HI.U32 R3, R86, R109, RZ ;  /* 0x0000006d56037227 */ /* 0x000fe200078e00ff */
[----:B------:R-:W-:-:S03]  /*7bc0*/  IABS R63, R40 ;  /* 0x00000028003f7213 */ /* 0x000fc60000000000 */
[--C-:B------:R-:W-:Y:S01]  /*7bd0*/  @!P4 IMAD.IADD R6, R6, 0x1, -R4.reuse ;  /* 0x000000010606c824 */ /* 0x100fe200078e0a04 */
[C---:B------:R-:W-:Y:S01]  /*7be0*/  ISETP.GT.U32.AND P4, PT, R4.reuse, R107, PT ;  /* 0x0000006b0400720c */ /* 0x040fe20003f84070 */
[----:B------:R-:W-:Y:S02]  /*7bf0*/  IMAD.MOV R3, RZ, RZ, -R3 ;  /* 0x000000ffff037224 */ /* 0x000fe400078e0a03 */
[--C-:B------:R-:W-:Y:S01]  /*7c00*/  @!P2 IMAD.IADD R7, R7, 0x1, -R4.reuse ;  /* 0x000000010707a824 */ /* 0x100fe200078e0a04 */
[----:B------:R-:W-:Y:S01]  /*7c10*/  ISETP.GT.U32.AND P2, PT, R4, R104, PT ;  /* 0x000000680400720c */ /* 0x000fe20003f44070 */
[--C-:B------:R-:W-:Y:S01]  /*7c20*/  @!P5 IMAD.IADD R19, R19, 0x1, -R4.reuse ;  /* 0x000000011313d824 */ /* 0x100fe200078e0a04 */
[----:B------:R-:W-:Y:S01]  /*7c30*/  ISETP.GE.AND P5, PT, R136, RZ, PT ;  /* 0x000000ff8800720c */ /* 0x000fe20003fa6270 */
[----:B------:R-:W-:Y:S02]  /*7c40*/  @!P3 IMAD.IADD R28, R28, 0x1, -R4 ;  /* 0x000000011c1cb824 */ /* 0x000fe400078e0a04 */
[----:B------:R-:W-:Y:S01]  /*7c50*/  IMAD R109, R4, R3, R109 ;  /* 0x00000003046d7224 */ /* 0x000fe200078e026d */
[----:B------:R-:W-:Y:S01]  /*7c60*/  IABS R3, R162 ;  /* 0x000000a200037213 */ /* 0x000fe20000000000 */
[----:B------:R-:W-:-:S04]  /*7c70*/  IMAD.HI.U32 R37, R86, R63, RZ ;  /* 0x0000003f56257227 */ /* 0x000fc800078e00ff */
[----:B------:R-:W-:Y:S01]  /*7c80*/  @!P6 IMAD.IADD R22, R22, 0x1, -R4 ;  /* 0x000000011616e824 */ /* 0x000fe200078e0a04 */
[C---:B------:R-:W-:Y:S01]  /*7c90*/  ISETP.GT.U32.AND P6, PT, R4.reuse, R28, PT ;  /* 0x0000001c0400720c */ /* 0x040fe20003fc4070 */
[----:B------:R-:W-:Y:S02]  /*7ca0*/  IMAD.MOV R37, RZ, RZ, -R37 ;  /* 0x000000ffff257224 */ /* 0x000fe400078e0a25 */
[----:B------:R-:W-:Y:S02]  /*7cb0*/  IMAD.MOV.U32 R113, RZ, RZ, R3 ;  /* 0x000000ffff717224 */ /* 0x000fe400078e0003 */
[C---:B------:R-:W-:Y:S01]  /*7cc0*/  IMAD R37, R4.reuse, R37, R63 ;  /* 0x0000002504257224 */ /* 0x040fe200078e023f */
[----:B------:R-:W-:Y:S01]  /*7cd0*/  ISETP.GT.U32.AND P3, PT, R4, R19, PT ;  /* 0x000000130400720c */ /* 0x000fe20003f64070 */
[----:B------:R-:W-:Y:S02]  /*7ce0*/  IMAD.MOV.U32 R63, RZ, RZ, R36 ;  /* 0x000000ffff3f7224 */ /* 0x000fe400078e0024 */
[----:B------:R-:W-:-:S02]  /*7cf0*/  @!P4 IMAD.IADD R107, R107, 0x1, -R4 ;  /* 0x000000016b6bc824 */ /* 0x000fc400078e0a04 */
[----:B------:R-:W-:Y:S01]  /*7d00*/  IMAD.HI.U32 R3, R86, R113, RZ ;  /* 0x0000007156037227 */ /* 0x000fe200078e00ff */
[----:B------:R-:W-:-:S03]  /*7d10*/  IABS R122, R160 ;  /* 0x000000a0007a7213 */ /* 0x000fc60000000000 */
[--C-:B------:R-:W-:Y:S01]  /*7d20*/  @!P2 IMAD.IADD R104, R104, 0x1, -R4.reuse ;  /* 0x000000016868a824 */ /* 0x100fe200078e0a04 */
[C---:B------:R-:W-:Y:S01]  /*7d30*/  ISETP.GT.U32.AND P2, PT, R4.reuse, R22, PT ;  /* 0x000000160400720c */ /* 0x040fe20003f44070 */
[----:B------:R-:W-:Y:S01]  /*7d40*/  @!P5 IMAD.MOV R63, RZ, RZ, -R63 ;  /* 0x000000ffff3fd224 */ /* 0x000fe200078e0a3f */
[----:B------:R-:W-:Y:S01]  /*7d50*/  ISETP.GT.U32.AND P5, PT, R4, R107, PT ;  /* 0x0000006b0400720c */ /* 0x000fe20003fa4070 */
[----:B------:R-:W-:Y:S02]  /*7d60*/  IMAD.MOV R3, RZ, RZ, -R3 ;  /* 0x000000ffff037224 */ /* 0x000fe400078e0a03 */
[----:B------:R-:W-:Y:S01]  /*7d70*/  @!P6 IMAD.IADD R28, R28, 0x1, -R4 ;  /* 0x000000011c1ce824 */ /* 0x000fe200078e0a04 */
[C---:B------:R-:W-:Y:S01]  /*7d80*/  ISETP.GT.U32.AND P6, PT, R4.reuse, R109, PT ;  /* 0x0000006d0400720c */ /* 0x040fe20003fc4070 */
[----:B------:R-:W-:Y:S02]  /*7d90*/  IMAD R113, R4, R3, R113 ;  /* 0x0000000304717224 */ /* 0x000fe400078e0271 */
[----:B------:R-:W-:-:S04]  /*7da0*/  IMAD.HI.U32 R3, R86, R122, RZ ;  /* 0x0000007a56037227 */ /* 0x000fc800078e00ff */
[----:B------:R-:W-:Y:S02]  /*7db0*/  IMAD.MOV R3, RZ, RZ, -R3 ;  /* 0x000000ffff037224 */ /* 0x000fe400078e0a03 */
[----:B------:R-:W-:Y:S01]  /*7dc0*/  @!P3 IMAD.IADD R19, R19, 0x1, -R4 ;  /* 0x000000011313b824 */ /* 0x000fe200078e0a04 */
[C---:B------:R-:W-:Y:S01]  /*7dd0*/  ISETP.GT.U32.AND P3, PT, R4.reuse, R110, PT ;  /* 0x0000006e0400720c */ /* 0x040fe20003f64070 */
[C---:B------:R-:W-:Y:S01]  /*7de0*/  IMAD R122, R4.reuse, R3, R122 ;  /* 0x00000003047a7224 */ /* 0x040fe200078e027a */
[----:B------:R-:W-:Y:S01]  /*7df0*/  ISETP.GT.U32.AND P4, PT, R4, R104, PT ;  /* 0x000000680400720c */ /* 0x000fe20003f84070 */
[--C-:B------:R-:W-:Y:S01]  /*7e00*/  @!P2 IMAD.IADD R22, R22, 0x1, -R4.reuse ;  /* 0x000000011616a824 */ /* 0x100fe200078e0a04 */
[C---:B------:R-:W-:Y:S01]  /*7e10*/  ISETP.GT.U32.AND P2, PT, R4.reuse, R113, PT ;  /* 0x000000710400720c */ /* 0x040fe20003f44070 */
[--C-:B------:R-:W-:Y:S01]  /*7e20*/  @!P5 IMAD.IADD R107, R107, 0x1, -R4.reuse ;  /* 0x000000016b6bd824 */ /* 0x100fe200078e0a04 */
[C---:B------:R-:W-:Y:S01]  /*7e30*/  ISETP.GT.U32.AND P5, PT, R4.reuse, R123, PT ;  /* 0x0000007b0400720c */ /* 0x040fe20003fa4070 */
[----:B------:R-:W-:Y:S01]  /*7e40*/  @!P6 IMAD.IADD R109, R109, 0x1, -R4 ;  /* 0x000000016d6de824 */ /* 0x000fe200078e0a04 */
[----:B------:R-:W-:-:S02]  /*7e50*/  ISETP.GT.U32.AND P6, PT, R4, R122, PT ;  /* 0x0000007a0400720c */ /* 0x000fc40003fc4070 */
[----:B------:R-:W-:Y:S02]  /*7e60*/  IABS R3, R165 ;  /* 0x000000a500037213 */ /* 0x000fe40000000000 */
[----:B------:R-:W-:Y:S01]  /*7e70*/  IABS R64, R164 ;  /* 0x000000a400407213 */ /* 0x000fe20000000000 */
[--C-:B------:R-:W-:Y:S02]  /*7e80*/  @!P3 IMAD.IADD R110, R110, 0x1, -R4.reuse ;  /* 0x000000016e6eb824 */ /* 0x100fe400078e0a04 */
[--C-:B------:R-:W-:Y:S01]  /*7e90*/  @!P4 IMAD.IADD R104, R104, 0x1, -R4.reuse ;  /* 0x000000016868c824 */ /* 0x100fe200078e0a04 */
[----:B------:R-:W-:Y:S01]  /*7ea0*/  ISETP.GE.AND P4, PT, R139, RZ, PT ;  /* 0x000000ff8b00720c */ /* 0x000fe20003f86270 */
[--C-:B------:R-:W-:Y:S02]  /*7eb0*/  @!P2 IMAD.IADD R113, R113, 0x1, -R4.reuse ;  /* 0x000000017171a824 */ /* 0x100fe400078e0a04 */
[----:B------:R-:W-:Y:S01]  /*7ec0*/  @!P5 IMAD.IADD R123, R123, 0x1, -R4 ;  /* 0x000000017b7bd824 */ /* 0x000fe200078e0a04 */
[----:B------:R-:W-:Y:S01]  /*7ed0*/  ISETP.GT.U32.AND P5, PT, R4, R110, PT ;  /* 0x0000006e0400720c */ /* 0x000fe20003fa4070 */
[----:B------:R-:W-:-:S02]  /*7ee0*/  IMAD.MOV.U32 R39, RZ, RZ, R3 ;  /* 0x000000ffff277224 */ /* 0x000fc400078e0003 */
[----:B------:R-:W-:Y:S02]  /*7ef0*/  IMAD.MOV.U32 R3, RZ, RZ, R64 ;  /* 0x000000ffff037224 */ /* 0x000fe400078e0040 */
[----:B------:R-:W-:Y:S01]  /*7f00*/  @!P6 IMAD.IADD R122, R122, 0x1, -R4 ;  /* 0x000000017a7ae824 */ /* 0x000fe200078e0a04 */
[----:B------:R-:W-:Y:S01]  /*7f10*/  ISETP.GT.U32.AND P6, PT, R4, R113, PT ;  /* 0x000000710400720c */ /* 0x000fe20003fc4070 */
[----:B------:R-:W-:Y:S01]  /*7f20*/  IMAD.HI.U32 R65, R86, R3, RZ ;  /* 0x0000000356417227 */ /* 0x000fe200078e00ff */
[----:B------:R-:W-:Y:S02]  /*7f30*/  ISETP.GE.AND P3, PT, R138, RZ, PT ;  /* 0x000000ff8a00720c */ /* 0x000fe40003f66270 */
[----:B------:R-:W-:Y:S01]  /*7f40*/  ISETP.GE.AND P2, PT, R137, RZ, PT ;  /* 0x000000ff8900720c */ /* 0x000fe20003f46270 */
[----:B------:R-:W-:Y:S01]  /*7f50*/  IMAD.MOV.U32 R138, RZ, RZ, R33 ;  /* 0x000000ffff8a7224 */ /* 0x000fe200078e0021 */
[C---:B------:R-:W-:Y:S01]  /*7f60*/  LOP3.LUT R136, R0.reuse, 0xee, RZ, 0xfc, !PT ;  /* 0x000000ee00887812 */ /* 0x040fe200078efcff */
[----:B------:R-:W-:Y:S01]  /*7f70*/  IMAD.MOV R36, RZ, RZ, -R65 ;  /* 0x000000ffff247224 */ /* 0x000fe200078e0a41 */
[----:B------:R-:W-:Y:S01]  /*7f80*/  LOP3.LUT R157, R0, 0xf6, RZ, 0xfc, !PT ;  /* 0x000000f6009d7812 */ /* 0x000fe200078efcff */
[----:B------:R-:W-:Y:S01]  /*7f90*/  @!P4 IMAD.MOV R138, RZ, RZ, -R138 ;  /* 0x000000ffff8ac224 */ /* 0x000fe200078e0a8a */
[C---:B------:R-:W-:Y:S01]  /*7fa0*/  ISETP.GT.U32.AND P4, PT, R4.reuse, R109, PT ;  /* 0x0000006d0400720c */ /* 0x040fe20003f84070 */
[----:B------:R-:W-:Y:S01]  /*7fb0*/  IMAD R36, R4, R36, R3 ;  /* 0x0000002404247224 */ /* 0x000fe200078e0203 */
[----:B------:R-:W-:Y:S01]  /*7fc0*/  IABS R65, R136 ;  /* 0x0000008800417213 */ /* 0x000fe20000000000 */
[----:B------:R-:W-:Y:S01]  /*7fd0*/  @!P5 IMAD.IADD R110, R110, 0x1, -R4 ;  /* 0x000000016e6ed824 */ /* 0x000fe200078e0a04 */
[----:B------:R-:W-:Y:S01]  /*7fe0*/  ISETP.GT.U32.AND P5, PT, R4, R37, PT ;  /* 0x000000250400720c */ /* 0x000fe20003fa4070 */
[----:B------:R-:W-:Y:S01]  /*7ff0*/  IMAD.HI.U32 R64, R86, R39, RZ ;  /* 0x0000002756407227 */ /* 0x000fe200078e00ff */
[----:B------:R-:W-:-:S03]  /*8000*/  IABS R3, R157 ;  /* 0x0000009d00037213 */ /* 0x000fc60000000000 */
[----:B------:R-:W-:Y:S02]  /*8010*/  IMAD.MOV.U32 R139, RZ, RZ, R31 ;  /* 0x000000ffff8b7224 */ /* 0x000fe400078e001f */
[----:B------:R-:W-:Y:S01]  /*8020*/  @!P6 IMAD.IADD R113, R113, 0x1, -R4 ;  /* 0x000000017171e824 */ /* 0x000fe200078e0a04 */
[C---:B------:R-:W-:Y:S01]  /*8030*/  ISETP.GT.U32.AND P6, PT, R4.reuse, R36, PT ;  /* 0x000000240400720c */ /* 0x040fe20003fc4070 */
[----:B------:R-:W-:Y:S02]  /*8040*/  IMAD.MOV R64, RZ, RZ, -R64 ;  /* 0x000000ffff407224 */ /* 0x000fe400078e0a40 */
[----:B------:R-:W-:Y:S02]  /*8050*/  IMAD.MOV.U32 R137, RZ, RZ, R30 ;  /* 0x000000ffff897224 */ /* 0x000fe400078e001e */
[----:B------:R-:W-:Y:S01]  /*8060*/  @!P3 IMAD.MOV R139, RZ, RZ, -R139 ;  /* 0x000000ffff8bb224 */ /* 0x000fe200078e0a8b */
[----:B------:R-:W-:Y:S01]  /*8070*/  ISETP.GT.U32.AND P3, PT, R4, R122, PT ;  /* 0x0000007a0400720c */ /* 0x000fe20003f64070 */
[----:B------:R-:W-:-:S04]  /*8080*/  IMAD.HI.U32 R33, R86, R65, RZ ;  /* 0x0000004156217227 */ /* 0x000fc800078e00ff */
[----:B------:R-:W-:-:S04]  /*8090*/  IMAD.HI.U32 R86, R86, R3, RZ ;  /* 0x0000000356567227 */ /* 0x000fc800078e00ff */
[C---:B------:R-:W-:Y:S02]  /*80a0*/  IMAD R39, R4.reuse, R64, R39 ;  /* 0x0000004004277224 */ /* 0x040fe400078e0227 */
[----:B------:R-:W-:Y:S01]  /*80b0*/  @!P2 IMAD.MOV R137, RZ, RZ, -R137 ;  /* 0x000000ffff89a224 */ /* 0x000fe200078e0a89 */
[C---:B------:R-:W-:Y:S01]  /*80c0*/  ISETP.GT.U32.AND P2, PT, R4.reuse, R123, PT ;  /* 0x0000007b0400720c */ /* 0x040fe20003f44070 */
[----:B------:R-:W-:Y:S02]  /*80d0*/  IMAD.MOV R86, RZ, RZ, -R86 ;  /* 0x000000ffff567224 */ /* 0x000fe400078e0a56 */
[--C-:B------:R-:W-:Y:S01]  /*80e0*/  @!P4 IMAD.IADD R109, R109, 0x1, -R4.reuse ;  /* 0x000000016d6dc824 */ /* 0x100fe200078e0a04 */
[----:B------:R-:W-:Y:S01]  /*80f0*/  ISETP.GT.U32.AND P4, PT, R4, R39, PT ;  /* 0x000000270400720c */ /* 0x000fe20003f84070 */
[----:B------:R-:W-:Y:S02]  /*8100*/  @!P5 IMAD.IADD R37, R37, 0x1, -R4 ;  /* 0x000000012525d824 */ /* 0x000fe400078e0a04 */
[----:B------:R-:W-:-:S02]  /*8110*/  IMAD.MOV R33, RZ, RZ, -R33 ;  /* 0x000000ffff217224 */ /* 0x000fc400078e0a21 */
[----:B------:R-:W-:Y:S02]  /*8120*/  IMAD R64, R4, R86, R3 ;  /* 0x0000005604407224 */ /* 0x000fe400078e0203 */
[--C-:B------:R-:W-:Y:S01]  /*8130*/  @!P6 IMAD.IADD R36, R36, 0x1, -R4.reuse ;  /* 0x000000012424e824 */ /* 0x100fe200078e0a04 */
[C---:B------:R-:W-:Y:S01]  /*8140*/  ISETP.GT.U32.AND P6, PT, R4.reuse, R37, PT ;  /* 0x000000250400720c */ /* 0x040fe20003fc4070 */
[----:B------:R-:W-:Y:S02]  /*8150*/  IMAD R65, R4, R33, R65 ;  /* 0x0000002104417224 */ /* 0x000fe400078e0241 */
[--C-:B------:R-:W-:Y:S01]  /*8160*/  @!P3 IMAD.IADD R122, R122, 0x1, -R4.reuse ;  /* 0x000000017a7ab824 */ /* 0x100fe200078e0a04 */
[C---:B------:R-:W-:Y:S01]  /*8170*/  ISETP.GT.U32.AND P3, PT, R4.reuse, R64, PT ;  /* 0x000000400400720c */ /* 0x040fe20003f64070 */
[--C-:B------:R-:W-:Y:S01]  /*8180*/  @!P2 IMAD.IADD R123, R123, 0x1, -R4.reuse ;  /* 0x000000017b7ba824 */ /* 0x100fe200078e0a04 */
[----:B------:R-:W-:Y:S01]  /*8190*/  ISETP.GT.U32.AND P2, PT, R4, R65, PT ;  /* 0x000000410400720c */ /* 0x000fe20003f44070 */
[----:B------:R-:W-:Y:S01]  /*81a0*/  @!P4 IMAD.IADD R39, R39, 0x1, -R4 ;  /* 0x000000012727c824 */ /* 0x000fe200078e0a04 */
[----:B------:R-:W-:-:S02]  /*81b0*/  ISETP.GE.AND P4, PT, R155, RZ, PT ;  /* 0x000000ff9b00720c */ /* 0x000fc40003f86270 */
[----:B------:R-:W-:-:S03]  /*81c0*/  ISETP.GE.AND P5, PT, R156, RZ, PT ;  /* 0x000000ff9c00720c */ /* 0x000fc60003fa6270 */
[--C-:B------:R-:W-:Y:S01]  /*81d0*/  @!P6 IMAD.IADD R37, R37, 0x1, -R4.reuse ;  /* 0x000000012525e824 */ /* 0x100fe200078e0a04 */
[----:B------:R-:W-:Y:S02]  /*81e0*/  ISETP.GE.AND P6, PT, R151, RZ, PT ;  /* 0x000000ff9700720c */ /* 0x000fe40003fc6270 */
[----:B------:R-:W0:Y:S01]  /*81f0*/  S2R R151, SR_TID.X ;  /* 0x0000000000977919 */ /* 0x000e220000002100 */
[--C-:B------:R-:W-:Y:S01]  /*8200*/  @!P3 IMAD.IADD R64, R64, 0x1, -R4.reuse ;  /* 0x000000014040b824 */ /* 0x100fe200078e0a04 */
[----:B------:R-:W-:Y:S01]  /*8210*/  ISETP.GT.U32.AND P3, PT, R4, R36, PT ;  /* 0x000000240400720c */ /* 0x000fe20003f64070 */
[----:B------:R-:W-:Y:S02]  /*8220*/  @!P2 IMAD.IADD R65, R65, 0x1, -R4 ;  /* 0x000000014141a824 */ /* 0x000fe400078e0a04 */
[----:B------:R-:W-:Y:S02]  /*8230*/  IMAD.MOV.U32 R155, RZ, RZ, R25 ;  /* 0x000000ffff9b7224 */ /* 0x000fe400078e0019 */
[----:B------:R-:W-:-:S02]  /*8240*/  IMAD.MOV.U32 R156, RZ, RZ, R27 ;  /* 0x000000ffff9c7224 */ /* 0x000fc400078e001b */
[----:B------:R-:W-:Y:S01]  /*8250*/  @!P4 IMAD.MOV R155, RZ, RZ, -R155 ;  /* 0x000000ffff9bc224 */ /* 0x000fe200078e0a9b */
[C---:B------:R-:W-:Y:S01]  /*8260*/  ISETP.GT.U32.AND P4, PT, R4.reuse, R65, PT ;  /* 0x000000410400720c */ /* 0x040fe20003f84070 */
[----:B------:R-:W-:Y:S01]  /*8270*/  @!P5 IMAD.MOV R156, RZ, RZ, -R156 ;  /* 0x000000ffff9cd224 */ /* 0x000fe200078e0a9c */
[----:B------:R-:W-:-:S03]  /*8280*/  ISETP.GT.U32.AND P5, PT, R4, R64, PT ;  /* 0x000000400400720c */ /* 0x000fc60003fa4070 */
[--C-:B------:R-:W-:Y:S01]  /*8290*/  @!P3 IMAD.IADD R36, R36, 0x1, -R4.reuse ;  /* 0x000000012424b824 */ /* 0x100fe200078e0a04 */
[----:B------:R-:W-:Y:S02]  /*82a0*/  ISETP.GE.AND P3, PT, R154, RZ, PT ;  /* 0x000000ff9a00720c */ /* 0x000fe40003f66270 */
[----:B------:R-:W-:Y:S02]  /*82b0*/  SHF.R.S32.HI R30, RZ, 0x6, R89 ;  /* 0x00000006ff1e7819 */ /* 0x000fe40000011459 */
[----:B------:R-:W-:Y:S02]  /*82c0*/  LOP3.LUT R89, R89, 0x3f, RZ, 0xc0, !PT ;  /* 0x0000003f59597812 */ /* 0x000fe400078ec0ff */
[----:B------:R-:W-:Y:S01]  /*82d0*/  ISETP.GT.U32.AND P2, PT, R4, R39, PT ;  /* 0x000000270400720c */ /* 0x000fe20003f44070 */
[----:B------:R-:W-:Y:S01]  /*82e0*/  @!P4 IMAD.IADD R65, R65, 0x1, -R4 ;  /* 0x000000014141c824 */ /* 0x000fe200078e0a04 */
[----:B------:R-:W-:Y:S01]  /*82f0*/  ISETP.GE.AND P4, PT, R153, RZ, PT ;  /* 0x000000ff9900720c */ /* 0x000fe20003f86270 */
[----:B------:R-:W-:Y:S01]  /*8300*/  IMAD.MOV.U32 R153, RZ, RZ, R21 ;  /* 0x000000ffff997224 */ /* 0x000fe200078e0015 */
[----:B------:R-:W-:-:S04]  /*8310*/  @!UP1 UIADD3 UR4, UPT, UPT, -UR6, 0x100000, URZ ;  /* 0x0010000006049890 */ /* 0x000fc8000fffe1ff */
[----:B------:R-:W-:Y:S02]  /*8320*/  @!UP1 USHF.L.U32 UR5, UR4, 0xb, URZ ;  /* 0x0000000b04059899 */ /* 0x000fe400080006ff */
[----:B------:R-:W-:Y:S01]  /*8330*/  @!UP1 USHF.L.U32 UR4, UR4, 0x1, URZ ;  /* 0x0000000104049899 */ /* 0x000fe200080006ff */
[----:B------:R-:W-:Y:S01]  /*8340*/  IMAD.SHL.U32 R3, R89, 0x2, RZ ;  /* 0x0000000259037824 */ /* 0x000fe200078e00ff */
[----:B------:R-:W-:Y:S01]  /*8350*/  SGXT R30, R30, 0x1 ;  /* 0x000000011e1e781a */ /* 0x000fe20000000200 */
[----:B------:R-:W-:Y:S01]  /*8360*/  @!P5 IMAD.IADD R64, R64, 0x1, -R4 ;  /* 0x000000014040d824 */ /* 0x000fe200078e0a04 */
[----:B------:R-:W-:Y:S01]  /*8370*/  ISETP.GE.AND P5, PT, R152, RZ, PT ;  /* 0x000000ff9800720c */ /* 0x000fe20003fa6270 */
[----:B------:R-:W-:Y:S01]  /*8380*/  @!P3 IMAD.MOV R153, RZ, RZ, -R153 ;  /* 0x000000ffff99b224 */ /* 0x000fe200078e0a99 */
[----:B------:R-:W-:Y:S01]  /*8390*/  ISETP.GE.AND P3, PT, R145, RZ, PT ;  /* 0x000000ff9100720c */ /* 0x000fe20003f66270 */
[----:B------:R-:W-:Y:S01]  /*83a0*/  VOTEU.ALL UP1, P1 ;  /* 0x0000000000ff7886 */ /* 0x000fe20000820000 */
[----:B------:R-:W-:Y:S01]  /*83b0*/  LOP3.LUT R3, R3, 0x90, R30, 0x78, !PT ;  /* 0x0000009003037812 */ /* 0x000fe200078e781e */
[----:B------:R-:W-:Y:S01]  /*83c0*/  IMAD.MOV.U32 R154, RZ, RZ, R24 ;  /* 0x000000ffff9a7224 */ /* 0x000fe200078e0018 */
[----:B0-----:R-:W-:Y:S01]  /*83d0*/  SHF.R.U32.HI R151, RZ, 0x5, R151 ;  /* 0x00000005ff977819 */ /* 0x001fe20000011697 */
[----:B------:R-:W-:Y:S01]  /*83e0*/  IMAD.MOV.U32 R152, RZ, RZ, R18 ;  /* 0x000000ffff987224 */ /* 0x000fe200078e0012 */
[----:B------:R-:W-:Y:S01]  /*83f0*/  STL [R1+0x384], R136 ;  /* 0x0003848801007387 */ /* 0x000fe20000100800 */
[----:B------:R-:W-:Y:S01]  /*8400*/  @!P2 IMAD.IADD R39, R39, 0x1, -R4 ;  /* 0x000000012727a824 */ /* 0x000fe200078e0a04 */
[----:B------:R0:W1:Y:S01]  /*8410*/  @!UP1 SYNCS.EXCH.64 URZ, [UR9+0x14008], UR4 ;  /* 0x0140080409ff95b2 */ /* 0x0000620008000100 */
[----:B------:R-:W-:Y:S01]  /*8420*/  ISETP.NE.U32.AND P2, PT, R151, RZ, PT ;  /* 0x000000ff9700720c */ /* 0x000fe20003f45070 */
[----:B------:R-:W-:Y:S01]  /*8430*/  STL [R1+0x4fc], R0 ;  /* 0x0004fc0001007387 */ /* 0x000fe20000100800 */
[----:B------:R-:W-:-:S02]  /*8440*/  @!P6 IMAD.MOV R154, RZ, RZ, -R154 ;  /* 0x000000ffff9ae224 */ /* 0x000fc400078e0a9a */
[----:B------:R-:W-:Y:S01]  /*8450*/  IMAD.MOV.U32 R151, RZ, RZ, R15 ;  /* 0x000000ffff977224 */ /* 0x000fe200078e000f */
[----:B--2---:R2:W-:Y:S01]  /*8460*/  STS.U16 [R3+UR9+0x10400], R150 ;  /* 0x0104009603007988 */ /* 0x0045e20008000409 */
[----:B------:R-:W-:-:S03]  /*8470*/  @!P4 IMAD.MOV R152, RZ, RZ, -R152 ;  /* 0x000000ffff98c224 */ /* 0x000fc600078e0a98 */
[----:B------:R-:W-:Y:S01]  /*8480*/  STL [R1+0x5ec], R0 ;  /* 0x0005ec0001007387 */ /* 0x000fe20000100800 */
[----:B------:R-:W-:Y:S01]  /*8490*/  @!P5 IMAD.MOV R151, RZ, RZ, -R151 ;  /* 0x000000ffff97d224 */ /* 0x000fe200078e0a97 */
[----:B------:R-:W-:Y:S01]  /*84a0*/  LOP3.LUT R89, R3, 0x20, RZ, 0x3c, !PT ;  /* 0x0000002003597812 */ /* 0x000fe200078e3cff */
[----:B0-----:R-:W0:Y:S01]  /*84b0*/  LDCU UR4, c[0x0][0x3b0] ;  /* 0x00007600ff0477ac */ /* 0x001e220008000800 */
[----:B------:R-:W-:Y:S01]  /*84c0*/  STL [R1+0x6d8], R0 ;  /* 0x0006d80001007387 */ /* 0x000fe20000100800 */
[----:B--2---:R-:W-:-:S03]  /*84d0*/  IMAD.MOV.U32 R150, RZ, RZ, R13 ;  /* 0x000000ffff967224 */ /* 0x004fc600078e000d */
[----:B------:R-:W-:Y:S01]  /*84e0*/  STL [R1+0x380], R157 ;  /* 0x0003809d01007387 */ /* 0x000fe20000100800 */
[----:B------:R-:W-:-:S03]  /*84f0*/  @!P3 IMAD.MOV R150, RZ, RZ, -R150 ;  /* 0x000000ffff96b224 */ /* 0x000fc600078e0a96 */
[----:B------:R-:W-:Y:S01]  /*8500*/  STL [R1+0x790], R156 ;  /* 0x0007909c01007387 */ /* 0x000fe20000100800 */
[----:B------:R-:W-:-:S03]  /*8510*/  ISETP.GE.AND P6, PT, R158, RZ, PT ;  /* 0x000000ff9e00720c */ /* 0x000fc60003fc6270 */
[----:B------:R-:W-:Y:S01]  /*8520*/  STL.64 [R1+0x750], R154 ;  /* 0x0007509a01007387 */ /* 0x000fe20000100a00 */
[----:B------:R-:W-:-:S03]  /*8530*/  ISETP.GE.AND P4, PT, R159, RZ, PT ;  /* 0x000000ff9f00720c */ /* 0x000fc60003f86270 */
[----:B------:R-:W2:Y:S01]  /*8540*/  LDL.LU R145, [R1+0x840] ;  /* 0x0008400001917983 */ /* 0x000ea20000300800 */
[----:B------:R-:W-:-:S03]  /*8550*/  ISETP.GE.AND P5, PT, R147, RZ, PT ;  /* 0x000000ff9300720c */ /* 0x000fc60003fa6270 */
[----:B------:R-:W-:Y:S04]  /*8560*/  STL.64 [R1+0x758], R152 ;  /* 0x0007589801007387 */ /* 0x000fe80000100a00 */
[----:B------:R-:W2:Y:S04]  /*8570*/  LDL.LU R158, [R1+0x83c] ;  /* 0x00083c00019e7983 */ /* 0x000ea80000300800 */
[----:B------:R-:W2:Y:S04]  /*8580*/  LDL.LU R159, [R1+0x838] ;  /* 0x00083800019f7983 */ /* 0x000ea80000300800 */
[----:B------:R-:W-:Y:S04]  /*8590*/  STL.64 [R1+0x768], R150 ;  /* 0x0007689601007387 */ /* 0x000fe80000100a00 */
[----:B------:R-:W2:Y:S01]  /*85a0*/  LDL.LU R147, [R1+0x834] ;  /* 0x0008340001937983 */ /* 0x000ea20000300800 */
[----:B------:R-:W-:-:S03]  /*85b0*/  ISETP.GE.AND P3, PT, R144, RZ, PT ;  /* 0x000000ff9000720c */ /* 0x000fc60003f66270 */
[----:B------:R-:W2:Y:S04]  /*85c0*/  LDL.LU R144, [R1+0x830] ;  /* 0x0008300001907983 */ /* 0x000ea80000300800 */
[----:B------:R0:W-:Y:S04]  /*85d0*/  STS.U16 [R3+UR9+0x10800], R148 ;  /* 0x0108009403007988 */ /* 0x0001e80008000409 */
[----:B----4-:R4:W-:Y:S04]  /*85e0*/  STS.U16 [R3+UR9+0x10c00], R149 ;  /* 0x010c009503007988 */ /* 0x0109e80008000409 */
[----:B------:R-:W-:Y:S01]  /*85f0*/  STS.U16 [R3+UR9+0x10000], R34 ;  /* 0x0100002203007988 */ /* 0x000fe20008000409 */
[----:B0-----:R-:W-:-:S03]  /*8600*/  IMAD.MOV.U32 R148, RZ, RZ, R9 ;  /* 0x000000ffff947224 */ /* 0x001fc600078e0009 */
[----:B------:R0:W-:Y:S01]  /*8610*/  STS.U16 [R3+UR9+0x11000], R146 ;  /* 0x0110009203007988 */ /* 0x0001e20008000409 */
[----:B----4-:R-:W-:-:S03]  /*8620*/  IMAD.MOV.U32 R149, RZ, RZ, R10 ;  /* 0x000000ffff957224 */ /* 0x010fc600078e000a */
[----:B---3--:R-:W-:Y:S01]  /*8630*/  STS.U16 [R3+UR9+0x11800], R141 ;  /* 0x0118008d03007988 */ /* 0x008fe20008000409 */
[----:B------:R-:W-:-:S03]  /*8640*/  @!P4 IMAD.MOV R148, RZ, RZ, -R148 ;  /* 0x000000ffff94c224 */ /* 0x000fc600078e0a94 */
[----:B------:R3:W-:Y:S01]  /*8650*/  STS.U16 [R3+UR9+0x11c00], R143 ;  /* 0x011c008f03007988 */ /* 0x0007e20008000409 */
[----:B------:R-:W-:Y:S01]  /*8660*/  @!P6 IMAD.MOV R149, RZ, RZ, -R149 ;  /* 0x000000ffff95e224 */ /* 0x000fe200078e0a95 */
[----:B------:R-:W-:Y:S02]  /*8670*/  ISETP.GE.AND P6, PT, R51, RZ, PT ;  /* 0x000000ff3300720c */ /* 0x000fe40003fc6270 */
[----:B------:R-:W-:Y:S01]  /*8680*/  ISETP.GE.AND P4, PT, R80, RZ, PT ;  /* 0x000000ff5000720c */ /* 0x000fe20003f86270 */
[----:B0-----:R-:W-:Y:S01]  /*8690*/  IMAD.MOV.U32 R146, RZ, RZ, R6 ;  /* 0x000000ffff927224 */ /* 0x001fe200078e0006 */
[----:B------:R-:W-:Y:S03]  /*86a0*/  STL [R1+0x794], R3 ;  /* 0x0007940301007387 */ /* 0x000fe60000100800 */
[----:B------:R-:W-:Y:S01]  /*86b0*/  @!P3 IMAD.MOV R146, RZ, RZ, -R146 ;  /* 0x000000ffff92b224 */ /* 0x000fe200078e0a92 */
[----:B------:R0:W-:Y:S01]  /*86c0*/  STL.64 [R1+0x770], R148 ;  /* 0x0007709401007387 */ /* 0x0001e20000100a00 */
[----:B---3--:R-:W-:Y:S01]  /*86d0*/  IMAD.MOV.U32 R143, RZ, RZ, R22 ;  /* 0x000000ffff8f7224 */ /* 0x008fe200078e0016 */
[----:B------:R-:W-:-:S02]  /*86e0*/  PRMT R152, RZ, 0x7610, R152 ;  /* 0x00007610ff987816 */ /* 0x000fc40000000098 */
[----:B------:R-:W3:Y:S01]  /*86f0*/  LDL.LU R51, [R1+0x82c] ;  /* 0x00082c0001337983 */ /* 0x000ee20000300800 */
[----:B------:R-:W-:-:S03]  /*8700*/  PRMT R151, RZ, 0x7610, R151 ;  /* 0x00007610ff977816 */ /* 0x000fc60000000097 */
[----:B------:R-:W4:Y:S01]  /*8710*/  LDL.LU R80, [R1+0x828] ;  /* 0x0008280001507983 */ /* 0x000f220000300800 */
[----:B------:R-:W-:Y:S02]  /*8720*/  PRMT R150, RZ, 0x7610, R150 ;  /* 0x00007610ff967816 */ /* 0x000fe40000000096 */
[----:B------:R-:W-:Y:S02]  /*8730*/  PRMT R141, RZ, 0x7610, R141 ;  /* 0x00007610ff8d7816 */ /* 0x000fe4000000008d */
[----:B0-----:R-:W-:Y:S02]  /*8740*/  PRMT R149, RZ, 0x7610, R149 ;  /* 0x00007610ff957816 */ /* 0x001fe40000000095 */
[----:B------:R-:W-:Y:S01]  /*8750*/  PRMT R148, RZ, 0x7610, R148 ;  /* 0x00007610ff947816 */ /* 0x000fe20000000094 */
[----:B--2---:R0:W-:Y:S04]  /*8760*/  STS.U16 [R3+UR9+0x11400], R145 ;  /* 0x0114009103007988 */ /* 0x0041e80008000409 */
[----:B------:R-:W-:Y:S04]  /*8770*/  STS.U16 [R89+UR9+0x10d00], R159 ;  /* 0x010d009f59007988 */ /* 0x000fe80008000409 */
[----:B------:R2:W-:Y:S01]  /*8780*/  STS.U16 [R89+UR9+0x11100], R147 ;  /* 0x0111009359007988 */ /* 0x0005e20008000409 */
[----:B0-----:R-:W-:-:S02]  /*8790*/  IMAD.MOV.U32 R145, RZ, RZ, R19 ;  /* 0x000000ffff917224 */ /* 0x001fc400078e0013 */
[----:B--2---:R-:W-:Y:S01]  /*87a0*/  IMAD.MOV.U32 R147, RZ, RZ, R7 ;  /* 0x000000ffff937224 */ /* 0x004fe200078e0007 */
[----:B------:R-:W-:Y:S03]  /*87b0*/  STS.U16 [R89+UR9+0x11500], R158 ;  /* 0x0115009e59007988 */ /* 0x000fe60008000409 */
[----:B------:R-:W-:Y:S01]  /*87c0*/  @!P5 IMAD.MOV R147, RZ, RZ, -R147 ;  /* 0x000000ffff93d224 */ /* 0x000fe200078e0a93 */
[----:B------:R-:W-:Y:S01]  /*87d0*/  ISETP.GE.AND P5, PT, R81, RZ, PT ;  /* 0x000000ff5100720c */ /* 0x000fe20003fa6270 */
[----:B------:R0:W-:Y:S01]  /*87e0*/  STS.U16 [R89+UR9+0x11900], R144 ;  /* 0x0119009059007988 */ /* 0x0001e20008000409 */
[----:B------:R-:W-:Y:S02]  /*87f0*/  @!P6 IMAD.MOV R145, RZ, RZ, -R145 ;  /* 0x000000ffff91e224 */ /* 0x000fe400078e0a91 */
[----:B0-----:R-:W-:Y:S01]  /*8800*/  IMAD.MOV.U32 R144, RZ, RZ, R28 ;  /* 0x000000ffff907224 */ /* 0x001fe200078e001c */
[----:B------:R-:W-:Y:S03]  /*8810*/  STL.64 [R1+0x778], R146 ;  /* 0x0007789201007387 */ /* 0x000fe60000100a00 */
[----:B------:R-:W-:Y:S01]  /*8820*/  @!P4 IMAD.MOV R144, RZ, RZ, -R144 ;  /* 0x000000ffff90c224 */ /* 0x000fe200078e0a90 */
[----:B------:R-:W-:Y:S01]  /*8830*/  ISETP.GE.AND P4, PT, R82, RZ, PT ;  /* 0x000000ff5200720c */ /* 0x000fe20003f86270 */
[----:B------:R-:W2:Y:S03]  /*8840*/  LDL.LU R81, [R1+0x824] ;  /* 0x0008240001517983 */ /* 0x000ea60000300800 */
[----:B------:R-:W-:Y:S01]  /*8850*/  @!P5 IMAD.MOV R143, RZ, RZ, -R143 ;  /* 0x000000ffff8fd224 */ /* 0x000fe200078e0a8f */
[----:B------:R-:W-:Y:S01]  /*8860*/  ISETP.GE.AND P5, PT, R83, RZ, PT ;  /* 0x000000ff5300720c */ /* 0x000fe20003fa6270 */
[----:B------:R-:W-:Y:S04]  /*8870*/  STS.U16 [R89+UR9+0x11d00], R140 ;  /* 0x011d008c59007988 */ /* 0x000fe80008000409 */
[----:B------:R0:W-:Y:S04]  /*8880*/  STS.U16 [R89+UR9+0x10500], R142 ;  /* 0x0105008e59007988 */ /* 0x0001e80008000409 */
[----:B------:R-:W-:Y:S04]  /*8890*/  STL.64 [R1+0x780], R144 ;  /* 0x0007809001007387 */ /* 0x000fe80000100a00 */
[----:B------:R-:W2:Y:S01]  /*88a0*/  LDL.LU R82, [R1+0x820] ;  /* 0x0008200001527983 */ /* 0x000ea20000300800 */
[----:B0-----:R-:W-:-:S03]  /*88b0*/  PRMT R142, RZ, 0x7610, R142 ;  /* 0x00007610ff8e7816 */ /* 0x001fc6000000008e */
[----:B------:R-:W2:Y:S04]  /*88c0*/  LDL.LU R83, [R1+0x81c] ;  /* 0x00081c0001537983 */ /* 0x000ea80000300800 */
[----:B------:R-:W-:Y:S04]  /*88d0*/  STL.S16 [R1+0x228], R152 ;  /* 0x0002289801007387 */ /* 0x000fe80000100600 */
[----:B------:R-:W-:Y:S04]  /*88e0*/  STL.S16 [R1+0x224], R151 ;  /* 0x0002249701007387 */ /* 0x000fe80000100600 */
[----:B------:R-:W-:Y:S04]  /*88f0*/  STL.S16 [R1+0x220], R150 ;  /* 0x0002209601007387 */ /* 0x000fe80000100600 */
[----:B------:R0:W-:Y:S04]  /*8900*/  STL.S16 [R1+0x21c], R142 ;  /* 0x00021c8e01007387 */ /* 0x0001e80000100600 */
[----:B------:R-:W-:Y:S01]  /*8910*/  STL.S16 [R1+0x218], R149 ;  /* 0x0002189501007387 */ /* 0x000fe20000100600 */
[----:B------:R-:W-:-:S03]  /*8920*/  PRMT R147, RZ, 0x7610, R147 ;  /* 0x00007610ff937816 */ /* 0x000fc60000000093 */
[----:B------:R1:W-:Y:S01]  /*8930*/  STL.S16 [R1+0x164], R141 ;  /* 0x0001648d01007387 */ /* 0x0003e20000100600 */
[----:B0-----:R-:W-:-:S04]  /*8940*/  IMAD.MOV.U32 R142, RZ, RZ, R104 ;  /* 0x000000ffff8e7224 */ /* 0x001fc800078e0068 */
[----:B------:R-:W-:Y:S02]  /*8950*/  @!P4 IMAD.MOV R142, RZ, RZ, -R142 ;  /* 0x000000ffff8ec224 */ /* 0x000fe400078e0a8e */
[----:B-1----:R-:W-:Y:S01]  /*8960*/  IMAD.MOV.U32 R141, RZ, RZ, R107 ;  /* 0x000000ffff8d7224 */ /* 0x002fe200078e006b */
[----:B------:R-:W-:Y:S01]  /*8970*/  STL.S16 [R1+0x140], R148 ;  /* 0x0001409401007387 */ /* 0x000fe20000100600 */
[----:B------:R-:W-:Y:S02]  /*8980*/  ISETP.GE.AND P4, PT, R85, RZ, PT ;  /* 0x000000ff5500720c */ /* 0x000fe40003f86270 */
[----:B------:R-:W-:Y:S01]  /*8990*/  @!P5 IMAD.MOV R141, RZ, RZ, -R141 ;  /* 0x000000ffff8dd224 */ /* 0x000fe200078e0a8d */
[----:B------:R0:W-:Y:S01]  /*89a0*/  STL.64 [R1+0x788], R142 ;  /* 0x0007888e01007387 */ /* 0x0001e20000100a00 */
[----:B------:R-:W-:Y:S02]  /*89b0*/  PRMT R146, RZ, 0x7610, R146 ;  /* 0x00007610ff927816 */ /* 0x000fe40000000092 */
[----:B------:R-:W-:Y:S01]  /*89c0*/  PRMT R145, RZ, 0x7610, R145 ;  /* 0x00007610ff917816 */ /* 0x000fe20000000091 */
[----:B------:R-:W-:Y:S01]  /*89d0*/  STL.S16 [R1+0x124], R147 ;  /* 0x0001249301007387 */ /* 0x000fe20000100600 */
[----:B------:R-:W-:-:S02]  /*89e0*/  PRMT R144, RZ, 0x7610, R144 ;  /* 0x00007610ff907816 */ /* 0x000fc40000000090 */
[----:B------:R-:W-:Y:S01]  /*89f0*/  ISETP.GE.AND P5, PT, R163, RZ, PT ;  /* 0x000000ffa300720c */ /* 0x000fe20003fa6270 */
[----:B------:R-:W2:Y:S01]  /*8a00*/  LDL.LU R85, [R1+0x818] ;  /* 0x0008180001557983 */ /* 0x000ea20000300800 */
[----:B------:R-:W-:-:S03]  /*8a10*/  PRMT R140, RZ, 0x7610, R140 ;  /* 0x00007610ff8c7816 */ /* 0x000fc6000000008c */
[----:B------:R-:W-:Y:S04]  /*8a20*/  STL [R1+0x798], R141 ;  /* 0x0007988d01007387 */ /* 0x000fe80000100800 */
[----:B------:R-:W2:Y:S04]  /*8a30*/  LDL.LU R163, [R1+0x814] ;  /* 0x0008140001a37983 */ /* 0x000ea80000300800 */
[----:B------:R-:W-:Y:S04]  /*8a40*/  STL.S16 [R1+0x120], R146 ;  /* 0x0001209201007387 */ /* 0x000fe80000100600 */
[----:B------:R-:W-:Y:S01]  /*8a50*/  STL.S16 [R1+0x104], R145 ;  /* 0x0001049101007387 */ /* 0x000fe20000100600 */
[----:B0-----:R-:W-:-:S03]  /*8a60*/  PRMT R143, RZ, 0x7610, R143 ;  /* 0x00007610ff8f7816 */ /* 0x001fc6000000008f */
[----:B------:R-:W-:Y:S01]  /*8a70*/  STL.S16 [R1+0x100], R144 ;  /* 0x0001009001007387 */ /* 0x000fe20000100600 */
[----:B------:R-:W-:-:S03]  /*8a80*/  PRMT R142, RZ, 0x7610, R142 ;  /* 0x00007610ff8e7816 */ /* 0x000fc6000000008e */
[----:B------:R0:W-:Y:S01]  /*8a90*/  STL.S16 [R1+0xe4], R140 ;  /* 0x0000e48c01007387 */ /* 0x0001e20000100600 */
[----:B------:R-:W-:Y:S02]  /*8aa0*/  PRMT R107, RZ, 0x7610, R107 ;  /* 0x00007610ff6b7816 */ /* 0x000fe4000000006b */
[----:B------:R-:W-:Y:S01]  /*8ab0*/  PRMT R104, RZ, 0x7610, R104 ;  /* 0x00007610ff687816 */ /* 0x000fe20000000068 */
[----:B------:R-:W-:Y:S01]  /*8ac0*/  STL.S16 [R1+0xe0], R143 ;  /* 0x0000e08f01007387 */ /* 0x000fe20000100600 */
[----:B0-----:R-:W-:-:S03]  /*8ad0*/  IMAD.MOV.U32 R140, RZ, RZ, R110 ;  /* 0x000000ffff8c7224 */ /* 0x001fc600078e006e */
[----:B------:R-:W-:Y:S01]  /*8ae0*/  STL.S16 [R1+0xc4], R142 ;  /* 0x0000c48e01007387 */ /* 0x000fe20000100600 */
[----:B------:R-:W-:-:S03]  /*8af0*/  @!P4 IMAD.MOV R140, RZ, RZ, -R140 ;  /* 0x000000ffff8cc224 */ /* 0x000fc600078e0a8c */
[----:B------:R0:W-:Y:S01]  /*8b00*/  STL.S16 [R1+0xc0], R107 ;  /* 0x0000c06b01007387 */ /* 0x0001e20000100600 */
[----:B------:R-:W-:-:S03]  /*8b10*/  ISETP.GE.AND P4, PT, R162, RZ, PT ;  /* 0x000000ffa200720c */ /* 0x000fc60003f86270 */
[----:B------:R-:W-:Y:S04]  /*8b20*/  STL [R1+0x79c], R140 ;  /* 0x00079c8c01007387 */ /* 0x000fe80000100800 */
[----:B------:R1:W-:Y:S04]  /*8b30*/  STL.S16 [R1+0xa4], R104 ;  /* 0x0000a46801007387 */ /* 0x0003e80000100600 */
[----:B------:R-:W2:Y:S01]  /*8b40*/  LDL.LU R162, [R1+0x810] ;  /* 0x0008100001a27983 */ /* 0x000ea20000300800 */
[----:B------:R-:W-:-:S04]  /*8b50*/  IMAD.MOV.U32 R110, RZ, RZ, R109 ;  /* 0x000000ffff6e7224 */ /* 0x000fc800078e006d */
[----:B------:R-:W-:Y:S01]  /*8b60*/  @!P5 IMAD.MOV R110, RZ, RZ, -R110 ;  /* 0x000000ffff6ed224 */ /* 0x000fe200078e0a6e */
[----:B------:R-:W-:Y:S01]  /*8b70*/  ISETP.GE.AND P5, PT, R161, RZ, PT ;  /* 0x000000ffa100720c */ /* 0x000fe20003fa6270 */
[----:B------:R-:W-:Y:S01]  /*8b80*/  @!P4 IMAD.MOV R113, RZ, RZ, -R113 ;  /* 0x000000ffff71c224 */ /* 0x000fe200078e0a71 */
[----:B------:R-:W-:Y:S02]  /*8b90*/  PRMT R34, RZ, 0x7610, R34 ;  /* 0x00007610ff227816 */ /* 0x000fe40000000022 */
[----:B------:R-:W-:Y:S02]  /*8ba0*/  PRMT R33, RZ, 0x7610, R33 ;  /* 0x00007610ff217816 */ /* 0x000fe40000000021 */
[----:B------:R-:W-:Y:S01]  /*8bb0*/  ISETP.GE.AND P4, PT, R160, RZ, PT ;  /* 0x000000ffa000720c */ /* 0x000fe20003f86270 */
[----:B------:R-:W-:Y:S01]  /*8bc0*/  STL [R1+0x7a0], R110 ;  /* 0x0007a06e01007387 */ /* 0x000fe20000100800 */
[----:B------:R-:W-:Y:S02]  /*8bd0*/  PRMT R31, RZ, 0x7610, R31 ;  /* 0x00007610ff1f7816 */ /* 0x000fe4000000001f */
[----:B------:R-:W-:Y:S01]  /*8be0*/  PRMT R30, RZ, 0x7610, R30 ;  /* 0x00007610ff1e7816 */ /* 0x000fe2000000001e */
[----:B------:R-:W2:Y:S02]  /*8bf0*/  LDL.LU R161, [R1+0x80c] ;  /* 0x00080c0001a17983 */ /* 0x000ea40000300800 */
[----:B------:R-:W-:Y:S01]  /*8c00*/  @!P5 IMAD.MOV R123, RZ, RZ, -R123 ;  /* 0x000000ffff7bd224 */ /* 0x000fe200078e0a7b */
[----:B------:R-:W-:Y:S01]  /*8c10*/  ISETP.GE.AND P5, PT, R40, RZ, PT ;  /* 0x000000ff2800720c */ /* 0x000fe20003fa6270 */
[----:B------:R-:W-:Y:S01]  /*8c20*/  STL.S16 [R1+0xa0], R34 ;  /* 0x0000a02201007387 */ /* 0x000fe20000100600 */
[----:B------:R-:W-:-:S02]  /*8c30*/  PRMT R28, RZ, 0x7610, R28 ;  /* 0x00007610ff1c7816 */ /* 0x000fc4000000001c */
[----:B------:R-:W-:Y:S01]  /*8c40*/  PRMT R27, RZ, 0x7610, R27 ;  /* 0x00007610ff1b7816 */ /* 0x000fe2000000001b */
[----:B------:R-:W-:Y:S01]  /*8c50*/  STL.S16 [R1+0x84], R33 ;  /* 0x0000842101007387 */ /* 0x000fe20000100600 */
[----:B------:R-:W-:Y:S02]  /*8c60*/  PRMT R25, RZ, 0x7610, R25 ;  /* 0x00007610ff197816 */ /* 0x000fe40000000019 */
[----:B------:R-:W-:Y:S01]  /*8c70*/  PRMT R24, RZ, 0x7610, R24 ;  /* 0x00007610ff187816 */ /* 0x000fe20000000018 */
[----:B------:R-:W-:Y:S01]  /*8c80*/  STL.S16 [R1+0x80], R31 ;  /* 0x0000801f01007387 */ /* 0x000fe20000100600 */
[----:B------:R-:W-:-:S03]  /*8c90*/  PRMT R22, RZ, 0x7610, R22 ;  /* 0x00007610ff167816 */ /* 0x000fc60000000016 */
[----:B------:R-:W-:Y:S01]  /*8ca0*/  STL.S16 [R1+0x64], R30 ;  /* 0x0000641e01007387 */ /* 0x000fe20000100600 */
[----:B------:R-:W-:-:S03]  /*8cb0*/  PRMT R21, RZ, 0x7610, R21 ;  /* 0x00007610ff157816 */ /* 0x000fc60000000015 */
[----:B------:R-:W-:Y:S01]  /*8cc0*/  STL.S16 [R1+0x60], R28 ;  /* 0x0000601c01007387 */ /* 0x000fe20000100600 */
[----:B------:R-:W-:-:S03]  /*8cd0*/  IMAD.MOV.U32 R109, RZ, RZ, R37 ;  /* 0x000000ffff6d7224 */ /* 0x000fc600078e0025 */
[----:B------:R-:W-:Y:S01]  /*8ce0*/  STL.S16 [R1+0x44], R27 ;  /* 0x0000441b01007387 */ /* 0x000fe20000100600 */
[----:B------:R-:W-:-:S03]  /*8cf0*/  PRMT R19, RZ, 0x7610, R19 ;  /* 0x00007610ff137816 */ /* 0x000fc60000000013 */
[----:B------:R-:W-:Y:S01]  /*8d00*/  STL.S16 [R1+0x40], R25 ;  /* 0x0000401901007387 */ /* 0x000fe20000100600 */
[----:B------:R-:W-:-:S03]  /*8d10*/  @!P4 IMAD.MOV R122, RZ, RZ, -R122 ;  /* 0x000000ffff7ac224 */ /* 0x000fc600078e0a7a */
[----:B------:R-:W-:Y:S01]  /*8d20*/  STL [R1+0x7a4], R113 ;  /* 0x0007a47101007387 */ /* 0x000fe20000100800 */
[----:B------:R-:W-:-:S03]  /*8d30*/  PRMT R18, RZ, 0x7610, R18 ;  /* 0x00007610ff127816 */ /* 0x000fc60000000012 */
[----:B------:R-:W-:Y:S01]  /*8d40*/  STL.S16 [R1+0x24], R24 ;  /* 0x0000241801007387 */ /* 0x000fe20000100600 */
[----:B------:R-:W-:-:S03]  /*8d50*/  @!P5 IMAD.MOV R109, RZ, RZ, -R109 ;  /* 0x000000ffff6dd224 */ /* 0x000fc600078e0a6d */
[----:B------:R-:W2:Y:S01]  /*8d60*/  LDL.LU R160, [R1+0x808] ;  /* 0x0008080001a07983 */ /* 0x000ea20000300800 */
[----:B------:R-:W-:-:S03]  /*8d70*/  PRMT R15, RZ, 0x7610, R15 ;  /* 0x00007610ff0f7816 */ /* 0x000fc6000000000f */
[----:B------:R-:W-:Y:S01]  /*8d80*/  STL [R1+0x7a8], R123 ;  /* 0x0007a87b01007387 */ /* 0x000fe20000100800 */
[----:B------:R-:W-:-:S03]  /*8d90*/  PRMT R13, RZ, 0x7610, R13 ;  /* 0x00007610ff0d7816 */ /* 0x000fc6000000000d */
[----:B------:R-:W-:Y:S01]  /*8da0*/  STL.S16 [R1+0x20], R22 ;  /* 0x0000201601007387 */ /* 0x000fe20000100600 */
[----:B------:R-:W-:-:S03]  /*8db0*/  PRMT R10, RZ, 0x7610, R10 ;  /* 0x00007610ff0a7816 */ /* 0x000fc6000000000a */
[----:B------:R-:W-:Y:S01]  /*8dc0*/  STL.S16 [R1+0x4], R21 ;  /* 0x0000041501007387 */ /* 0x000fe20000100600 */
[----:B------:R-:W-:-:S03]  /*8dd0*/  PRMT R9, RZ, 0x7610, R9 ;  /* 0x00007610ff097816 */ /* 0x000fc60000000009 */
[----:B------:R-:W-:Y:S01]  /*8de0*/  STL.S16 [R1], R19 ;  /* 0x0000001301007387 */ /* 0x000fe20000100600 */
[----:B------:R-:W-:-:S03]  /*8df0*/  PRMT R7, RZ, 0x7610, R7 ;  /* 0x00007610ff077816 */ /* 0x000fc60000000007 */
[----:B------:R-:W-:Y:S01]  /*8e00*/  STL [R1+0x7ac], R122 ;  /* 0x0007ac7a01007387 */ /* 0x000fe20000100800 */
[----:B------:R-:W-:-:S03]  /*8e10*/  PRMT R4, RZ, 0x7610, R4 ;  /* 0x00007610ff047816 */ /* 0x000fc60000000004 */
[----:B------:R-:W-:Y:S01]  /*8e20*/  STL.S16 [R1+0x284], R18 ;  /* 0x0002841201007387 */ /* 0x000fe20000100600 */
[----:B------:R-:W-:-:S03]  /*8e30*/  ISETP.GE.AND P4, PT, R165, RZ, PT ;  /* 0x000000ffa500720c */ /* 0x000fc60003f86270 */
[----:B------:R-:W-:Y:S01]  /*8e40*/  STL [R1+0x7b8], R109 ;  /* 0x0007b86d01007387 */ /* 0x000fe20000100800 */
[----:B---3--:R-:W-:-:S03]  /*8e50*/  ISETP.NE.AND P3, PT, R51, RZ, PT ;  /* 0x000000ff3300720c */ /* 0x008fc60003f65270 */
[----:B------:R3:W-:Y:S01]  /*8e60*/  STL.S16 [R1+0x260], R15 ;  /* 0x0002600f01007387 */ /* 0x0007e20000100600 */
[----:B------:R-:W-:-:S03]  /*8e70*/  LOP3.LUT R89, RZ, R51, RZ, 0x33, !PT ;  /* 0x00000033ff597212 */ /* 0x000fc600078e33ff */
[----:B------:R-:W-:Y:S04]  /*8e80*/  STL.S16 [R1+0x298], R13 ;  /* 0x0002980d01007387 */ /* 0x000fe80000100600 */
[----:B------:R-:W-:Y:S01]  /*8e90*/  STL.S16 [R1+0x294], R10 ;  /* 0x0002940a01007387 */ /* 0x000fe20000100600 */
[----:B------:R-:W-:-:S03]  /*8ea0*/  ISETP.GE.AND P5, PT, R164, RZ, PT ;  /* 0x000000ffa400720c */ /* 0x000fc60003fa6270 */
[----:B------:R-:W-:Y:S04]  /*8eb0*/  STL.S16 [R1+0x290], R9 ;  /* 0x0002900901007387 */ /* 0x000fe80000100600 */
[----:B------:R-:W-:Y:S04]  /*8ec0*/  STL.S16 [R1+0x28c], R7 ;  /* 0x00028c0701007387 */ /* 0x000fe80000100600 */
[----:B------:R2:W-:Y:S01]  /*8ed0*/  STL.S16 [R1+0x288], R4 ;  /* 0x0002880401007387 */ /* 0x0005e20000100600 */
[----:B0-----:R-:W-:Y:S01]  /*8ee0*/  IMAD.MOV.U32 R107, RZ, RZ, R39 ;  /* 0x000000ffff6b7224 */ /* 0x001fe200078e0027 */
[----:B------:R-:W-:Y:S01]  /*8ef0*/  PRMT R6, RZ, 0x7610, R6 ;  /* 0x00007610ff067816 */ /* 0x000fe20000000006 */
[----:B-1----:R-:W-:Y:S01]  /*8f00*/  IMAD.MOV.U32 R104, RZ, RZ, R36 ;  /* 0x000000ffff687224 */ /* 0x002fe200078e0024 */
[C---:B------:R-:W-:Y:S01]  /*8f10*/  SEL R37, R89.reuse, R106, !P3 ;  /* 0x0000006a59257207 */ /* 0x040fe20005800000 */
[----:B------:R-:W-:Y:S01]  /*8f20*/  @!P4 IMAD.MOV R107, RZ, RZ, -R107 ;  /* 0x000000ffff6bc224 */ /* 0x000fe200078e0a6b */
[C---:B----4-:R-:W-:Y:S01]  /*8f30*/  SEL R80, R89.reuse, R80, !P3 ;  /* 0x0000005059507207 */ /* 0x050fe20005800000 */
[----:B------:R-:W-:Y:S01]  /*8f40*/  STL.S16 [R1+0x25c], R6 ;  /* 0x00025c0601007387 */ /* 0x000fe20000100600 */
[----:B------:R-:W-:Y:S01]  /*8f50*/  @!P5 IMAD.MOV R104, RZ, RZ, -R104 ;  /* 0x000000ffff68d224 */ /* 0x000fe200078e0a68 */
[----:B------:R-:W-:-:S02]  /*8f60*/  SEL R90, R89, R90, !P3 ;  /* 0x0000005a595a7207 */ /* 0x000fc40005800000 */
[----:B------:R0:W-:Y:S01]  /*8f70*/  STL [R1+0x7e8], R107 ;  /* 0x0007e86b01007387 */ /* 0x0001e20000100800 */
[C---:B------:R-:W-:Y:S01]  /*8f80*/  SEL R79, R89.reuse, R79, !P3 ;  /* 0x0000004f594f7207 */ /* 0x040fe20005800000 */
[----:B------:R-:W-:Y:S01]  /*8f90*/  IMAD R80, R80, UR4, RZ ;  /* 0x0000000450507c24 */ /* 0x000fe2000f8e02ff */
[C---:B------:R-:W-:Y:S02]  /*8fa0*/  SEL R78, R89.reuse, R78, !P3 ;  /* 0x0000004e594e7207 */ /* 0x040fe40005800000 */
[C---:B------:R-:W-:Y:S02]  /*8fb0*/  SEL R91, R89.reuse, R91, !P3 ;  /* 0x0000005b595b7207 */ /* 0x040fe40005800000 */
[C---:B---3--:R-:W-:Y:S01]  /*8fc0*/  SEL R15, R89.reuse, R26, !P3 ;  /* 0x0000001a590f7207 */ /* 0x048fe20005800000 */
[----:B------:R-:W-:Y:S01]  /*8fd0*/  IMAD R26, R90, UR4, RZ ;  /* 0x000000045a1a7c24 */ /* 0x000fe2000f8e02ff */
[----:B------:R-:W-:Y:S01]  /*8fe0*/  SEL R77, R89, R77, !P3 ;  /* 0x0000004d594d7207 */ /* 0x000fe20005800000 */
[----:B------:R-:W-:Y:S01]  /*8ff0*/  IMAD R79, R79, UR4, RZ ;  /* 0x000000044f4f7c24 */ /* 0x000fe2000f8e02ff */
[----:B------:R-:W-:Y:S01]  /*9000*/  STL [R1+0x7f8], R104 ;  /* 0x0007f86801007387 */ /* 0x000fe20000100800 */
[C---:B------:R-:W-:Y:S01]  /*9010*/  SEL R76, R89.reuse, R76, !P3 ;  /* 0x0000004c594c7207 */ /* 0x040fe20005800000 */
[----:B------:R-:W-:Y:S01]  /*9020*/  IMAD R78, R78, UR4, RZ ;  /* 0x000000044e4e7c24 */ /* 0x000fe2000f8e02ff */
[----:B------:R-:W-:Y:S01]  /*9030*/  SEL R28, R89, R11, !P3 ;  /* 0x0000000b591c7207 */ /* 0x000fe20005800000 */
[----:B------:R-:W-:Y:S01]  /*9040*/  IMAD R11, R91, UR4, RZ ;  /* 0x000000045b0b7c24 */ /* 0x000fe2000f8e02ff */
[----:B------:R-:W-:Y:S01]  /*9050*/  SEL R75, R89, R75, !P3 ;  /* 0x0000004b594b7207 */ /* 0x000fe20005800000 */
[----:B------:R-:W-:Y:S01]  /*9060*/  IMAD R77, R77, UR4, RZ ;  /* 0x000000044d4d7c24 */ /* 0x000fe2000f8e02ff */
[C---:B------:R-:W-:Y:S01]  /*9070*/  SEL R95, R89.reuse, R95, !P3 ;  /* 0x0000005f595f7207 */ /* 0x040fe20005800000 */
[----:B------:R-:W-:Y:S01]  /*9080*/  IMAD R76, R76, UR4, RZ ;  /* 0x000000044c4c7c24 */ /* 0x000fe2000f8e02ff */
[----:B------:R-:W-:-:S02]  /*9090*/  SEL R22, R89, R94, !P3 ;  /* 0x0000005e59167207 */ /* 0x000fc40005800000 */
[----:B------:R-:W-:Y:S01]  /*90a0*/  SEL R74, R89, R74, !P3 ;  /* 0x0000004a594a7207 */ /* 0x000fe20005800000 */
[----:B------:R-:W-:Y:S01]  /*90b0*/  IMAD R75, R75, UR4, RZ ;  /* 0x000000044b4b7c24 */ /* 0x000fe2000f8e02ff */
[----:B------:R-:W-:Y:S01]  /*90c0*/  SEL R19, R89, R20, !P3 ;  /* 0x0000001459137207 */ /* 0x000fe20005800000 */
[----:B------:R-:W-:Y:S01]  /*90d0*/  IMAD R20, R95, UR4, RZ ;  /* 0x000000045f147c24 */ /* 0x000fe2000f8e02ff */
[----:B------:R-:W-:Y:S01]  /*90e0*/  SEL R84, R89, R84, !P3 ;  /* 0x0000005459547207 */ /* 0x000fe20005800000 */
[----:B------:R-:W-:-:S04]  /*90f0*/  IMAD R74, R74, UR4, RZ ;  /* 0x000000044a4a7c24 */ /* 0x000fc8000f8e02ff */
[----:B------:R-:W-:Y:S01]  /*9100*/  IMAD R84, R84, UR4, RZ ;  /* 0x0000000454547c24 */ /* 0x000fe2000f8e02ff */
[----:B--2---:R-:W-:-:S05]  /*9110*/  SEL R81, R89, R81, !P3 ;  /* 0x0000005159517207 */ /* 0x004fca0005800000 */
[----:B------:R-:W-:Y:S01]  /*9120*/  IMAD R81, R81, UR4, RZ ;  /* 0x0000000451517c24 */ /* 0x000fe2000f8e02ff */
[C---:B------:R-:W-:Y:S02]  /*9130*/  SEL R82, R89.reuse, R82, !P3 ;  /* 0x0000005259527207 */ /* 0x040fe40005800000 */
[----:B------:R-:W-:-:S03]  /*9140*/  SEL R83, R89, R83, !P3 ;  /* 0x0000005359537207 */ /* 0x000fc60005800000 */
[----:B------:R-:W-:Y:S02]  /*9150*/  IMAD R82, R82, UR4, RZ ;  /* 0x0000000452527c24 */ /* 0x000fe4000f8e02ff */
[----:B------:R-:W-:Y:S01]  /*9160*/  IMAD R83, R83, UR4, RZ ;  /* 0x0000000453537c24 */ /* 0x000fe2000f8e02ff */
[----:B------:R-:W-:-:S05]  /*9170*/  SEL R4, R89, R85, !P3 ;  /* 0x0000005559047207 */ /* 0x000fca0005800000 */
[----:B------:R-:W-:Y:S02]  /*9180*/  IMAD R4, R4, UR4, RZ ;  /* 0x0000000404047c24 */ /* 0x000fe4000f8e02ff */
[----:B------:R-:W-:Y:S01]  /*9190*/  IMAD.MOV.U32 R85, RZ, RZ, R79 ;  /* 0x000000ffff557224 */ /* 0x000fe200078e004f */
[C---:B------:R-:W-:Y:S02]  /*91a0*/  SEL R25, R89.reuse, R92, !P3 ;  /* 0x0000005c59197207 */ /* 0x040fe40005800000 */
[----:B------:R-:W-:Y:S02]  /*91b0*/  SEL R24, R89, R93, !P3 ;  /* 0x0000005d59187207 */ /* 0x000fe40005800000 */
[CC--:B------:R-:W-:Y:S02]  /*91c0*/  LEA R106, P4, R4.reuse, R162.reuse, 0x1 ;  /* 0x000000a2046a7211 */ /* 0x0c0fe400078808ff */
[----:B------:R-:W-:Y:S02]  /*91d0*/  LEA R144, P5, R83, R162, 0x1 ;  /* 0x000000a253907211 */ /* 0x000fe400078a08ff */
[----:B0-----:R-:W-:-:S02]  /*91e0*/  LEA.HI.X.SX32 R107, R4, R163, 0x1, P4 ;  /* 0x000000a3046b7211 */ /* 0x001fc400020f0eff */
[CC--:B------:R-:W-:Y:S02]  /*91f0*/  LEA R142, P4, R82.reuse, R162.reuse, 0x1 ;  /* 0x000000a2528e7211 */ /* 0x0c0fe400078808ff */
[-C--:B------:R-:W-:Y:S02]  /*9200*/  LEA.HI.X.SX32 R145, R83, R163.reuse, 0x1, P5 ;  /* 0x000000a353917211 */ /* 0x080fe400028f0eff */
[CC--:B------:R-:W-:Y:S02]  /*9210*/  LEA R4, P5, R81.reuse, R162.reuse, 0x1 ;  /* 0x000000a251047211 */ /* 0x0c0fe400078a08ff */
[-C--:B------:R-:W-:Y:S02]  /*9220*/  LEA.HI.X.SX32 R143, R82, R163.reuse, 0x1, P4 ;  /* 0x000000a3528f7211 */ /* 0x080fe400020f0eff */
[----:B------:R-:W-:Y:S01]  /*9230*/  LEA R90, P4, R80, R162, 0x1 ;  /* 0x000000a2505a7211 */ /* 0x000fe200078808ff */
[----:B------:R-:W-:Y:S01]  /*9240*/  IMAD.MOV.U32 R83, RZ, RZ, R5 ;  /* 0x000000ffff537224 */ /* 0x000fe200078e0005 */
[----:B------:R-:W-:Y:S01]  /*9250*/  STL.64 [R1+0x178], R106 ;  /* 0x0001786a01007387 */ /* 0x000fe20000100a00 */
[----:B------:R-:W-:-:S02]  /*9260*/  LEA.HI.X.SX32 R83, R81, R163, 0x1, P5 ;  /* 0x000000a351537211 */ /* 0x000fc400028f0eff */
[----:B------:R-:W-:Y:S01]  /*9270*/  LEA.HI.X.SX32 R91, R80, R163, 0x1, P4 ;  /* 0x000000a3505b7211 */ /* 0x000fe200020f0eff */
[----:B------:R0:W-:Y:S01]  /*9280*/  STL.64 [R1+0x170], R144 ;  /* 0x0001709001007387 */ /* 0x0001e20000100a00 */
[----:B------:R-:W-:-:S03]  /*9290*/  LEA R94, P4, R78, R162, 0x1 ;  /* 0x000000a24e5e7211 */ /* 0x000fc600078808ff */
[----:B------:R-:W-:Y:S04]  /*92a0*/  STL [R1+0x158], R4 ;  /* 0x0001580401007387 */ /* 0x000fe80000100800 */
[----:B------:R-:W-:Y:S01]  /*92b0*/  STL.64 [R1+0x168], R142 ;  /* 0x0001688e01007387 */ /* 0x000fe20000100a00 */
[----:B0-----:R-:W-:-:S03]  /*92c0*/  LEA R144, P5, R79, R162, 0x1 ;  /* 0x000000a24f907211 */ /* 0x001fc600078a08ff */
[----:B------:R-:W-:Y:S01]  /*92d0*/  STL.64 [R1+0x7b0], R142 ;  /* 0x0007b08e01007387 */ /* 0x000fe20000100a00 */
[-C--:B------:R-:W-:Y:S02]  /*92e0*/  LEA.HI.X.SX32 R95, R78, R163.reuse, 0x1, P4 ;  /* 0x000000a34e5f7211 */ /* 0x080fe400020f0eff */
[----:B------:R-:W-:Y:S01]  /*92f0*/  LEA.HI.X.SX32 R145, R79, R163, 0x1, P5 ;  /* 0x000000a34f917211 */ /* 0x000fe200028f0eff */
[----:B------:R-:W-:Y:S01]  /*9300*/  STL [R1+0x15c], R83 ;  /* 0x00015c5301007387 */ /* 0x000fe20000100800 */
[----:B------:R-:W-:-:S03]  /*9310*/  LEA R146, P4, R76, R162, 0x1 ;  /* 0x000000a24c927211 */ /* 0x000fc600078808ff */
[----:B------:R0:W-:Y:S01]  /*9320*/  STL.64 [R1+0x150], R90 ;  /* 0x0001505a01007387 */ /* 0x0001e20000100a00 */
[----:B------:R-:W-:Y:S02]  /*9330*/  LEA.HI.X.SX32 R147, R76, R163, 0x1, P4 ;  /* 0x000000a34c937211 */ /* 0x000fe400020f0eff */
[-C--:B------:R-:W-:Y:S02]  /*9340*/  LEA R80, P4, R74, R162.reuse, 0x1 ;  /* 0x000000a24a507211 */ /* 0x080fe400078808ff */
[----:B0-----:R-:W-:-:S04]  /*9350*/  LEA R90, P5, R77, R162, 0x1 ;  /* 0x000000a24d5a7211 */ /* 0x001fc800078a08ff */
[-C--:B------:R-:W-:Y:S02]  /*9360*/  LEA.HI.X.SX32 R91, R77, R163.reuse, 0x1, P5 ;  /* 0x000000a34d5b7211 */ /* 0x080fe400028f0eff */
[CC--:B------:R-:W-:Y:S01]  /*9370*/  LEA R154, P5, R75.reuse, R162.reuse, 0x1 ;  /* 0x000000a24b9a7211 */ /* 0x0c0fe200078a08ff */
[----:B------:R-:W-:Y:S01]  /*9380*/  STL.64 [R1+0x148], R144 ;  /* 0x0001489001007387 */ /* 0x000fe20000100a00 */
[-C--:B------:R-:W-:Y:S02]  /*9390*/  LEA.HI.X.SX32 R81, R74, R163.reuse, 0x1, P4 ;  /* 0x000000a34a517211 */ /* 0x080fe400020f0eff */
[-C--:B------:R-:W-:Y:S01]  /*93a0*/  LEA.HI.X.SX32 R155, R75, R163.reuse, 0x1, P5 ;  /* 0x000000a34b9b7211 */ /* 0x080fe200028f0eff */
[----:B------:R-:W-:Y:S01]  /*93b0*/  STL.64 [R1+0x7c0], R144 ;  /* 0x0007c09001007387 */ /* 0x000fe20000100a00 */
[-C--:B------:R-:W-:Y:S02]  /*93c0*/  LEA R148, P5, R84, R162.reuse, 0x1 ;  /* 0x000000a254947211 */ /* 0x080fe400078a08ff */
[----:B------:R-:W-:Y:S01]  /*93d0*/  LEA R78, P4, R26, R162, 0x1 ;  /* 0x000000a21a4e7211 */ /* 0x000fe200078808ff */
[----:B------:R-:W-:Y:S01]  /*93e0*/  STL.64 [R1+0x138], R94 ;  /* 0x0001385e01007387 */ /* 0x000fe20000100a00 */
[----:B------:R-:W-:-:S03]  /*93f0*/  LEA.HI.X.SX32 R149, R84, R163, 0x1, P5 ;  /* 0x000000a354957211 */ /* 0x000fc600028f0eff */
[----:B------:R-:W-:Y:S01]  /*9400*/  STL.64 [R1+0x130], R90 ;  /* 0x0001305a01007387 */ /* 0x000fe20000100a00 */
[----:B------:R-:W-:-:S03]  /*9410*/  LEA.HI.X.SX32 R85, R26, R163, 0x1, P4 ;  /* 0x000000a31a557211 */ /* 0x000fc600020f0eff */
[----:B------:R-:W-:Y:S04]  /*9420*/  STL.64 [R1+0x128], R146 ;  /* 0x0001289201007387 */ /* 0x000fe80000100a00 */
[----:B------:R-:W-:Y:S04]  /*9430*/  STL.64 [R1+0x7c8], R146 ;  /* 0x0007c89201007387 */ /* 0x000fe80000100a00 */
[----:B------:R-:W-:Y:S04]  /*9440*/  STL.64 [R1+0x118], R154 ;  /* 0x0001189a01007387 */ /* 0x000fe80000100a00 */
[----:B------:R-:W-:Y:S04]  /*9450*/  STL [R1+0xf8], R78 ;  /* 0x0000f84e01007387 */ /* 0x000fe80000100800 */
[----:B------:R0:W-:Y:S04]  /*9460*/  STL.64 [R1+0x110], R80 ;  /* 0x0001105001007387 */ /* 0x0001e80000100a00 */
[----:B------:R-:W-:Y:S04]  /*9470*/  STL.64 [R1+0x108], R148 ;  /* 0x0001089401007387 */ /* 0x000fe80000100a00 */
[----:B------:R-:W-:Y:S04]  /*9480*/  STL.64 [R1+0x7d0], R148 ;  /* 0x0007d09401007387 */ /* 0x000fe80000100a00 */
[----:B------:R-:W-:Y:S04]  /*9490*/  STL [R1+0xfc], R85 ;  /* 0x0000fc5501007387 */ /* 0x000fe80000100800 */
[----:B------:R-:W2:Y:S01]  /*94a0*/  LDL.64 R92, [R1+0x190] ;  /* 0x00019000015c7983 */ /* 0x000ea20000100a00 */
[----:B------:R-:W-:Y:S01]  /*94b0*/  IMAD R24, R24, UR4, RZ ;  /* 0x0000000418187c24 */ /* 0x000fe2000f8e02ff */
[----:B------:R-:W-:Y:S01]  /*94c0*/  LEA R76, P5, R11, R162, 0x1 ;  /* 0x000000a20b4c7211 */ /* 0x000fe200078a08ff */
[----:B------:R-:W-:Y:S01]  /*94d0*/  IMAD R25, R25, UR4, RZ ;  /* 0x0000000419197c24 */ /* 0x000fe2000f8e02ff */
[----:B------:R-:W-:-:S02]  /*94e0*/  SEL R97, R89, R97, !P3 ;  /* 0x0000006159617207 */ /* 0x000fc40005800000 */
[----:B------:R-:W-:Y:S02]  /*94f0*/  LEA.HI.X.SX32 R77, R11, R163, 0x1, P5 ;  /* 0x000000a30b4d7211 */ /* 0x000fe400028f0eff */
[-C--:B0-----:R-:W-:Y:S01]  /*9500*/  LEA R80, P5, R24, R162.reuse, 0x1 ;  /* 0x000000a218507211 */ /* 0x081fe200078a08ff */
[----:B------:R-:W-:Y:S01]  /*9510*/  IMAD R22, R22, UR4, RZ ;  /* 0x0000000416167c24 */ /* 0x000fe2000f8e02ff */
[----:B------:R-:W-:Y:S02]  /*9520*/  LEA R150, P4, R25, R162, 0x1 ;  /* 0x000000a219967211 */ /* 0x000fe400078808ff */
[----:B------:R-:W-:Y:S01]  /*9530*/  SEL R21, R89, R17, !P3 ;  /* 0x0000001159157207 */ /* 0x000fe20005800000 */
[----:B------:R-:W-:Y:S01]  /*9540*/  IMAD R17, R97, UR4, RZ ;  /* 0x0000000461117c24 */ /* 0x000fe2000f8e02ff */
[----:B------:R-:W-:Y:S02]  /*9550*/  LEA.HI.X.SX32 R81, R24, R163, 0x1, P5 ;  /* 0x000000a318517211 */ /* 0x000fe400028f0eff */
[----:B------:R-:W-:-:S02]  /*9560*/  SEL R18, R89, R96, !P3 ;  /* 0x0000006059127207 */ /* 0x000fc40005800000 */
[----:B------:R-:W-:Y:S02]  /*9570*/  SEL R99, R89, R99, !P3 ;  /* 0x0000006359637207 */ /* 0x000fe40005800000 */
[-C--:B------:R-:W-:Y:S02]  /*9580*/  LEA R164, P5, R20, R162.reuse, 0x1 ;  /* 0x000000a214a47211 */ /* 0x080fe400078a08ff */
[-C--:B------:R-:W-:Y:S02]  /*9590*/  LEA.HI.X.SX32 R151, R25, R163.reuse, 0x1, P4 ;  /* 0x000000a319977211 */ /* 0x080fe400020f0eff */
[----:B------:R-:W-:Y:S01]  /*95a0*/  LEA R146, P4, R22, R162, 0x1 ;  /* 0x000000a216927211 */ /* 0x000fe200078808ff */
[----:B------:R-:W-:Y:S01]  /*95b0*/  IMAD R18, R18, UR4, RZ ;  /* 0x0000000412127c24 */ /* 0x000fe2000f8e02ff */
[----:B------:R-:W-:Y:S01]  /*95c0*/  SEL R27, R89, R14, !P3 ;  /* 0x0000000e591b7207 */ /* 0x000fe20005800000 */
[----:B------:R-:W-:Y:S01]  /*95d0*/  IMAD R14, R99, UR4, RZ ;  /* 0x00000004630e7c24 */ /* 0x000fe2000f8e02ff */
[----:B------:R-:W-:-:S02]  /*95e0*/  LEA.HI.X.SX32 R165, R20, R163, 0x1, P5 ;  /* 0x000000a314a57211 */ /* 0x000fc400028f0eff */
[C---:B------:R-:W-:Y:S02]  /*95f0*/  SEL R98, R89.reuse, R98, !P3 ;  /* 0x0000006259627207 */ /* 0x040fe40005800000 */
[----:B------:R-:W-:Y:S02]  /*9600*/  SEL R10, R89, R102, !P3 ;  /* 0x00000066590a7207 */ /* 0x000fe40005800000 */
[----:B------:R-:W-:Y:S01]  /*9610*/  LEA R144, P5, R17, R162, 0x1 ;  /* 0x000000a211907211 */ /* 0x000fe200078a08ff */
[----:B------:R0:W-:Y:S01]  /*9620*/  STL.64 [R1+0xf0], R76 ;  /* 0x0000f04c01007387 */ /* 0x0001e20000100a00 */
[-C--:B------:R-:W-:Y:S01]  /*9630*/  LEA.HI.X.SX32 R147, R22, R163.reuse, 0x1, P4 ;  /* 0x000000a316937211 */ /* 0x080fe200020f0eff */
[----:B------:R-:W-:Y:S01]  /*9640*/  IMAD R10, R10, UR4, RZ ;  /* 0x000000040a0a7c24 */ /* 0x000fe2000f8e02ff */
[----:B------:R-:W-:Y:S01]  /*9650*/  SEL R33, R89, R16, !P3 ;  /* 0x0000001059217207 */ /* 0x000fe20005800000 */
[----:B------:R-:W-:Y:S01]  /*9660*/  STL.64 [R1+0xe8], R150 ;  /* 0x0000e89601007387 */ /* 0x000fe20000100a00 */
[----:B------:R-:W-:Y:S01]  /*9670*/  LEA.HI.X.SX32 R145, R17, R163, 0x1, P5 ;  /* 0x000000a311917211 */ /* 0x000fe200028f0eff */
[----:B------:R-:W-:Y:S01]  /*9680*/  IMAD R16, R98, UR4, RZ ;  /* 0x0000000462107c24 */ /* 0x000fe2000f8e02ff */
[C---:B------:R-:W-:Y:S01]  /*9690*/  SEL R100, R89.reuse, R100, !P3 ;  /* 0x0000006459647207 */ /* 0x040fe20005800000 */
[----:B------:R-:W-:Y:S01]  /*96a0*/  STL.64 [R1+0x7d8], R150 ;  /* 0x0007d89601007387 */ /* 0x000fe20000100a00 */
[----:B------:R-:W-:-:S02]  /*96b0*/  SEL R108, R89, R108, !P3 ;  /* 0x0000006c596c7207 */ /* 0x000fc40005800000 */
[-C--:B------:R-:W-:Y:S01]  /*96c0*/  LEA R74, P5, R14, R162.reuse, 0x1 ;  /* 0x000000a20e4a7211 */ /* 0x080fe200078a08ff */
[----:B------:R-:W-:Y:S01]  /*96d0*/  STL.64 [R1+0xd8], R80 ;  /* 0x0000d85001007387 */ /* 0x000fe20000100a00 */
[C---:B0-----:R-:W-:Y:S01]  /*96e0*/  LEA R76, P4, R18.reuse, R162, 0x1 ;  /* 0x000000a2124c7211 */ /* 0x041fe200078808ff */
[--C-:B------:R-:W-:Y:S02]  /*96f0*/  IMAD.MOV.U32 R82, RZ, RZ, R4.reuse ;  /* 0x000000ffff527224 */ /* 0x100fe400078e0004 */
[----:B------:R-:W-:Y:S01]  /*9700*/  STL.64 [R1+0xd0], R146 ;  /* 0x0000d09201007387 */ /* 0x000fe20000100a00 */
[C---:B------:R-:W-:Y:S01]  /*9710*/  SEL R31, R89.reuse, R12, !P3 ;  /* 0x0000000c591f7207 */ /* 0x040fe20005800000 */
[----:B------:R-:W-:Y:S02]  /*9720*/  IMAD.MOV.U32 R82, RZ, RZ, R4 ;  /* 0x000000ffff527224 */ /* 0x000fe400078e0004 */
[----:B------:R-:W-:Y:S01]  /*9730*/  STL.64 [R1+0x7e0], R146 ;  /* 0x0007e09201007387 */ /* 0x000fe20000100a00 */
[-C--:B------:R-:W-:Y:S01]  /*9740*/  LEA.HI.X.SX32 R77, R18, R163.reuse, 0x1, P4 ;  /* 0x000000a3124d7211 */ /* 0x080fe200020f0eff */
[----:B------:R-:W-:Y:S01]  /*9750*/  IMAD R12, R100, UR4, RZ ;  /* 0x00000004640c7c24 */ /* 0x000fe2000f8e02ff */
[----:B------:R-:W-:Y:S01]  /*9760*/  LEA.HI.X.SX32 R75, R14, R163, 0x1, P5 ;  /* 0x000000a30e4b7211 */ /* 0x000fe200028f0eff */
[----:B------:R-:W-:Y:S01]  /*9770*/  STL.64 [R1+0xc8], R164 ;  /* 0x0000c8a401007387 */ /* 0x000fe20000100a00 */
[C---:B------:R-:W-:Y:S01]  /*9780*/  SEL R105, R89.reuse, R105, !P3 ;  /* 0x0000006959697207 */ /* 0x040fe20005800000 */
[----:B------:R-:W-:Y:S01]  /*9790*/  IMAD R4, R108, UR4, RZ ;  /* 0x000000046c047c24 */ /* 0x000fe2000f8e02ff */
[----:B------:R-:W-:Y:S01]  /*97a0*/  SEL R112, R89, R112, !P3 ;  /* 0x0000007059707207 */ /* 0x000fe20005800000 */
[----:B------:R0:W-:Y:S01]  /*97b0*/  STL.64 [R1+0x7f0], R164 ;  /* 0x0007f0a401007387 */ /* 0x0001e20000100a00 */
[----:B------:R-:W-:-:S02]  /*97c0*/  LEA R152, P4, R16, R162, 0x1 ;  /* 0x000000a210987211 */ /* 0x000fc400078808ff */
[C---:B------:R-:W-:Y:S02]  /*97d0*/  SEL R13, R89.reuse, R29, !P3 ;  /* 0x0000001d590d7207 */ /* 0x040fe40005800000 */
[----:B------:R-:W-:Y:S01]  /*97e0*/  SEL R29, R89, R8, !P3 ;  /* 0x00000008591d7207 */ /* 0x000fe20005800000 */
[----:B------:R-:W-:Y:S01]  /*97f0*/  IMAD R8, R105, UR4, RZ ;  /* 0x0000000469087c24 */ /* 0x000fe2000f8e02ff */
[C---:B------:R-:W-:Y:S02]  /*9800*/  SEL R30, R89.reuse, R5, !P3 ;  /* 0x00000005591e7207 */ /* 0x040fe40005800000 */
[----:B0-----:R-:W-:Y:S01]  /*9810*/  LEA R164, P5, R10, R162, 0x1 ;  /* 0x000000a20aa47211 */ /* 0x001fe200078a08ff */
[----:B------:R-:W-:Y:S01]  /*9820*/  IMAD R5, R112, UR4, RZ ;  /* 0x0000000470057c24 */ /* 0x000fe2000f8e02ff */
[-C--:B------:R-:W-:Y:S02]  /*9830*/  LEA.HI.X.SX32 R153, R16, R163.reuse, 0x1, P4 ;  /* 0x000000a310997211 */ /* 0x080fe400020f0eff */
[----:B------:R-:W-:Y:S01]  /*9840*/  LEA.HI.X.SX32 R165, R10, R163, 0x1, P5 ;  /* 0x000000a30aa57211 */ /* 0x000fe200028f0eff */
[----:B------:R-:W0:Y:S01]  /*9850*/  S2R R40, SR_TID.X ;  /* 0x0000000000287919 */ /* 0x000e220000002100 */
[----:B------:R-:W-:-:S02]  /*9860*/  SEL R9, R89, R35, !P3 ;  /* 0x0000002359097207 */ /* 0x000fc40005800000 */
[-C--:B------:R-:W-:Y:S02]  /*9870*/  LEA R142, P4, R12, R162.reuse, 0x1 ;  /* 0x000000a20c8e7211 */ /* 0x080fe400078808ff */
[-C--:B------:R-:W-:Y:S01]  /*9880*/  LEA R150, P5, R4, R162.reuse, 0x1 ;  /* 0x000000a204967211 */ /* 0x080fe200078a08ff */
[----:B------:R-:W-:Y:S01]  /*9890*/  IMAD R9, R9, UR4, RZ ;  /* 0x0000000409097c24 */ /* 0x000fe2000f8e02ff */
[-C--:B------:R-:W-:Y:S02]  /*98a0*/  LEA.HI.X.SX32 R143, R12, R163.reuse, 0x1, P4 ;  /* 0x000000a30c8f7211 */ /* 0x080fe400020f0eff */
[-C--:B------:R-:W-:Y:S02]  /*98b0*/  LEA.HI.X.SX32 R151, R4, R163.reuse, 0x1, P5 ;  /* 0x000000a304977211 */ /* 0x080fe400028f0eff */
[CC--:B------:R-:W-:Y:S02]  /*98c0*/  LEA R146, P4, R8.reuse, R162.reuse, 0x1 ;  /* 0x000000a208927211 */ /* 0x0c0fe400078808ff */
[----:B------:R-:W-:Y:S01]  /*98d0*/  LEA R4, P5, R5, R162, 0x1 ;  /* 0x000000a205047211 */ /* 0x000fe200078a08ff */
[----:B------:R-:W-:Y:S01]  /*98e0*/  IMAD R13, R13, UR4, RZ ;  /* 0x000000040d0d7c24 */ /* 0x000fe2000f8e02ff */
[----:B------:R-:W-:-:S02]  /*98f0*/  LEA.HI.X.SX32 R147, R8, R163, 0x1, P4 ;  /* 0x000000a308937211 */ /* 0x000fc400020f0eff */
[----:B------:R-:W-:Y:S02]  /*9900*/  LEA.HI.X.SX32 R5, R5, R163, 0x1, P5 ;  /* 0x000000a305057211 */ /* 0x000fe400028f0eff */
[----:B------:R-:W-:Y:S02]  /*9910*/  SEL R23, R89, R23, !P3 ;  /* 0x0000001759177207 */ /* 0x000fe40005800000 */
[----:B------:R-:W-:-:S03]  /*9920*/  LEA R8, P5, R9, R162, 0x1 ;  /* 0x000000a209087211 */ /* 0x000fc600078a08ff */
[----:B------:R-:W-:Y:S01]  /*9930*/  IMAD R17, R23, UR4, RZ ;  /* 0x0000000417117c24 */ /* 0x000fe2000f8e02ff */
[----:B------:R-:W-:Y:S02]  /*9940*/  LEA.HI.X.SX32 R9, R9, R163, 0x1, P5 ;  /* 0x000000a309097211 */ /* 0x000fe400028f0eff */
[----:B------:R-:W-:Y:S01]  /*9950*/  LEA R12, P5, R13, R162, 0x1 ;  /* 0x000000a20d0c7211 */ /* 0x000fe200078a08ff */
[----:B------:R-:W-:-:S03]  /*9960*/  IMAD R21, R21, UR4, RZ ;  /* 0x0000000415157c24 */ /* 0x000fc6000f8e02ff */
[----:B------:R-:W-:Y:S02]  /*9970*/  LEA.HI.X.SX32 R13, R13, R163, 0x1, P5 ;  /* 0x000000a30d0d7211 */ /* 0x000fe400028f0eff */
[----:B------:R-:W-:Y:S01]  /*9980*/  LEA R16, P5, R17, R162, 0x1 ;  /* 0x000000a211107211 */ /* 0x000fe200078a08ff */
[----:B------:R-:W-:-:S03]  /*9990*/  IMAD R25, R28, UR4, RZ ;  /* 0x000000041c197c24 */ /* 0x000fc6000f8e02ff */
[-C--:B------:R-:W-:Y:S02]  /*99a0*/  LEA.HI.X.SX32 R17, R17, R163.reuse, 0x1, P5 ;  /* 0x000000a311117211 */ /* 0x080fe400028f0eff */
[-C--:B------:R-:W-:Y:S01]  /*99b0*/  LEA R20, P5, R21, R162.reuse, 0x1 ;  /* 0x000000a215147211 */ /* 0x080fe200078a08ff */
[----:B------:R-:W-:Y:S02]  /*99c0*/  IMAD R23, R27, UR4, RZ ;  /* 0x000000041b177c24 */ /* 0x000fe4000f8e02ff */
[----:B------:R-:W-:Y:S01]  /*99d0*/  IMAD R27, R29, UR4, RZ ;  /* 0x000000041d1b7c24 */ /* 0x000fe2000f8e02ff */
[----:B------:R-:W-:Y:S01]  /*99e0*/  LEA.HI.X.SX32 R21, R21, R163, 0x1, P5 ;  /* 0x000000a315157211 */ /* 0x000fe200028f0eff */
[----:B------:R-:W-:Y:S01]  /*99f0*/  IMAD R29, R30, UR4, RZ ;  /* 0x000000041e1d7c24 */ /* 0x000fe2000f8e02ff */
[----:B------:R-:W-:Y:S02]  /*9a00*/  LEA R24, P5, R25, R162, 0x1 ;  /* 0x000000a219187211 */ /* 0x000fe400078a08ff */
[----:B------:R-:W-:-:S02]  /*9a10*/  SEL R6, R89, R111, !P3 ;  /* 0x0000006f59067207 */ /* 0x000fc40005800000 */
[----:B0-----:R-:W-:Y:S01]  /*9a20*/  SHF.R.U32.HI R40, RZ, 0x6, R40 ;  /* 0x00000006ff287819 */ /* 0x001fe20000011628 */
[----:B------:R-:W-:Y:S01]  /*9a30*/  IMAD R33, R33, UR4, RZ ;  /* 0x0000000421217c24 */ /* 0x000fe2000f8e02ff */
[----:B------:R-:W-:Y:S02]  /*9a40*/  SEL R32, R89, R32, !P3 ;  /* 0x0000002059207207 */ /* 0x000fe40005800000 */
[-C--:B------:R-:W-:Y:S01]  /*9a50*/  LEA.HI.X.SX32 R25, R25, R163.reuse, 0x1, P5 ;  /* 0x000000a319197211 */ /* 0x080fe200028f0eff */
[----:B------:R-:W-:Y:S01]  /*9a60*/  IMAD R6, R6, UR4, RZ ;  /* 0x0000000406067c24 */ /* 0x000fe2000f8e02ff */
[----:B------:R-:W-:Y:S02]  /*9a70*/  LEA R28, P5, R29, R162, 0x1 ;  /* 0x000000a21d1c7211 */ /* 0x000fe400078a08ff */
[----:B------:R-:W-:Y:S02]  /*9a80*/  SEL R7, R89, R38, !P3 ;  /* 0x0000002659077207 */ /* 0x000fe40005800000 */
[----:B------:R-:W-:Y:S01]  /*9a90*/  SGXT.U32 R40, R40, 0x1 ;  /* 0x000000012828781a */ /* 0x000fe20000000000 */
[----:B------:R-:W-:Y:S01]  /*9aa0*/  IMAD R11, R32, UR4, RZ ;  /* 0x00000004200b7c24 */ /* 0x000fe2000f8e02ff */
[----:B------:R-:W-:Y:S01]  /*9ab0*/  LEA.HI.X.SX32 R29, R29, R163, 0x1, P5 ;  /* 0x000000a31d1d7211 */ /* 0x000fe200028f0eff */
[----:B------:R-:W-:Y:S01]  /*9ac0*/  IMAD R7, R7, UR4, RZ ;  /* 0x0000000407077c24 */ /* 0x000fe2000f8e02ff */
[----:B------:R-:W-:-:S02]  /*9ad0*/  LEA R32, P5, R33, R162, 0x1 ;  /* 0x000000a221207211 */ /* 0x000fc400078a08ff */
[----:B------:R-:W-:Y:S02]  /*9ae0*/  LOP3.LUT R36, R40, 0x2, RZ, 0xfc, !PT ;  /* 0x0000000228247812 */ /* 0x000fe400078efcff */
[C---:B------:R-:W-:Y:S02]  /*9af0*/  LEA R148, P4, R6.reuse, R162, 0x1 ;  /* 0x000000a206947211 */ /* 0x040fe400078808ff */
[-C--:B------:R-:W-:Y:S02]  /*9b00*/  LEA.HI.X.SX32 R33, R33, R163.reuse, 0x1, P5 ;  /* 0x000000a321217211 */ /* 0x080fe400028f0eff */
[----:B------:R-:W-:Y:S02]  /*9b10*/  LEA.HI.X.SX32 R149, R6, R163, 0x1, P4 ;  /* 0x000000a306957211 */ /* 0x000fe400020f0eff */
[----:B------:R-:W-:Y:S02]  /*9b20*/  ISETP.LT.AND P5, PT, R36, R2, P0 ;  /* 0x000000022400720c */ /* 0x000fe400007a1270 */
[----:B------:R-:W-:Y:S01]  /*9b30*/  LEA R6, P4, R7, R162, 0x1 ;  /* 0x000000a207067211 */ /* 0x000fe200078808ff */
[----:B------:R-:W-:Y:S01]  /*9b40*/  IMAD R15, R15, UR4, RZ ;  /* 0x000000040f0f7c24 */ /* 0x000fe2000f8e02ff */
[----:B------:R-:W-:-:S02]  /*9b50*/  PRMT R51, RZ, 0x7610, R51 ;  /* 0x00007610ff337816 */ /* 0x000fc40000000033 */
[----:B------:R-:W-:Y:S02]  /*9b60*/  LEA.HI.X.SX32 R7, R7, R163, 0x1, P4 ;  /* 0x000000a307077211 */ /* 0x000fe400020f0eff */
[----:B------:R-:W-:Y:S01]  /*9b70*/  LEA R10, P4, R11, R162, 0x1 ;  /* 0x000000a20b0a7211 */ /* 0x000fe200078808ff */
[----:B------:R-:W-:-:S03]  /*9b80*/  IMAD R19, R19, UR4, RZ ;  /* 0x0000000413137c24 */ /* 0x000fc6000f8e02ff */
[----:B------:R-:W-:Y:S02]  /*9b90*/  LEA.HI.X.SX32 R11, R11, R163, 0x1, P4 ;  /* 0x000000a30b0b7211 */ /* 0x000fe400020f0eff */
[----:B------:R-:W-:-:S04]  /*9ba0*/  LEA R14, P4, R15, R162, 0x1 ;  /* 0x000000a20f0e7211 */ /* 0x000fc800078808ff */
[----:B------:R-:W-:Y:S02]  /*9bb0*/  LEA.HI.X.SX32 R15, R15, R163, 0x1, P4 ;  /* 0x000000a30f0f7211 */ /* 0x000fe400020f0eff */
[----:B------:R-:W-:-:S04]  /*9bc0*/  LEA R18, P4, R19, R162, 0x1 ;  /* 0x000000a213127211 */ /* 0x000fc800078808ff */
[----:B------:R-:W-:Y:S02]  /*9bd0*/  LEA.HI.X.SX32 R19, R19, R163, 0x1, P4 ;  /* 0x000000a313137211 */ /* 0x000fe400020f0eff */
[-C--:B------:R-:W-:Y:S01]  /*9be0*/  LEA R22, P4, R23, R162.reuse, 0x1 ;  /* 0x000000a217167211 */ /* 0x080fe200078808ff */
[----:B------:R-:W-:Y:S01]  /*9bf0*/  IMAD R31, R31, UR4, RZ ;  /* 0x000000041f1f7c24 */ /* 0x000fe2000f8e02ff */
[----:B------:R-:W-:Y:S02]  /*9c00*/  SEL R35, R89, R101, !P3 ;  /* 0x0000006559237207 */ /* 0x000fe40005800000 */
[----:B------:R-:W-:Y:S02]  /*9c10*/  LEA.HI.X.SX32 R23, R23, R163, 0x1, P4 ;  /* 0x000000a317177211 */ /* 0x000fe400020f0eff */
[----:B------:R-:W-:Y:S01]  /*9c20*/  LEA R26, P4, R27, R162, 0x1 ;  /* 0x000000a21b1a7211 */ /* 0x000fe200078808ff */
[----:B------:R-:W-:-:S03]  /*9c30*/  IMAD R35, R35, UR4, RZ ;  /* 0x0000000423237c24 */ /* 0x000fc6000f8e02ff */
[----:B------:R-:W-:Y:S02]  /*9c40*/  LEA.HI.X.SX32 R27, R27, R163, 0x1, P4 ;  /* 0x000000a31b1b7211 */ /* 0x000fe400020f0eff */
[-C--:B------:R-:W-:Y:S01]  /*9c50*/  LEA R30, P4, R31, R162.reuse, 0x1 ;  /* 0x000000a21f1e7211 */ /* 0x080fe200078808ff */
[----:B------:R-:W-:Y:S01]  /*9c60*/  IMAD R37, R37, UR4, RZ ;  /* 0x0000000425257c24 */ /* 0x000fe2000f8e02ff */
[----:B------:R-:W-:Y:S02]  /*9c70*/  SEL R39, R89, R103, !P3 ;  /* 0x0000006759277207 */ /* 0x000fe40005800000 */
[-C--:B------:R-:W-:Y:S02]  /*9c80*/  LEA.HI.X.SX32 R31, R31, R163.reuse, 0x1, P4 ;  /* 0x000000a31f1f7211 */ /* 0x080fe400020f0eff */
[----:B------:R-:W-:Y:S01]  /*9c90*/  LEA R34, P4, R35, R162, 0x1 ;  /* 0x000000a223227211 */ /* 0x000fe200078808ff */
[----:B------:R-:W-:Y:S01]  /*9ca0*/  IMAD R39, R39, UR4, RZ ;  /* 0x0000000427277c24 */ /* 0x000fe2000f8e02ff */
[----:B------:R-:W-:Y:S02]  /*9cb0*/  STL.64 [R1+0xb8], R76 ;  /* 0x0000b84c01007387 */ /* 0x000fe40000100a00 */
[----:B------:R-:W-:-:S02]  /*9cc0*/  LEA.HI.X.SX32 R35, R35, R163, 0x1, P4 ;  /* 0x000000a323237211 */ /* 0x000fc400020f0eff */
[CC--:B------:R-:W-:Y:S01]  /*9cd0*/  LEA R36, P4, R37.reuse, R162.reuse, 0x1 ;  /* 0x000000a225247211 */ /* 0x0c0fe200078808ff */
[----:B------:R-:W-:Y:S03]  /*9ce0*/  STL.64 [R1+0xb0], R144 ;  /* 0x0000b09001007387 */ /* 0x000fe60000100a00 */
[----:B------:R-:W-:Y:S01]  /*9cf0*/  LEA.HI.X.SX32 R37, R37, R163, 0x1, P4 ;  /* 0x000000a325257211 */ /* 0x000fe200020f0eff */
[----:B------:R-:W-:Y:S01]  /*9d00*/  STL [R1+0x7fc], R145 ;  /* 0x0007fc9101007387 */ /* 0x000fe20000100800 */
[----:B------:R-:W-:-:S03]  /*9d10*/  LEA R38, P4, R39, R162, 0x1 ;  /* 0x000000a227267211 */ /* 0x000fc600078808ff */
[----:B------:R-:W-:Y:S04]  /*9d20*/  STL.64 [R1+0xa8], R152 ;  /* 0x0000a89801007387 */ /* 0x000fe80000100a00 */
[----:B------:R0:W-:Y:S01]  /*9d30*/  STL.64 [R1+0x98], R74 ;  /* 0x0000984a01007387 */ /* 0x0001e20000100a00 */
[----:B------:R-:W-:-:S03]  /*9d40*/  LEA.HI.X.SX32 R39, R39, R163, 0x1, P4 ;  /* 0x000000a327277211 */ /* 0x000fc600020f0eff */
[----:B------:R-:W-:Y:S01]  /*9d50*/  STL.64 [R1+0x90], R142 ;  /* 0x0000908e01007387 */ /* 0x000fe20000100a00 */
[----:B------:R-:W-:-:S03]  /*9d60*/  ISETP.GE.AND P4, PT, R136, RZ, PT ;  /* 0x000000ff8800720c */ /* 0x000fc60003f86270 */
[----:B------:R-:W-:Y:S01]  /*9d70*/  STL.64 [R1+0x78], R164 ;  /* 0x000078a401007387 */ /* 0x000fe20000100a00 */
[----:B------:R-:W-:-:S03]  /*9d80*/  ISETP.GE.AND P6, PT, R157, RZ, PT ;  /* 0x000000ff9d00720c */ /* 0x000fc60003fc6270 */
[----:B------:R-:W-:Y:S04]  /*9d90*/  STL.64 [R1+0x58], R146 ;  /* 0x0000589201007387 */ /* 0x000fe80000100a00 */
[----:B------:R-:W-:Y:S04]  /*9da0*/  STL.64 [R1+0x38], R150 ;  /* 0x0000389601007387 */ /* 0x000fe80000100a00 */
[----:B------:R-:W-:Y:S04]  /*9db0*/  STL.64 [R1+0x18], R148 ;  /* 0x0000189401007387 */ /* 0x000fe80000100a00 */
[----:B------:R-:W3:Y:S04]  /*9dc0*/  LDL.LU R136, [R1+0x804] ;  /* 0x0008040001887983 */ /* 0x000ee80000300800 */
[----:B------:R-:W4:Y:S04]  /*9dd0*/  LDL.LU R157, [R1+0x800] ;  /* 0x00080000019d7983 */ /* 0x000f280000300800 */
[----:B--2---:R4:W2:Y:S01]  /*9de0*/  @P5 LDG.E.U16 R51, desc[UR20][R92.64] ;  /* 0x000000145c335981 */ /* 0x0048a2000c1e1500 */
[--C-:B------:R-:W-:Y:S01]  /*9df0*/  IMAD.MOV.U32 R84, RZ, RZ, R78.reuse ;  /* 0x000000ffff547224 */ /* 0x100fe200078e004e */
[C---:B------:R-:W-:Y:S01]  /*9e00*/  LOP3.LUT R79, R40.reuse, 0x4, RZ, 0xfc, !PT ;  /* 0x00000004284f7812 */ /* 0x040fe200078efcff */
[----:B------:R-:W-:Y:S01]  /*9e10*/  IMAD.MOV.U32 R84, RZ, RZ, R78 ;  /* 0x000000ffff547224 */ /* 0x000fe200078e004e */
[----:B------:R-:W-:Y:S01]  /*9e20*/  LOP3.LUT R78, R40, 0x6, RZ, 0xfc, !PT ;  /* 0x00000006284e7812 */ /* 0x000fe200078efcff */
[----:B------:R-:W-:Y:S01]  /*9e30*/  IMAD.MOV.U32 R91, RZ, RZ, R65 ;  /* 0x000000ffff5b7224 */ /* 0x000fe200078e0041 */
[----:B------:R-:W-:-:S03]  /*9e40*/  ISETP.LT.AND P5, PT, R79, R2, P0 ;  /* 0x000000024f00720c */ /* 0x000fc600007a1270 */
[----:B------:R-:W-:Y:S01]  /*9e50*/  @!P4 IMAD.MOV R91, RZ, RZ, -R91 ;  /* 0x000000ffff5bc224 */ /* 0x000fe200078e0a5b */
[----:B------:R-:W-:Y:S02]  /*9e60*/  ISETP.LT.AND P4, PT, R78, R2, P0 ;  /* 0x000000024e00720c */ /* 0x000fe40000781270 */
[C---:B------:R-:W-:Y:S02]  /*9e70*/  SEL R97, R89.reuse, R118, !P3 ;  /* 0x0000007659617207 */ /* 0x040fe40005800000 */
[C---:B------:R-:W-:Y:S02]  /*9e80*/  SEL R99, R89.reuse, R116, !P3 ;  /* 0x0000007459637207 */ /* 0x040fe40005800000 */
[C---:B------:R-:W-:Y:S02]  /*9e90*/  SEL R101, R89.reuse, R114, !P3 ;  /* 0x0000007259657207 */ /* 0x040fe40005800000 */
[C---:B------:R-:W-:Y:S02]  /*9ea0*/  SEL R103, R89.reuse, R73, !P3 ;  /* 0x0000004959677207 */ /* 0x040fe40005800000 */
[----:B------:R-:W-:-:S02]  /*9eb0*/  SEL R105, R89, R71, !P3 ;  /* 0x0000004759697207 */ /* 0x000fc40005800000 */
[C---:B------:R-:W-:Y:S02]  /*9ec0*/  SEL R111, R89.reuse, R69, !P3 ;  /* 0x00000045596f7207 */ /* 0x040fe40005800000 */
[C---:B------:R-:W-:Y:S02]  /*9ed0*/  SEL R112, R89.reuse, R67, !P3 ;  /* 0x0000004359707207 */ /* 0x040fe40005800000 */
[C---:B------:R-:W-:Y:S01]  /*9ee0*/  SEL R40, R89.reuse, R134, !P3 ;  /* 0x0000008659287207 */ /* 0x040fe20005800000 */
[----:B------:R-:W-:Y:S01]  /*9ef0*/  IMAD.MOV.U32 R134, RZ, RZ, R74 ;  /* 0x000000ffff867224 */ /* 0x000fe200078e004a */
[C---:B------:R-:W-:Y:S01]  /*9f00*/  SEL R67, R89.reuse, R42, !P3 ;  /* 0x0000002a59437207 */ /* 0x040fe20005800000 */
[----:B------:R-:W-:Y:S01]  /*9f10*/  IMAD.MOV.U32 R42, RZ, RZ, R106 ;  /* 0x000000ffff2a7224 */ /* 0x000fe200078e006a */
[C---:B------:R-:W-:Y:S02]  /*9f20*/  SEL R114, R89.reuse, R41, !P3 ;  /* 0x0000002959727207 */ /* 0x040fe40005800000 */
[C---:B0-----:R-:W-:Y:S01]  /*9f30*/  SEL R74, R89.reuse, R132, !P3 ;  /* 0x00000084594a7207 */ /* 0x041fe20005800000 */
[----:B------:R-:W-:Y:S01]  /*9f40*/  IMAD.MOV.U32 R132, RZ, RZ, R76 ;  /* 0x000000ffff847224 */ /* 0x000fe200078e004c */
[C---:B------:R-:W-:Y:S01]  /*9f50*/  SEL R106, R89.reuse, R45, !P3 ;  /* 0x0000002d596a7207 */ /* 0x040fe20005800000 */
        /* <DEDUP_REMOVED lines=9> */
[----:B----4-:R-:W-:Y:S01]  /*9ff0*/  SEL R93, R89, R157, !P3 ;  /* 0x0000009d595d7207 */ /* 0x010fe20005800000 */
[----:B--2---:R0:W-:Y:S02]  /*a000*/  STL [R1+0x160], R51 ;  /* 0x0001603301007387 */ /* 0x0041e40000100800 */
[----:B0-----:R-:W0:Y:S02]  /*a010*/  S2R R51, SR_TID.X ;  /* 0x0000000000337919 */ /* 0x001e240000002100 */
[----:B------:R-:W-:Y:S04]  /*a020*/  STL [R1+0x500], R2 ;  /* 0x0005000201007387 */ /* 0x000fe80000100800 */
[----:B------:R-:W-:Y:S04]  /*a030*/  STL [R1+0x658], R2 ;  /* 0x0006580201007387 */ /* 0x000fe80000100800 */
[----:B------:R1:W-:Y:S04]  /*a040*/  STL [R1+0x724], R93 ;  /* 0x0007245d01007387 */ /* 0x0003e80000100800 */
[----:B-1----:R-:W2:Y:S01]  /*a050*/  LDL.LU R93, [R1+0x104] ;  /* 0x00010400015d7983 */ /* 0x002ea20000300800 */
[----:B0-----:R-:W-:-:S04]  /*a060*/  LOP3.LUT R51, R51, 0x3f, RZ, 0xc0, !PT ;  /* 0x0000003f33337812 */ /* 0x001fc800078ec0ff */
[----:B------:R-:W-:Y:S02]  /*a070*/  ISETP.LT.AND P0, PT, R51, R2, P0 ;  /* 0x000000023300720c */ /* 0x000fe40000701270 */
[C---:B------:R-:W-:Y:S01]  /*a080*/  SEL R51, R89.reuse, R135, !P3 ;  /* 0x0000008759337207 */ /* 0x040fe20005800000 */
[----:B------:R-:W-:Y:S01]  /*a090*/  IMAD.MOV.U32 R135, RZ, RZ, R75 ;  /* 0x000000ffff877224 */ /* 0x000fe200078e004b */
[C---:B------:R-:W-:Y:S01]  /*a0a0*/  SEL R75, R89.reuse, R131, !P3 ;  /* 0x00000083594b7207 */ /* 0x040fe20005800000 */
[----:B------:R-:W-:Y:S01]  /*a0b0*/  IMAD.MOV.U32 R131, RZ, RZ, R95 ;  /* 0x000000ffff837224 */ /* 0x000fe200078e005f */
[----:B------:R-:W-:-:S05]  /*a0c0*/  SEL R95, R89, R120, !P3 ;  /* 0x00000078595f7207 */ /* 0x000fca0005800000 */
[----:B------:R0:W-:Y:S04]  /*a0d0*/  STL [R1+0x728], R95 ;  /* 0x0007285f01007387 */ /* 0x0001e80000100800 */
[----:B0-----:R-:W4:Y:S04]  /*a0e0*/  LDL.LU R95, [R1+0x120] ;  /* 0x00012000015f7983 */ /* 0x001f280000300800 */
[----:B------:R0:W-:Y:S04]  /*a0f0*/  STL [R1+0x72c], R97 ;  /* 0x00072c6101007387 */ /* 0x0001e80000100800 */
[----:B0-----:R-:W3:Y:S04]  /*a100*/  LDL.LU R97, [R1+0x124] ;  /* 0x0001240001617983 */ /* 0x001ee80000300800 */
        /* <DEDUP_REMOVED lines=14> */
[----:B------:R-:W3:Y:S01]  /*a1f0*/  LDL.64 R154, [R1+0x188] ;  /* 0x00018800019a7983 */ /* 0x000ee20000100a00 */
[----:B------:R-:W-:-:S02]  /*a200*/  SEL R129, R89, R129, !P3 ;  /* 0x0000008159817207 */ /* 0x000fc40005800000 */
[C---:B------:R-:W-:Y:S02]  /*a210*/  SEL R128, R89.reuse, R128, !P3 ;  /* 0x0000008059807207 */ /* 0x040fe40005800000 */
[C---:B------:R-:W-:Y:S02]  /*a220*/  SEL R125, R89.reuse, R125, !P3 ;  /* 0x0000007d597d7207 */ /* 0x040fe40005800000 */
[C---:B------:R-:W-:Y:S02]  /*a230*/  SEL R124, R89.reuse, R124, !P3 ;  /* 0x0000007c597c7207 */ /* 0x040fe40005800000 */
[C---:B------:R-:W-:Y:S01]  /*a240*/  SEL R102, R89.reuse, R47, !P3 ;  /* 0x0000002f59667207 */ /* 0x040fe20005800000 */
[----:B------:R-:W-:Y:S01]  /*a250*/  IMAD R47, R74, UR4, RZ ;  /* 0x000000044a2f7c24 */ /* 0x000fe2000f8e02ff */
[C---:B------:R-:W-:Y:S01]  /*a260*/  SEL R121, R89.reuse, R121, !P3 ;  /* 0x0000007959797207 */ /* 0x040fe20005800000 */
[----:B------:R-:W-:Y:S01]  /*a270*/  IMAD.MOV.U32 R74, RZ, RZ, R42 ;  /* 0x000000ffff4a7224 */ /* 0x000fe200078e002a */
[C---:B------:R-:W-:Y:S01]  /*a280*/  SEL R108, R89.reuse, R50, !P3 ;  /* 0x00000032596c7207 */ /* 0x040fe20005800000 */
[----:B------:R-:W-:Y:S01]  /*a290*/  IMAD R50, R40, UR4, RZ ;  /* 0x0000000428327c24 */ /* 0x000fe2000f8e02ff */
[----:B------:R-:W-:Y:S01]  /*a2a0*/  SEL R119, R89, R119, !P3 ;  /* 0x0000007759777207 */ /* 0x000fe20005800000 */
[----:B------:R-:W-:Y:S01]  /*a2b0*/  IMAD R40, R129, UR4, RZ ;  /* 0x0000000481287c24 */ /* 0x000fe2000f8e02ff */
[C---:B------:R-:W-:Y:S01]  /*a2c0*/  SEL R92, R89.reuse, R63, !P3 ;  /* 0x0000003f595c7207 */ /* 0x040fe20005800000 */
[----:B------:R-:W-:Y:S01]  /*a2d0*/  IMAD.MOV.U32 R63, RZ, RZ, R45 ;  /* 0x000000ffff3f7224 */ /* 0x000fe200078e002d */
[C---:B------:R-:W-:Y:S01]  /*a2e0*/  SEL R100, R89.reuse, R49, !P3 ;  /* 0x0000003159647207 */ /* 0x040fe20005800000 */
[----:B------:R-:W-:Y:S01]  /*a2f0*/  IMAD R42, R128, UR4, RZ ;  /* 0x00000004802a7c24 */ /* 0x000fe2000f8e02ff */
[----:B------:R-:W-:Y:S01]  /*a300*/  SEL R78, R89, R52, !P3 ;  /* 0x00000034594e7207 */ /* 0x000fe20005800000 */
[----:B------:R-:W3:Y:S01]  /*a310*/  LDL.64 R128, [R1+0x180] ;  /* 0x0001800001807983 */ /* 0x000ee20000100a00 */
[----:B------:R-:W-:Y:S01]  /*a320*/  IMAD R45, R125, UR4, RZ ;  /* 0x000000047d2d7c24 */ /* 0x000fe2000f8e02ff */
[----:B------:R-:W-:Y:S01]  /*a330*/  SEL R98, R89, R53, !P3 ;  /* 0x0000003559627207 */ /* 0x000fe20005800000 */
[----:B------:R-:W-:Y:S01]  /*a340*/  IMAD R52, R51, UR4, RZ ;  /* 0x0000000433347c24 */ /* 0x000fe2000f8e02ff */
[----:B------:R-:W3:Y:S01]  /*a350*/  LDL.LU R125, [R1+0xc4] ;  /* 0x0000c400017d7983 */ /* 0x000ee20000300800 */
[----:B------:R-:W-:-:S02]  /*a360*/  IMAD R49, R124, UR4, RZ ;  /* 0x000000047c317c24 */ /* 0x000fc4000f8e02ff */
[----:B------:R-:W-:Y:S01]  /*a370*/  IMAD R51, R121, UR4, RZ ;  /* 0x0000000479337c24 */ /* 0x000fe2000f8e02ff */
[----:B------:R-:W3:Y:S01]  /*a380*/  LDL.LU R124, [R1+0xe0] ;  /* 0x0000e000017c7983 */ /* 0x000ee20000300800 */
[----:B------:R-:W-:Y:S01]  /*a390*/  IMAD R53, R119, UR4, RZ ;  /* 0x0000000477357c24 */ /* 0x000fe2000f8e02ff */
[----:B------:R-:W-:Y:S02]  /*a3a0*/  PRMT R86, RZ, 0x7610, R86 ;  /* 0x00007610ff567816 */ /* 0x000fe40000000056 */
[----:B------:R-:W3:Y:S04]  /*a3b0*/  LDL.LU R121, [R1+0xe4] ;  /* 0x0000e40001797983 */ /* 0x000ee80000300800 */
[----:B------:R-:W3:Y:S01]  /*a3c0*/  LDL.LU R119, [R1+0x100] ;  /* 0x0001000001777983 */ /* 0x000ee20000300800 */
[----:B------:R-:W-:-:S02]  /*a3d0*/  SEL R116, R89, R43, !P3 ;  /* 0x0000002b59747207 */ /* 0x000fc40005800000 */
[C---:B------:R-:W-:Y:S02]  /*a3e0*/  SEL R126, R89.reuse, R126, !P3 ;  /* 0x0000007e597e7207 */ /* 0x040fe40005800000 */
[C---:B------:R-:W-:Y:S02]  /*a3f0*/  SEL R127, R89.reuse, R127, !P3 ;  /* 0x0000007f597f7207 */ /* 0x040fe40005800000 */
[C---:B------:R-:W-:Y:S02]  /*a400*/  SEL R73, R89.reuse, R46, !P3 ;  /* 0x0000002e59497207 */ /* 0x040fe40005800000 */
[C---:B------:R-:W-:Y:S02]  /*a410*/  SEL R65, R89.reuse, R133, !P3 ;  /* 0x0000008559417207 */ /* 0x040fe40005800000 */
[C---:B------:R-:W-:Y:S01]  /*a420*/  SEL R69, R89.reuse, R88, !P3 ;  /* 0x0000005859457207 */ /* 0x040fe20005800000 */
[----:B------:R-:W-:Y:S01]  /*a430*/  IMAD.MOV.U32 R90, RZ, RZ, R64 ;  /* 0x000000ffff5a7224 */ /* 0x000fe200078e0040 */
[----:B--2---:R-:W2:Y:S04]  /*a440*/  @P0 LDG.E.U16 R93, desc[UR20][R164.64] ;  /* 0x00000014a45d0981 */ /* 0x004ea8000c1e1500 */
[----:B----4-:R-:W4:Y:S01]  /*a450*/  @P0 LDG.E.U16 R95, desc[UR20][R134.64] ;  /* 0x00000014865f0981 */ /* 0x010f22000c1e1500 */
[----:B------:R-:W-:-:S02]  /*a460*/  SEL R71, R89, R44, !P3 ;  /* 0x0000002c59477207 */ /* 0x000fc40005800000 */
[C---:B------:R-:W-:Y:S02]  /*a470*/  SEL R79, R89.reuse, R54, !P3 ;  /* 0x00000036594f7207 */ /* 0x040fe40005800000 */
[C---:B------:R-:W-:Y:S02]  /*a480*/  SEL R117, R89.reuse, R117, !P3 ;  /* 0x0000007559757207 */ /* 0x040fe40005800000 */
[C---:B------:R-:W-:Y:S02]  /*a490*/  SEL R87, R89.reuse, R87, !P3 ;  /* 0x0000005759577207 */ /* 0x040fe40005800000 */
[C---:B------:R-:W-:Y:S02]  /*a4a0*/  SEL R96, R89.reuse, R55, !P3 ;  /* 0x0000003759607207 */ /* 0x040fe40005800000 */
[C---:B------:R-:W-:Y:S02]  /*a4b0*/  SEL R70, R89.reuse, R70, !P3 ;  /* 0x0000004659467207 */ /* 0x040fe40005800000 */
[----:B------:R-:W-:-:S02]  /*a4c0*/  SEL R115, R89, R115, !P3 ;  /* 0x0000007359737207 */ /* 0x000fc40005800000 */
[C---:B------:R-:W-:Y:S02]  /*a4d0*/  SEL R66, R89.reuse, R66, !P3 ;  /* 0x0000004259427207 */ /* 0x040fe40005800000 */
[C---:B------:R-:W-:Y:S02]  /*a4e0*/  SEL R72, R89.reuse, R72, !P3 ;  /* 0x0000004859487207 */ /* 0x040fe40005800000 */
[----:B------:R-:W-:Y:S02]  /*a4f0*/  SEL R68, R89, R68, !P3 ;  /* 0x0000004459447207 */ /* 0x000fe40005800000 */
[----:B------:R-:W-:Y:S02]  /*a500*/  PRMT R161, RZ, 0x7610, R161 ;  /* 0x00007610ffa17816 */ /* 0x000fe400000000a1 */
[----:B------:R-:W-:Y:S01]  /*a510*/  PRMT R160, RZ, 0x7610, R160 ;  /* 0x00007610ffa07816 */ /* 0x000fe200000000a0 */
[----:B------:R-:W-:Y:S01]  /*a520*/  IMAD R85, R85, UR4, RZ ;  /* 0x0000000455557c24 */ /* 0x000fe2000f8e02ff */
[----:B------:R-:W-:Y:S01]  /*a530*/  PRMT R159, RZ, 0x7610, R159 ;  /* 0x00007610ff9f7816 */ /* 0x000fe2000000009f */
[----:B---3--:R-:W3:Y:S04]  /*a540*/  @P0 LDG.E.U16 R103, desc[UR20][R58.64] ;  /* 0x000000143a670981 */ /* 0x008ee8000c1e1500 */
[----:B------:R-:W2:Y:S01]  /*a550*/  @P5 LDG.E.U16 R86, desc[UR20][R154.64] ;  /* 0x000000149a565981 */ /* 0x000ea2000c1e1500 */
[----:B------:R-:W-:-:S02]  /*a560*/  IMAD.MOV.U32 R43, RZ, RZ, R107 ;  /* 0x000000ffff2b7224 */ /* 0x000fc400078e006b */
[----:B------:R-:W-:Y:S02]  /*a570*/  IMAD R46, R75, UR4, RZ ;  /* 0x000000044b2e7c24 */ /* 0x000fe4000f8e02ff */
[----:B------:R-:W-:Y:S02]  /*a580*/  IMAD R41, R127, UR4, RZ ;  /* 0x000000047f297c24 */ /* 0x000fe4000f8e02ff */
[----:B------:R-:W-:Y:S01]  /*a590*/  IMAD.MOV.U32 R133, RZ, RZ, R77 ;  /* 0x000000ffff857224 */ /* 0x000fe200078e004d */
[C---:B------:R-:W-:Y:S01]  /*a5a0*/  SEL R88, R89.reuse, R61, !P3 ;  /* 0x0000003d59587207 */ /* 0x040fe20005800000 */
[----:B------:R-:W-:Y:S01]  /*a5b0*/  IMAD.MOV.U32 R75, RZ, RZ, R43 ;  /* 0x000000ffff4b7224 */ /* 0x000fe200078e002b */
[----:B------:R-:W-:Y:S01]  /*a5c0*/  SEL R64, R89, R136, !P3 ;  /* 0x0000008859407207 */ /* 0x000fe20005800000 */
[----:B------:R-:W-:Y:S01]  /*a5d0*/  IMAD R43, R126, UR4, RZ ;  /* 0x000000047e2b7c24 */ /* 0x000fe2000f8e02ff */
[----:B------:R-:W3:Y:S04]  /*a5e0*/  @P0 LDG.E.U16 R97, desc[UR20][R132.64] ;  /* 0x0000001484610981 */ /* 0x000ee8000c1e1500 */
[----:B------:R-:W3:Y:S04]  /*a5f0*/  LDL.LU R126, [R1+0xc0] ;  /* 0x0000c000017e7983 */ /* 0x000ee80000300800 */
[----:B------:R-:W3:Y:S04]  /*a600*/  LDL.LU R127, [R1+0xa4] ;  /* 0x0000a400017f7983 */ /* 0x000ee80000300800 */
[----:B------:R-:W3:Y:S01]  /*a610*/  @P4 LDG.E.U16 R114, desc[UR20][R128.64] ;  /* 0x0000001480724981 */ /* 0x000ee2000c1e1500 */
[----:B------:R-:W-:Y:S01]  /*a620*/  IMAD.MOV.U32 R61, RZ, RZ, R131 ;  /* 0x000000ffff3d7224 */ /* 0x000fe200078e0083 */
[----:B------:R-:W-:-:S02]  /*a630*/  PRMT R109, RZ, 0x7610, R109 ;  /* 0x00007610ff6d7816 */ /* 0x000fc4000000006d */
[----:B------:R-:W-:Y:S02]  /*a640*/  PRMT R122, RZ, 0x7610, R122 ;  /* 0x00007610ff7a7816 */ /* 0x000fe4000000007a */
[----:B------:R-:W-:Y:S01]  /*a650*/  PRMT R123, RZ, 0x7610, R123 ;  /* 0x00007610ff7b7816 */ /* 0x000fe2000000007b */
[----:B------:R-:W3:Y:S04]  /*a660*/  @P0 LDG.E.U16 R124, desc[UR20][R148.64] ;  /* 0x00000014947c0981 */ /* 0x000ee8000c1e1500 */
[----:B------:R-:W3:Y:S04]  /*a670*/  LDL.LU R128, [R1+0xa0] ;  /* 0x0000a00001807983 */ /* 0x000ee80000300800 */
[----:B------:R-:W3:Y:S04]  /*a680*/  LDL.LU R129, [R1+0x84] ;  /* 0x0000840001817983 */ /* 0x000ee80000300800 */
[----:B------:R-:W3:Y:S04]  /*a690*/  @P0 LDG.E.U16 R119, desc[UR20][R146.64] ;  /* 0x0000001492770981 */ /* 0x000ee8000c1e1500 */
[----:B------:R-:W3:Y:S04]  /*a6a0*/  LDL.LU R118, [R1+0x80] ;  /* 0x0000800001767983 */ /* 0x000ee80000300800 */
[----:B------:R-:W3:Y:S04]  /*a6b0*/  @P0 LDG.E.U16 R121, desc[UR20][R150.64] ;  /* 0x0000001496790981 */ /* 0x000ee8000c1e1500 */
[----:B------:R-:W3:Y:S04]  /*a6c0*/  LDL R145, [R1+0x284] ;  /* 0x0002840001917983 */ /* 0x000ee80000100800 */
[----:B------:R-:W3:Y:S04]  /*a6d0*/  LDL R104, [R1+0x260] ;  /* 0x0002600001687983 */ /* 0x000ee80000100800 */
[----:B------:R-:W3:Y:S04]  /*a6e0*/  LDL.64 R164, [R1+0x170] ;  /* 0x0001700001a47983 */ /* 0x000ee80000100a00 */
[----:B------:R-:W3:Y:S04]  /*a6f0*/  LDL R107, [R1+0x298] ;  /* 0x00029800016b7983 */ /* 0x000ee80000100800 */
[----:B------:R-:W3:Y:S04]  /*a700*/  LDL.64 R146, [R1+0x150] ;  /* 0x0001500001927983 */ /* 0x000ee80000100a00 */
[----:B------:R-:W3:Y:S04]  /*a710*/  LDL.64 R150, [R1+0x130] ;  /* 0x0001300001967983 */ /* 0x000ee80000100a00 */
[----:B------:R-:W3:Y:S04]  /*a720*/  LDL.64 R148, [R1+0x110] ;  /* 0x0001100001947983 */ /* 0x000ee80000100a00 */
[----:B------:R-:W3:Y:S04]  /*a730*/  LDL.LU R120, [R1+0x64] ;  /* 0x0000640001787983 */ /* 0x000ee80000300800 */
[----:B------:R-:W3:Y:S04]  /*a740*/  LDL.LU R131, [R1+0x60] ;  /* 0x0000600001837983 */ /* 0x000ee80000300800 */
[----:B------:R-:W3:Y:S04]  /*a750*/  LDL.LU R132, [R1+0x44] ;  /* 0x0000440001847983 */ /* 0x000ee80000300800 */
[----:B------:R-:W3:Y:S04]  /*a760*/  LDL.LU R133, [R1+0x40] ;  /* 0x0000400001857983 */ /* 0x000ee80000300800 */
[----:B------:R-:W3:Y:S01]  /*a770*/  LDL.LU R134, [R1+0x24] ;  /* 0x0000240001867983 */ /* 0x000ee20000300800 */
[----:B------:R-:W-:Y:S01]  /*a780*/  IMAD R64, R64, UR4, RZ ;  /* 0x0000000440407c24 */ /* 0x000fe2000f8e02ff */
[----:B------:R-:W-:Y:S01]  /*a790*/  SEL R77, R89, R48, !P3 ;  /* 0x00000030594d7207 */ /* 0x000fe20005800000 */
[----:B------:R-:W-:Y:S01]  /*a7a0*/  IMAD.MOV.U32 R44, RZ, RZ, R82 ;  /* 0x000000ffff2c7224 */ /* 0x000fe200078e0052 */
[----:B------:R-:W3:Y:S01]  /*a7b0*/  @P0 LDG.E.U16 R112, desc[UR20][R74.64] ;  /* 0x000000144a700981 */ /* 0x000ee2000c1e1500 */
[----:B------:R-:W-:-:S02]  /*a7c0*/  IMAD.MOV.U32 R54, RZ, RZ, R80 ;  /* 0x000000ffff367224 */ /* 0x000fc400078e0050 */
[----:B------:R-:W-:Y:S01]  /*a7d0*/  IMAD R117, R117, UR4, RZ ;  /* 0x0000000475757c24 */ /* 0x000fe2000f8e02ff */
[----:B------:R-:W3:Y:S01]  /*a7e0*/  @P0 LDG.E.U16 R161, desc[UR20][R32.64] ;  /* 0x0000001420a10981 */ /* 0x000ee2000c1e1500 */
[----:B------:R-:W-:Y:S02]  /*a7f0*/  IMAD.MOV.U32 R55, RZ, RZ, R81 ;  /* 0x000000ffff377224 */ /* 0x000fe400078e0051 */
[----:B------:R-:W-:Y:S01]  /*a800*/  IMAD R87, R87, UR4, RZ ;  /* 0x0000000457577c24 */ /* 0x000fe2000f8e02ff */
[----:B------:R-:W3:Y:S01]  /*a810*/  @P0 LDG.E.U16 R160, desc[UR20][R34.64] ;  /* 0x0000001422a00981 */ /* 0x000ee2000c1e1500 */
[----:B------:R-:W-:Y:S02]  /*a820*/  IMAD R70, R70, UR4, RZ ;  /* 0x0000000446467c24 */ /* 0x000fe4000f8e02ff */
[----:B------:R-:W-:Y:S01]  /*a830*/  IMAD R115, R115, UR4, RZ ;  /* 0x0000000473737c24 */ /* 0x000fe2000f8e02ff */
[----:B------:R-:W3:Y:S01]  /*a840*/  @P0 LDG.E.U16 R159, desc[UR20][R36.64] ;  /* 0x00000014249f0981 */ /* 0x000ee2000c1e1500 */
[----:B------:R-:W-:-:S02]  /*a850*/  IMAD R72, R72, UR4, RZ ;  /* 0x0000000448487c24 */ /* 0x000fc4000f8e02ff */
[----:B------:R-:W-:Y:S01]  /*a860*/  IMAD R69, R69, UR4, RZ ;  /* 0x0000000445457c24 */ /* 0x000fe2000f8e02ff */
[----:B------:R-:W-:Y:S01]  /*a870*/  PRMT R113, RZ, 0x7610, R113 ;  /* 0x00007610ff717816 */ /* 0x000fe20000000071 */
[----:B------:R-:W-:Y:S01]  /*a880*/  IMAD R73, R73, UR4, RZ ;  /* 0x0000000449497c24 */ /* 0x000fe2000f8e02ff */
[----:B------:R-:W-:Y:S01]  /*a890*/  PRMT R110, RZ, 0x7610, R110 ;  /* 0x00007610ff6e7816 */ /* 0x000fe2000000006e */
[----:B------:R-:W3:Y:S01]  /*a8a0*/  @P0 LDG.E.U16 R122, desc[UR20][R142.64] ;  /* 0x000000148e7a0981 */ /* 0x000ee2000c1e1500 */
[----:B------:R-:W-:Y:S02]  /*a8b0*/  PRMT R140, RZ, 0x7610, R140 ;  /* 0x00007610ff8c7816 */ /* 0x000fe4000000008c */
[----:B------:R-:W-:Y:S02]  /*a8c0*/  PRMT R0, RZ, 0x7610, R0 ;  /* 0x00007610ff007816 */ /* 0x000fe40000000000 */
[----:B------:R-:W-:Y:S02]  /*a8d0*/  PRMT R141, RZ, 0x7610, R141 ;  /* 0x00007610ff8d7816 */ /* 0x000fe4000000008d */
[----:B------:R-:W-:-:S02]  /*a8e0*/  PRMT R3, RZ, 0x7610, R3 ;  /* 0x00007610ff037816 */ /* 0x000fc40000000003 */
[----:B------:R-:W-:Y:S01]  /*a8f0*/  PRMT R156, RZ, 0x7610, R156 ;  /* 0x00007610ff9c7816 */ /* 0x000fe2000000009c */
[----:B------:R-:W-:Y:S01]  /*a900*/  IMAD R67, R67, UR4, RZ ;  /* 0x0000000443437c24 */ /* 0x000fe2000f8e02ff */
[----:B------:R-:W3:Y:S04]  /*a910*/  @P0 LDG.E.U16 R125, desc[UR20][R4.64] ;  /* 0x00000014047d0981 */ /* 0x000ee8000c1e1500 */
[----:B--2---:R-:W-:Y:S04]  /*a920*/  STL [R1+0x144], R86 ;  /* 0x0001445601007387 */ /* 0x004fe80000100800 */
[----:B------:R-:W2:Y:S04]  /*a930*/  LDL.LU R135, [R1+0x20] ;  /* 0x0000200001877983 */ /* 0x000ea80000300800 */
[----:B------:R-:W4:Y:S04]  /*a940*/  LDL.LU R136, [R1+0x4] ;  /* 0x0000040001887983 */ /* 0x000f280000300800 */
[----:B------:R-:W4:Y:S04]  /*a950*/  LDL.LU R157, [R1] ;  /* 0x00000000019d7983 */ /* 0x000f280000300800 */
[----:B------:R-:W-:Y:S04]  /*a960*/  STL.64 [R1+0x508], R4 ;  /* 0x0005080401007387 */ /* 0x000fe80000100a00 */
[----:B------:R-:W-:Y:S04]  /*a970*/  STL [R1+0x660], R4 ;  /* 0x0006600401007387 */ /* 0x000fe80000100800 */
[----:B------:R-:W-:Y:S04]  /*a980*/  STL [R1+0x65c], R5 ;  /* 0x00065c0501007387 */ /* 0x000fe80000100800 */
[----:B------:R-:W-:Y:S04]  /*a990*/  STL [R1+0x520], R6 ;  /* 0x0005200601007387 */ /* 0x000fe80000100800 */
[----:B------:R-:W-:Y:S04]  /*a9a0*/  STL [R1+0x510], R7 ;  /* 0x0005100701007387 */ /* 0x000fe80000100800 */
[----:B------:R-:W-:Y:S04]  /*a9b0*/  STL.64 [R1+0x600], R6 ;  /* 0x0006000601007387 */ /* 0x000fe80000100a00 */
[----:B------:R-:W-:Y:S04]  /*a9c0*/  STL.64 [R1+0x518], R8 ;  /* 0x0005180801007387 */ /* 0x000fe80000100a00 */
[----:B------:R-:W-:Y:S04]  /*a9d0*/  STL [R1+0x668], R8 ;  /* 0x0006680801007387 */ /* 0x000fe80000100800 */
[----:B------:R-:W-:Y:S04]  /*a9e0*/  STL [R1+0x664], R9 ;  /* 0x0006640901007387 */ /* 0x000fe80000100800 */
[----:B------:R-:W-:Y:S04]  /*a9f0*/  STL.64 [R1+0x528], R10 ;  /* 0x0005280a01007387 */ /* 0x000fe80000100a00 */
[----:B------:R-:W-:Y:S04]  /*aa00*/  STL [R1+0x670], R10 ;  /* 0x0006700a01007387 */ /* 0x000fe80000100800 */
[----:B------:R-:W-:Y:S04]  /*aa10*/  STL [R1+0x66c], R11 ;  /* 0x00066c0b01007387 */ /* 0x000fe80000100800 */
[----:B------:R-:W-:Y:S04]  /*aa20*/  STL.64 [R1+0x538], R12 ;  /* 0x0005380c01007387 */ /* 0x000fe80000100a00 */
[----:B------:R-:W-:Y:S04]  /*aa30*/  STL [R1+0x678], R12 ;  /* 0x0006780c01007387 */ /* 0x000fe80000100800 */
[----:B------:R-:W-:Y:S04]  /*aa40*/  STL [R1+0x674], R13 ;  /* 0x0006740d01007387 */ /* 0x000fe80000100800 */
[----:B------:R-:W-:Y:S04]  /*aa50*/  STL [R1+0x550], R14 ;  /* 0x0005500e01007387 */ /* 0x000fe80000100800 */
[----:B------:R-:W-:Y:S04]  /*aa60*/  STL [R1+0x540], R15 ;  /* 0x0005400f01007387 */ /* 0x000fe80000100800 */
[----:B------:R-:W-:Y:S04]  /*aa70*/  STL.64 [R1+0x640], R14 ;  /* 0x0006400e01007387 */ /* 0x000fe80000100a00 */
[----:B------:R-:W-:Y:S04]  /*aa80*/  STL.64 [R1+0x548], R16 ;  /* 0x0005481001007387 */ /* 0x000fe80000100a00 */
[----:B------:R-:W-:Y:S04]  /*aa90*/  STL.64 [R1+0x5f0], R16 ;  /* 0x0005f01001007387 */ /* 0x000fe80000100a00 */
[----:B------:R-:W-:Y:S04]  /*aaa0*/  STL.64 [R1+0x558], R18 ;  /* 0x0005581201007387 */ /* 0x000fe80000100a00 */
[----:B------:R-:W-:Y:S04]  /*aab0*/  STL [R1+0x67c], R18 ;  /* 0x00067c1201007387 */ /* 0x000fe80000100800 */
[----:B------:R-:W-:Y:S04]  /*aac0*/  STL.64 [R1+0x560], R20 ;  /* 0x0005601401007387 */ /* 0x000fe80000100a00 */
[----:B------:R-:W-:Y:S04]  /*aad0*/  STL [R1+0x684], R20 ;  /* 0x0006841401007387 */ /* 0x000fe80000100800 */
[----:B------:R-:W-:Y:S04]  /*aae0*/  STL [R1+0x680], R21 ;  /* 0x0006801501007387 */ /* 0x000fe80000100800 */
[----:B------:R-:W-:Y:S04]  /*aaf0*/  STL.64 [R1+0x568], R22 ;  /* 0x0005681601007387 */ /* 0x000fe80000100a00 */
[----:B------:R0:W-:Y:S04]  /*ab00*/  STL.64 [R1+0x608], R22 ;  /* 0x0006081601007387 */ /* 0x0001e80000100a00 */
[----:B------:R-:W-:Y:S04]  /*ab10*/  STL.64 [R1+0x570], R24 ;  /* 0x0005701801007387 */ /* 0x000fe80000100a00 */
[----:B------:R-:W-:Y:S04]  /*ab20*/  STL.64 [R1+0x5f8], R24 ;  /* 0x0005f81801007387 */ /* 0x000fe80000100a00 */
[----:B------:R-:W-:Y:S04]  /*ab30*/  STL.64 [R1+0x578], R26 ;  /* 0x0005781a01007387 */ /* 0x000fe80000100a00 */
[----:B------:R-:W-:Y:S04]  /*ab40*/  STL.64 [R1+0x610], R26 ;  /* 0x0006101a01007387 */ /* 0x000fe80000100a00 */
[----:B------:R-:W-:Y:S01]  /*ab50*/  STL [R1+0x584], R28 ;  /* 0x0005841c01007387 */ /* 0x000fe20000100800 */
[----:B------:R-:W-:-:S03]  /*ab60*/  LEA R154, P5, R64, R162, 0x1 ;  /* 0x000000a2409a7211 */ /* 0x000fc600078a08ff */
[----:B------:R-:W-:Y:S01]  /*ab70*/  STL [R1+0x580], R29 ;  /* 0x0005801d01007387 */ /* 0x000fe20000100800 */
[----:B------:R-:W-:-:S03]  /*ab80*/  IMAD R48, R65, UR4, RZ ;  /* 0x0000000441307c24 */ /* 0x000fc6000f8e02ff */
[----:B------:R-:W-:Y:S04]  /*ab90*/  STL.64 [R1+0x618], R28 ;  /* 0x0006181c01007387 */ /* 0x000fe80000100a00 */
[----:B------:R-:W-:Y:S04]  /*aba0*/  STL.64 [R1+0x588], R30 ;  /* 0x0005881e01007387 */ /* 0x000fe80000100a00 */
[----:B------:R-:W-:Y:S01]  /*abb0*/  STL.64 [R1+0x620], R30 ;  /* 0x0006201e01007387 */ /* 0x000fe20000100a00 */
[----:B------:R-:W-:-:S03]  /*abc0*/  LEA.HI.X.SX32 R155, R64, R163, 0x1, P5 ;  /* 0x000000a3409b7211 */ /* 0x000fc600028f0eff */
[----:B---3--:R0:W3:Y:S01]  /*abd0*/  @P0 LDG.E.U16 R133, desc[UR20][R22.64] ;  /* 0x0000001416850981 */ /* 0x0080e2000c1e1500 */
[C---:B------:R-:W-:Y:S01]  /*abe0*/  SEL R80, R89.reuse, R60, !P3 ;  /* 0x0000003c59507207 */ /* 0x040fe20005800000 */
[----:B------:R-:W-:Y:S01]  /*abf0*/  IMAD.MOV.U32 R60, RZ, RZ, R130 ;  /* 0x000000ffff3c7224 */ /* 0x000fe200078e0082 */
[----:B------:R-:W-:Y:S01]  /*ac00*/  SEL R130, R89, R62, !P3 ;  /* 0x0000003e59827207 */ /* 0x000fe20005800000 */
[----:B------:R-:W-:Y:S01]  /*ac10*/  IMAD.MOV.U32 R62, RZ, RZ, R44 ;  /* 0x000000ffff3e7224 */ /* 0x000fe200078e002c */
[----:B------:R1:W3:Y:S04]  /*ac20*/  @P0 LDG.E.U16 R120, desc[UR20][R16.64] ;  /* 0x0000001410780981 */ /* 0x0002e8000c1e1500 */
[----:B------:R1:W3:Y:S01]  /*ac30*/  @P0 LDG.E.U16 R118, desc[UR20][R14.64] ;  /* 0x000000140e760981 */ /* 0x0002e2000c1e1500 */
[----:B0-----:R-:W-:Y:S01]  /*ac40*/  LEA R22, P5, R50, R162, 0x1 ;  /* 0x000000a232167211 */ /* 0x001fe200078a08ff */
[----:B------:R-:W-:-:S02]  /*ac50*/  IMAD R44, R76, UR4, RZ ;  /* 0x000000044c2c7c24 */ /* 0x000fc4000f8e02ff */
[----:B------:R-:W3:Y:S01]  /*ac60*/  @P0 LDG.E.U16 R134, desc[UR20][R24.64] ;  /* 0x0000001418860981 */ /* 0x000ee2000c1e1500 */
[-C--:B------:R-:W-:Y:S02]  /*ac70*/  LEA.HI.X.SX32 R23, R50, R163.reuse, 0x1, P5 ;  /* 0x000000a332177211 */ /* 0x080fe400028f0eff */
[CC--:B-1----:R-:W-:Y:S01]  /*ac80*/  LEA R16, P5, R47.reuse, R162.reuse, 0x1 ;  /* 0x000000a22f107211 */ /* 0x0c2fe200078a08ff */
[----:B------:R0:W3:Y:S03]  /*ac90*/  @P0 LDG.E.U16 R126, desc[UR20][R6.64] ;  /* 0x00000014067e0981 */ /* 0x0000e6000c1e1500 */
[-C--:B------:R-:W-:Y:S01]  /*aca0*/  LEA.HI.X.SX32 R17, R47, R163.reuse, 0x1, P5 ;  /* 0x000000a32f117211 */ /* 0x080fe200028f0eff */
[----:B------:R-:W3:Y:S01]  /*acb0*/  @P0 LDG.E.U16 R105, desc[UR20][R60.64] ;  /* 0x000000143c690981 */ /* 0x000ee2000c1e1500 */
[----:B------:R-:W-:Y:S02]  /*acc0*/  LEA R14, P5, R44, R162, 0x1 ;  /* 0x000000a22c0e7211 */ /* 0x000fe400078a08ff */
[----:B------:R-:W-:Y:S01]  /*acd0*/  SEL R81, R89, R56, !P3 ;  /* 0x0000003859517207 */ /* 0x000fe20005800000 */
[----:B------:R-:W-:Y:S01]  /*ace0*/  IMAD R65, R66, UR4, RZ ;  /* 0x0000000442417c24 */ /* 0x000fe2000f8e02ff */
[----:B------:R-:W-:Y:S01]  /*acf0*/  LEA.HI.X.SX32 R15, R44, R163, 0x1, P5 ;  /* 0x000000a32c0f7211 */ /* 0x000fe200028f0eff */
[----:B------:R-:W3:Y:S01]  /*ad00*/  @P0 LDG.E.U16 R99, desc[UR20][R54.64] ;  /* 0x0000001436630981 */ /* 0x000ee2000c1e1500 */
[----:B0-----:R-:W-:-:S03]  /*ad10*/  LEA R6, P5, R42, R162, 0x1 ;  /* 0x000000a22a067211 */ /* 0x001fc600078a08ff */
[----:B------:R0:W3:Y:S01]  /*ad20*/  @P0 LDG.E.U16 R111, desc[UR20][R62.64] ;  /* 0x000000143e6f0981 */ /* 0x0000e2000c1e1500 */
[-C--:B------:R-:W-:Y:S02]  /*ad30*/  LEA.HI.X.SX32 R7, R42, R163.reuse, 0x1, P5 ;  /* 0x000000a32a077211 */ /* 0x080fe400028f0eff */
[C---:B------:R-:W-:Y:S01]  /*ad40*/  LEA R42, P5, R43.reuse, R162, 0x1 ;  /* 0x000000a22b2a7211 */ /* 0x040fe200078a08ff */
[----:B------:R-:W3:Y:S03]  /*ad50*/  @P0 LDG.E.U16 R107, desc[UR20][R164.64] ;  /* 0x00000014a46b0981 */ /* 0x000ee6000c1e1500 */
[----:B------:R-:W-:Y:S01]  /*ad60*/  LEA.HI.X.SX32 R43, R43, R163, 0x1, P5 ;  /* 0x000000a32b2b7211 */ /* 0x000fe200028f0eff */
[----:B------:R-:W-:Y:S01]  /*ad70*/  IMAD.MOV.U32 R56, RZ, RZ, R84 ;  /* 0x000000ffff387224 */ /* 0x000fe200078e0054 */
[----:B------:R-:W3:Y:S04]  /*ad80*/  @P0 LDG.E.U16 R131, desc[UR20][R18.64] ;  /* 0x0000001412830981 */ /* 0x000ee8000c1e1500 */
[----:B------:R-:W3:Y:S01]  /*ad90*/  @P0 LDG.E.U16 R101, desc[UR20][R56.64] ;  /* 0x0000001438650981 */ /* 0x000ee2000c1e1500 */
[----:B0-----:R-:W-:-:S02]  /*ada0*/  IMAD R63, R68, UR4, RZ ;  /* 0x00000004443f7c24 */ /* 0x001fc4000f8e02ff */
[----:B------:R-:W-:Y:S01]  /*adb0*/  IMAD R75, R77, UR4, RZ ;  /* 0x000000044d4b7c24 */ /* 0x000fe2000f8e02ff */
[----:B------:R-:W3:Y:S01]  /*adc0*/  @P0 LDG.E.U16 R132, desc[UR20][R20.64] ;  /* 0x0000001414840981 */ /* 0x000ee2000c1e1500 */
[----:B------:R-:W-:Y:S02]  /*add0*/  IMAD R77, R78, UR4, RZ ;  /* 0x000000044e4d7c24 */ /* 0x000fe4000f8e02ff */
[----:B------:R-:W-:Y:S01]  /*ade0*/  IMAD R81, R81, UR4, RZ ;  /* 0x0000000451517c24 */ /* 0x000fe2000f8e02ff */
[----:B------:R-:W-:Y:S04]  /*adf0*/  STL [R1+0x5a0], R32 ;  /* 0x0005a02001007387 */ /* 0x000fe80000100800 */
[----:B------:R-:W-:Y:S04]  /*ae00*/  STL [R1+0x590], R33 ;  /* 0x0005902101007387 */ /* 0x000fe80000100800 */
[----:B------:R0:W-:Y:S01]  /*ae10*/  STL.64 [R1+0x628], R32 ;  /* 0x0006282001007387 */ /* 0x0001e20000100a00 */
[----:B------:R-:W-:-:S03]  /*ae20*/  IMAD R71, R71, UR4, RZ ;  /* 0x0000000447477c24 */ /* 0x000fc6000f8e02ff */
[----:B------:R-:W3:Y:S04]  /*ae30*/  @P0 LDG.E.U16 R129, desc[UR20][R12.64] ;  /* 0x000000140c810981 */ /* 0x000ee8000c1e1500 */
[----:B------:R-:W3:Y:S04]  /*ae40*/  @P0 LDG.E.U16 R128, desc[UR20][R10.64] ;  /* 0x000000140a800981 */ /* 0x000ee8000c1e1500 */
[----:B0-----:R-:W3:Y:S04]  /*ae50*/  LDL R32, [R1+0x288] ;  /* 0x0002880001207983 */ /* 0x001ee80000100800 */
[----:B------:R-:W3:Y:S04]  /*ae60*/  LDL R33, [R1+0x25c] ;  /* 0x00025c0001217983 */ /* 0x000ee80000100800 */
[----:B------:R-:W3:Y:S04]  /*ae70*/  @P0 LDG.E.U16 R127, desc[UR20][R8.64] ;  /* 0x00000014087f0981 */ /* 0x000ee8000c1e1500 */
[----:B--2---:R-:W2:Y:S04]  /*ae80*/  @P0 LDG.E.U16 R135, desc[UR20][R26.64] ;  /* 0x000000141a870981 */ /* 0x004ea8000c1e1500 */
[----:B----4-:R-:W4:Y:S04]  /*ae90*/  @P0 LDG.E.U16 R136, desc[UR20][R28.64] ;  /* 0x000000141c880981 */ /* 0x010f28000c1e1500 */
[----:B------:R0:W2:Y:S02]  /*aea0*/  @P0 LDG.E.U16 R157, desc[UR20][R30.64] ;  /* 0x000000141e9d0981 */ /* 0x0000a4000c1e1500 */
[----:B0-----:R-:W-:-:S04]  /*aeb0*/  LEA R30, P4, R52, R162, 0x1 ;  /* 0x000000a2341e7211 */ /* 0x001fc800078808ff */
[-C--:B------:R-:W-:Y:S02]  /*aec0*/  LEA.HI.X.SX32 R31, R52, R163.reuse, 0x1, P4 ;  /* 0x000000a3341f7211 */ /* 0x080fe400020f0eff */
[CC--:B------:R-:W-:Y:S01]  /*aed0*/  LEA R28, P4, R48.reuse, R162.reuse, 0x1 ;  /* 0x000000a2301c7211 */ /* 0x0c0fe200078808ff */
[----:B------:R-:W-:Y:S03]  /*aee0*/  STL.64 [R1+0x598], R34 ;  /* 0x0005982201007387 */ /* 0x000fe60000100a00 */
[----:B------:R-:W-:Y:S01]  /*aef0*/  LEA.HI.X.SX32 R29, R48, R163, 0x1, P4 ;  /* 0x000000a3301d7211 */ /* 0x000fe200020f0eff */
[----:B------:R-:W2:Y:S01]  /*af00*/  @P0 LDG.E.U16 R123, desc[UR20][R30.64] ;  /* 0x000000141e7b0981 */ /* 0x000ea2000c1e1500 */
[----:B------:R-:W-:-:S03]  /*af10*/  LEA R26, P4, R46, R162, 0x1 ;  /* 0x000000a22e1a7211 */ /* 0x000fc600078808ff */
[----:B------:R0:W-:Y:S01]  /*af20*/  STL.64 [R1+0x648], R34 ;  /* 0x0006482201007387 */ /* 0x0001e20000100a00 */
[-C--:B------:R-:W-:Y:S02]  /*af30*/  LEA.HI.X.SX32 R27, R46, R163.reuse, 0x1, P4 ;  /* 0x000000a32e1b7211 */ /* 0x080fe400020f0eff */
[CC--:B------:R-:W-:Y:S01]  /*af40*/  LEA R24, P4, R40.reuse, R162.reuse, 0x1 ;  /* 0x000000a228187211 */ /* 0x0c0fe200078808ff */
[----:B------:R-:W2:Y:S03]  /*af50*/  @P0 LDG.E.U16 R113, desc[UR20][R28.64] ;  /* 0x000000141c710981 */ /* 0x000ea6000c1e1500 */
[-C--:B------:R-:W-:Y:S01]  /*af60*/  LEA.HI.X.SX32 R25, R40, R163.reuse, 0x1, P4 ;  /* 0x000000a328197211 */ /* 0x080fe200020f0eff */
[----:B------:R-:W2:Y:S01]  /*af70*/  @P0 LDG.E.U16 R110, desc[UR20][R26.64] ;  /* 0x000000141a6e0981 */ /* 0x000ea2000c1e1500 */
[-C--:B------:R-:W-:Y:S02]  /*af80*/  LEA R40, P4, R41, R162.reuse, 0x1 ;  /* 0x000000a229287211 */ /* 0x080fe400078808ff */
[----:B------:R-:W-:Y:S01]  /*af90*/  LEA R46, P5, R49, R162, 0x1 ;  /* 0x000000a2312e7211 */ /* 0x000fe200078a08ff */
[----:B0-----:R-:W3:Y:S01]  /*afa0*/  LDL.64 R34, [R1+0xf0] ;  /* 0x0000f00001227983 */ /* 0x001ee20000100a00 */
[----:B------:R-:W-:-:S02]  /*afb0*/  LEA.HI.X.SX32 R41, R41, R163, 0x1, P4 ;  /* 0x000000a329297211 */ /* 0x000fc400020f0eff */
[CC--:B------:R-:W-:Y:S01]  /*afc0*/  LEA R44, P4, R45.reuse, R162.reuse, 0x1 ;  /* 0x000000a22d2c7211 */ /* 0x0c0fe200078808ff */
[----:B------:R-:W2:Y:S03]  /*afd0*/  @P0 LDG.E.U16 R140, desc[UR20][R24.64] ;  /* 0x00000014188c0981 */ /* 0x000ea6000c1e1500 */
[-C--:B------:R-:W-:Y:S02]  /*afe0*/  LEA.HI.X.SX32 R45, R45, R163.reuse, 0x1, P4 ;  /* 0x000000a32d2d7211 */ /* 0x080fe400020f0eff */
[-C--:B------:R-:W-:Y:S01]  /*aff0*/  LEA.HI.X.SX32 R47, R49, R163.reuse, 0x1, P5 ;  /* 0x000000a3312f7211 */ /* 0x080fe200028f0eff */
[----:B------:R-:W-:Y:S01]  /*b000*/  STL.64 [R1+0x5a8], R36 ;  /* 0x0005a82401007387 */ /* 0x000fe20000100a00 */
[-C--:B------:R-:W-:Y:S02]  /*b010*/  LEA R48, P4, R51, R162.reuse, 0x1 ;  /* 0x000000a233307211 */ /* 0x080fe400078808ff */
[----:B------:R-:W-:Y:S01]  /*b020*/  LEA R50, P5, R53, R162, 0x1 ;  /* 0x000000a235327211 */ /* 0x000fe200078a08ff */
[----:B------:R-:W2:Y:S01]  /*b030*/  @P0 LDG.E.U16 R0, desc[UR20][R40.64] ;  /* 0x0000001428000981 */ /* 0x000ea2000c1e1500 */
[----:B------:R-:W-:-:S02]  /*b040*/  LEA.HI.X.SX32 R49, R51, R163, 0x1, P4 ;  /* 0x000000a333317211 */ /* 0x000fc400020f0eff */
[-C--:B------:R-:W-:Y:S01]  /*b050*/  LEA R52, P4, R117, R162.reuse, 0x1 ;  /* 0x000000a275347211 */ /* 0x080fe200078808ff */
[----:B------:R-:W2:Y:S01]  /*b060*/  @P0 LDG.E.U16 R141, desc[UR20][R44.64] ;  /* 0x000000142c8d0981 */ /* 0x000ea2000c1e1500 */
[-C--:B------:R-:W-:Y:S02]  /*b070*/  LEA.HI.X.SX32 R51, R53, R163.reuse, 0x1, P5 ;  /* 0x000000a335337211 */ /* 0x080fe400028f0eff */
[-C--:B------:R-:W-:Y:S01]  /*b080*/  LEA.HI.X.SX32 R53, R117, R163.reuse, 0x1, P4 ;  /* 0x000000a375357211 */ /* 0x080fe200020f0eff */
[----:B------:R0:W-:Y:S01]  /*b090*/  STL [R1+0x68c], R36 ;  /* 0x00068c2401007387 */ /* 0x0001e20000100800 */
[-C--:B------:R-:W-:Y:S02]  /*b0a0*/  LEA R56, P4, R87, R162.reuse, 0x1 ;  /* 0x000000a257387211 */ /* 0x080fe400078808ff */
[----:B------:R-:W-:Y:S01]  /*b0b0*/  LEA R54, P5, R115, R162, 0x1 ;  /* 0x000000a273367211 */ /* 0x000fe200078a08ff */
[----:B------:R-:W2:Y:S01]  /*b0c0*/  @P0 LDG.E.U16 R3, desc[UR20][R48.64] ;  /* 0x0000001430030981 */ /* 0x000ea2000c1e1500 */
[----:B------:R-:W-:-:S02]  /*b0d0*/  LEA.HI.X.SX32 R57, R87, R163, 0x1, P4 ;  /* 0x000000a357397211 */ /* 0x000fc400020f0eff */
[CC--:B------:R-:W-:Y:S01]  /*b0e0*/  LEA R60, P4, R70.reuse, R162.reuse, 0x1 ;  /* 0x000000a2463c7211 */ /* 0x0c0fe200078808ff */
[----:B------:R-:W2:Y:S03]  /*b0f0*/  @P0 LDG.E.U16 R156, desc[UR20][R50.64] ;  /* 0x00000014329c0981 */ /* 0x000ea6000c1e1500 */
[-C--:B------:R-:W-:Y:S01]  /*b100*/  LEA.HI.X.SX32 R61, R70, R163.reuse, 0x1, P4 ;  /* 0x000000a3463d7211 */ /* 0x080fe200020f0eff */
[----:B0-----:R-:W2:Y:S01]  /*b110*/  LDL R36, [R1+0x28c] ;  /* 0x00028c0001247983 */ /* 0x001ea20000100800 */
[----:B------:R-:W-:Y:S02]  /*b120*/  LEA R64, P4, R65, R162, 0x1 ;  /* 0x000000a241407211 */ /* 0x000fe400078808ff */
[-C--:B------:R-:W-:Y:S02]  /*b130*/  LEA.HI.X.SX32 R55, R115, R163.reuse, 0x1, P5 ;  /* 0x000000a373377211 */ /* 0x080fe400028f0eff */
[----:B------:R-:W-:-:S02]  /*b140*/  LEA.HI.X.SX32 R65, R65, R163, 0x1, P4 ;  /* 0x000000a341417211 */ /* 0x000fc400020f0eff */
[CC--:B------:R-:W-:Y:S02]  /*b150*/  LEA R58, P5, R72.reuse, R162.reuse, 0x1 ;  /* 0x000000a2483a7211 */ /* 0x0c0fe400078a08ff */
[CC--:B------:R-:W-:Y:S02]  /*b160*/  LEA R68, P4, R69.reuse, R162.reuse, 0x1 ;  /* 0x000000a245447211 */ /* 0x0c0fe400078808ff */
[-C--:B------:R-:W-:Y:S02]  /*b170*/  LEA.HI.X.SX32 R59, R72, R163.reuse, 0x1, P5 ;  /* 0x000000a3483b7211 */ /* 0x080fe400028f0eff */
[----:B------:R-:W-:Y:S02]  /*b180*/  LEA.HI.X.SX32 R69, R69, R163, 0x1, P4 ;  /* 0x000000a345457211 */ /* 0x000fe400020f0eff */
[----:B------:R-:W-:-:S04]  /*b190*/  LEA R72, P4, R73, R162, 0x1 ;  /* 0x000000a249487211 */ /* 0x000fc800078808ff */
[----:B------:R-:W-:Y:S02]  /*b1a0*/  LEA.HI.X.SX32 R73, R73, R163, 0x1, P4 ;  /* 0x000000a349497211 */ /* 0x000fe400020f0eff */
[----:B------:R-:W-:Y:S01]  /*b1b0*/  LEA R76, P4, R77, R162, 0x1 ;  /* 0x000000a24d4c7211 */ /* 0x000fe200078808ff */
[----:B------:R-:W-:-:S03]  /*b1c0*/  IMAD R87, R80, UR4, RZ ;  /* 0x0000000450577c24 */ /* 0x000fc6000f8e02ff */
[----:B------:R-:W-:Y:S02]  /*b1d0*/  LEA.HI.X.SX32 R77, R77, R163, 0x1, P4 ;  /* 0x000000a34d4d7211 */ /* 0x000fe400020f0eff */
[----:B------:R-:W-:-:S04]  /*b1e0*/  LEA R80, P4, R81, R162, 0x1 ;  /* 0x000000a251507211 */ /* 0x000fc800078808ff */
[----:B------:R-:W-:-:S05]  /*b1f0*/  LEA.HI.X.SX32 R81, R81, R163, 0x1, P4 ;  /* 0x000000a351517211 */ /* 0x000fca00020f0eff */
[----:B------:R-:W4:Y:S01]  /*b200*/  @P0 LDG.E.U16 R145, desc[UR20][R80.64] ;  /* 0x0000001450910981 */ /* 0x000f22000c1e1500 */
[----:B------:R-:W-:-:S03]  /*b210*/  LEA R84, P4, R85, R162, 0x1 ;  /* 0x000000a255547211 */ /* 0x000fc600078808ff */
[----:B------:R-:W-:Y:S01]  /*b220*/  STL [R1+0x688], R37 ;  /* 0x0006882501007387 */ /* 0x000fe20000100800 */
[----:B------:R-:W-:-:S03]  /*b230*/  LEA.HI.X.SX32 R85, R85, R163, 0x1, P4 ;  /* 0x000000a355557211 */ /* 0x000fc600020f0eff */
[----:B------:R-:W-:Y:S04]  /*b240*/  STL.64 [R1+0x5b0], R38 ;  /* 0x0005b02601007387 */ /* 0x000fe80000100a00 */
[----:B------:R-:W-:Y:S04]  /*b250*/  STL [R1+0x694], R38 ;  /* 0x0006942601007387 */ /* 0x000fe80000100800 */
[----:B------:R-:W-:Y:S04]  /*b260*/  STL [R1+0x690], R39 ;  /* 0x0006902701007387 */ /* 0x000fe80000100800 */
[----:B------:R-:W-:Y:S04]  /*b270*/  STL.64 [R1+0x88], R154 ;  /* 0x0000889a01007387 */ /* 0x000fe80000100a00 */
[----:B------:R-:W-:Y:S04]  /*b280*/  STL.64 [R1+0x70], R30 ;  /* 0x0000701e01007387 */ /* 0x000fe80000100a00 */
[----:B------:R-:W-:Y:S04]  /*b290*/  STL.64 [R1+0x68], R22 ;  /* 0x0000681601007387 */ /* 0x000fe80000100a00 */
[----:B------:R-:W4:Y:S04]  /*b2a0*/  @P0 LDG.E.U16 R104, desc[UR20][R84.64] ;  /* 0x0000001454680981 */ /* 0x000f28000c1e1500 */
[----:B------:R-:W-:Y:S04]  /*b2b0*/  STL.64 [R1+0x50], R28 ;  /* 0x0000501c01007387 */ /* 0x000fe80000100a00 */
[----:B------:R-:W-:Y:S04]  /*b2c0*/  STL.64 [R1+0x48], R16 ;  /* 0x0000481001007387 */ /* 0x000fe80000100a00 */
[----:B------:R-:W-:Y:S04]  /*b2d0*/  STL.64 [R1+0x30], R26 ;  /* 0x0000301a01007387 */ /* 0x000fe80000100a00 */
[----:B------:R-:W-:Y:S04]  /*b2e0*/  STL.64 [R1+0x28], R14 ;  /* 0x0000280e01007387 */ /* 0x000fe80000100a00 */
[----:B------:R-:W-:Y:S04]  /*b2f0*/  STL.64 [R1+0x10], R24 ;  /* 0x0000101801007387 */ /* 0x000fe80000100a00 */
[----:B------:R-:W-:Y:S04]  /*b300*/  STL.64 [R1+0x8], R6 ;  /* 0x0000080601007387 */ /* 0x000fe80000100a00 */
[----:B------:R-:W4:Y:S04]  /*b310*/  LDL R115, [R1+0x294] ;  /* 0x0002940001737983 */ /* 0x000f280000100800 */
[----:B------:R-:W4:Y:S04]  /*b320*/  LDL R117, [R1+0x290] ;  /* 0x0002900001757983 */ /* 0x000f280000100800 */
[----:B---3--:R-:W3:Y:S04]  /*b330*/  @P0 LDG.E.U16 R32, desc[UR20][R34.64] ;  /* 0x0000001422200981 */ /* 0x008ee8000c1e1500 */
[----:B--2---:R-:W2:Y:S04]  /*b340*/  @P0 LDG.E.U16 R36, desc[UR20][R148.64] ;  /* 0x0000001494240981 */ /* 0x004ea8000c1e1500 */
[----:B----4-:R0:W-:Y:S04]  /*b350*/  @P0 STL [R1+0x284], R145 ;  /* 0x0002849101000387 */ /* 0x0101e80000100800 */
[----:B0-----:R-:W4:Y:S04]  /*b360*/  LDL.LU R145, [R1+0x7fc] ;  /* 0x0007fc0001917983 */ /* 0x001f280000300800 */
[----:B------:R-:W-:Y:S04]  /*b370*/  STL.64 [R1+0x5b8], R80 ;  /* 0x0005b85001007387 */ /* 0x000fe80000100a00 */
[----:B------:R-:W-:Y:S04]  /*b380*/  STL [R1+0x69c], R80 ;  /* 0x00069c5001007387 */ /* 0x000fe80000100800 */
[----:B------:R-:W-:Y:S04]  /*b390*/  STL [R1+0x698], R81 ;  /* 0x0006985101007387 */ /* 0x000fe80000100800 */
[----:B------:R0:W-:Y:S04]  /*b3a0*/  @P0 STL [R1+0x260], R104 ;  /* 0x0002606801000387 */ /* 0x0001e80000100800 */
[----:B0-----:R-:W2:Y:S04]  /*b3b0*/  LDL.LU R104, [R1+0x7f8] ;  /* 0x0007f80001687983 */ /* 0x001ea80000300800 */
[----:B------:R-:W-:Y:S04]  /*b3c0*/  STL.64 [R1+0x5c0], R84 ;  /* 0x0005c05401007387 */ /* 0x000fe80000100a00 */
[----:B------:R-:W-:Y:S04]  /*b3d0*/  STL [R1+0x6a4], R84 ;  /* 0x0006a45401007387 */ /* 0x000fe80000100800 */
[----:B------:R-:W-:Y:S04]  /*b3e0*/  STL [R1+0x6a0], R85 ;  /* 0x0006a05501007387 */ /* 0x000fe80000100800 */
[----:B------:R-:W2:Y:S04]  /*b3f0*/  LDL.LU.64 R164, [R1+0x7f0] ;  /* 0x0007f00001a47983 */ /* 0x000ea80000300a00 */
[----:B------:R0:W-:Y:S04]  /*b400*/  @P0 STL [R1+0x298], R107 ;  /* 0x0002986b01000387 */ /* 0x0001e80000100800 */
[----:B------:R-:W2:Y:S04]  /*b410*/  @P0 LDG.E.U16 R115, desc[UR20][R146.64] ;  /* 0x0000001492730981 */ /* 0x000ea8000c1e1500 */
[----:B------:R-:W2:Y:S04]  /*b420*/  @P0 LDG.E.U16 R117, desc[UR20][R150.64] ;  /* 0x0000001496750981 */ /* 0x000ea8000c1e1500 */
[----:B0-----:R-:W2:Y:S04]  /*b430*/  LDL.LU R107, [R1+0x7e8] ;  /* 0x0007e800016b7983 */ /* 0x001ea80000300800 */
[----:B------:R-:W2:Y:S04]  /*b440*/  LDL.LU.64 R146, [R1+0x7e0] ;  /* 0x0007e00001927983 */ /* 0x000ea80000300a00 */
[----:B------:R-:W3:Y:S04]  /*b450*/  LDL.LU.64 R150, [R1+0x7d8] ;  /* 0x0007d80001967983 */ /* 0x000ee80000300a00 */
[----:B------:R-:W3:Y:S04]  /*b460*/  LDL.LU.64 R148, [R1+0x7d0] ;  /* 0x0007d00001947983 */ /* 0x000ee80000300a00 */
[----:B----4-:R-:W4:Y:S04]  /*b470*/  @P0 LDG.E.U16 R109, desc[UR20][R144.64] ;  /* 0x00000014906d0981 */ /* 0x010f28000c1e1500 */
[----:B--2---:R-:W2:Y:S04]  /*b480*/  @P0 LDG.E.U16 R33, desc[UR20][R146.64] ;  /* 0x0000001492210981 */ /* 0x004ea8000c1e1500 */
[----:B------:R-:W2:Y:S04]  /*b490*/  LDL.LU.64 R146, [R1+0x7c8] ;  /* 0x0007c80001927983 */ /* 0x000ea80000300a00 */
[----:B------:R-:W2:Y:S01]  /*b4a0*/  LDL.LU.64 R144, [R1+0x7c0] ;  /* 0x0007c00001907983 */ /* 0x000ea20000300a00 */
[----:B------:R-:W-:-:S04]  /*b4b0*/  LEA R62, P5, R63, R162, 0x1 ;  /* 0x000000a23f3e7211 */ /* 0x000fc800078a08ff */
[-C--:B------:R-:W-:Y:S02]  /*b4c0*/  LEA.HI.X.SX32 R63, R63, R163.reuse, 0x1, P5 ;  /* 0x000000a33f3f7211 */ /* 0x080fe400028f0eff */
[C---:B------:R-:W-:Y:S02]  /*b4d0*/  LEA R66, P5, R67.reuse, R162, 0x1 ;  /* 0x000000a243427211 */ /* 0x040fe400078a08ff */
[----:B------:R-:W-:Y:S02]  /*b4e0*/  PRMT R19, RZ, 0x7610, R19 ;  /* 0x00007610ff137816 */ /* 0x000fe40000000013 */
[----:B------:R-:W-:-:S04]  /*b4f0*/  LEA.HI.X.SX32 R67, R67, R163, 0x1, P5 ;  /* 0x000000a343437211 */ /* 0x000fc800028f0eff */
[----:B------:R-:W2:Y:S04]  /*b500*/  @P0 LDG.E.U16 R19, desc[UR20][R52.64] ;  /* 0x0000001434130981 */ /* 0x000ea8000c1e1500 */
[----:B----4-:R0:W-:Y:S04]  /*b510*/  STL [R1+0x250], R109 ;  /* 0x0002506d01007387 */ /* 0x0101e80000100800 */
[----:B0-----:R-:W4:Y:S04]  /*b520*/  LDL.LU R109, [R1+0x7b8] ;  /* 0x0007b800016d7983 */ /* 0x001f280000300800 */
[----:B------:R-:W4:Y:S04]  /*b530*/  LDL.LU.64 R142, [R1+0x7b0] ;  /* 0x0007b000018e7983 */ /* 0x000f280000300a00 */
[----:B------:R0:W-:Y:S04]  /*b540*/  STL [R1+0x24c], R122 ;  /* 0x00024c7a01007387 */ /* 0x0001e80000100800 */
[----:B0-----:R-:W4:Y:S04]  /*b550*/  LDL.LU R122, [R1+0x7ac] ;  /* 0x0007ac00017a7983 */ /* 0x001f280000300800 */
        /* <DEDUP_REMOVED lines=8> */
[----:B------:R-:W-:Y:S04]  /*b5e0*/  STL [R1+0x6dc], R0 ;  /* 0x0006dc0001007387 */ /* 0x000fe80000100800 */
[----:B------:R-:W-:Y:S04]  /*b5f0*/  STL.64 [R1+0x5c8], R40 ;  /* 0x0005c82801007387 */ /* 0x000fe80000100a00 */
[----:B------:R-:W-:Y:S04]  /*b600*/  STL [R1+0x6a8], R41 ;  /* 0x0006a82901007387 */ /* 0x000fe80000100800 */
[----:B------:R-:W-:Y:S04]  /*b610*/  @P0 STL [R1+0x294], R115 ;  /* 0x0002947301000387 */ /* 0x000fe80000100800 */
[----:B------:R0:W-:Y:S04]  /*b620*/  STL [R1+0x238], R141 ;  /* 0x0002388d01007387 */ /* 0x0001e80000100800 */
[----:B------:R-:W-:Y:S04]  /*b630*/  @P0 STL [R1+0x290], R117 ;  /* 0x0002907501000387 */ /* 0x000fe80000100800 */
[----:B0-----:R-:W4:Y:S04]  /*b640*/  LDL.LU R141, [R1+0x798] ;  /* 0x00079800018d7983 */ /* 0x001f280000300800 */
[----:B------:R-:W-:Y:S04]  /*b650*/  STL.64 [R1+0x5d0], R44 ;  /* 0x0005d02c01007387 */ /* 0x000fe80000100a00 */
[----:B------:R-:W-:Y:S04]  /*b660*/  @P0 STL [R1+0x28c], R36 ;  /* 0x00028c2401000387 */ /* 0x000fe80000100800 */
[----:B------:R-:W-:Y:S04]  /*b670*/  STL [R1+0x6b0], R44 ;  /* 0x0006b02c01007387 */ /* 0x000fe80000100800 */
[----:B---3--:R-:W-:Y:S04]  /*b680*/  @P0 STL [R1+0x288], R32 ;  /* 0x0002882001000387 */ /* 0x008fe80000100800 */
[----:B------:R-:W-:Y:S04]  /*b690*/  STL [R1+0x6ac], R45 ;  /* 0x0006ac2d01007387 */ /* 0x000fe80000100800 */
[----:B--2---:R-:W-:Y:S04]  /*b6a0*/  @P0 STL [R1+0x25c], R33 ;  /* 0x00025c2101000387 */ /* 0x004fe80000100800 */
[----:B------:R0:W-:Y:S04]  /*b6b0*/  STL [R1+0x234], R3 ;  /* 0x0002340301007387 */ /* 0x0001e80000100800 */
[----:B0-----:R-:W2:Y:S04]  /*b6c0*/  LDL.LU R3, [R1+0x794] ;  /* 0x0007940001037983 */ /* 0x001ea80000300800 */
[----:B------:R-:W-:Y:S04]  /*b6d0*/  STL.64 [R1+0x5d8], R48 ;  /* 0x0005d83001007387 */ /* 0x000fe80000100a00 */
[----:B------:R-:W-:Y:S04]  /*b6e0*/  STL [R1+0x6b8], R48 ;  /* 0x0006b83001007387 */ /* 0x000fe80000100800 */
[----:B------:R-:W-:Y:S04]  /*b6f0*/  STL [R1+0x6b4], R49 ;  /* 0x0006b43101007387 */ /* 0x000fe80000100800 */
[----:B------:R0:W-:Y:S04]  /*b700*/  STL [R1+0x230], R156 ;  /* 0x0002309c01007387 */ /* 0x0001e80000100800 */
[----:B0-----:R-:W3:Y:S04]  /*b710*/  LDL.LU R156, [R1+0x790] ;  /* 0x00079000019c7983 */ /* 0x001ee80000300800 */
[----:B------:R0:W-:Y:S04]  /*b720*/  STL [R1+0x6bc], R50 ;  /* 0x0006bc3201007387 */ /* 0x0001e80000100800 */
[----:B------:R-:W-:Y:S04]  /*b730*/  STL [R1+0x5e8], R51 ;  /* 0x0005e83301007387 */ /* 0x000fe80000100800 */
[----:B------:R1:W-:Y:S01]  /*b740*/  STL [R1+0x6c0], R51 ;  /* 0x0006c03301007387 */ /* 0x0003e20000100800 */
[----:B0-----:R-:W-:-:S02]  /*b750*/  PRMT R50, RZ, 0x7610, R50 ;  /* 0x00007610ff327816 */ /* 0x001fc40000000032 */
[----:B------:R-:W-:Y:S02]  /*b760*/  PRMT R48, RZ, 0x7610, R48 ;  /* 0x00007610ff307816 */ /* 0x000fe40000000030 */
[----:B------:R-:W-:Y:S02]  /*b770*/  PRMT R49, RZ, 0x7610, R49 ;  /* 0x00007610ff317816 */ /* 0x000fe40000000031 */
[----:B------:R-:W2:Y:S01]  /*b780*/  @P0 LDG.E.U16 R50, desc[UR20][R58.64] ;  /* 0x000000143a320981 */ /* 0x000ea2000c1e1500 */
[----:B-1----:R-:W-:-:S03]  /*b790*/  PRMT R51, RZ, 0x7610, R51 ;  /* 0x00007610ff337816 */ /* 0x002fc60000000033 */
[----:B------:R-:W2:Y:S04]  /*b7a0*/  @P0 LDG.E.U16 R48, desc[UR20][R60.64] ;  /* 0x000000143c300981 */ /* 0x000ea8000c1e1500 */
[----:B------:R-:W2:Y:S01]  /*b7b0*/  @P0 LDG.E.U16 R51, desc[UR20][R56.64] ;  /* 0x0000001438330981 */ /* 0x000ea2000c1e1500 */
[----:B------:R-:W-:Y:S02]  /*b7c0*/  PRMT R44, RZ, 0x7610, R44 ;  /* 0x00007610ff2c7816 */ /* 0x000fe4000000002c */
[----:B------:R-:W-:Y:S01]  /*b7d0*/  PRMT R45, RZ, 0x7610, R45 ;  /* 0x00007610ff2d7816 */ /* 0x000fe2000000002d */
[----:B------:R-:W3:Y:S01]  /*b7e0*/  @P0 LDG.E.U16 R49, desc[UR20][R62.64] ;  /* 0x000000143e310981 */ /* 0x000ee2000c1e1500 */
[----:B------:R-:W-:-:S03]  /*b7f0*/  PRMT R0, RZ, 0x7610, R0 ;  /* 0x00007610ff007816 */ /* 0x000fc60000000000 */
[----:B------:R-:W3:Y:S01]  /*b800*/  @P0 LDG.E.U16 R44, desc[UR20][R64.64] ;  /* 0x00000014402c0981 */ /* 0x000ee2000c1e1500 */
[----:B------:R-:W-:-:S03]  /*b810*/  PRMT R41, RZ, 0x7610, R41 ;  /* 0x00007610ff297816 */ /* 0x000fc60000000029 */
[----:B------:R-:W3:Y:S04]  /*b820*/  @P0 LDG.E.U16 R45, desc[UR20][R66.64] ;  /* 0x00000014422d0981 */ /* 0x000ee8000c1e1500 */
[----:B------:R-:W3:Y:S04]  /*b830*/  @P0 LDG.E.U16 R0, desc[UR20][R54.64] ;  /* 0x0000001436000981 */ /* 0x000ee8000c1e1500 */
[----:B------:R-:W3:Y:S04]  /*b840*/  @P0 LDG.E.U16 R41, desc[UR20][R68.64] ;  /* 0x0000001444290981 */ /* 0x000ee8000c1e1500 */
[----:B------:R-:W-:Y:S04]  /*b850*/  STL.64 [R1+0x630], R52 ;  /* 0x0006303401007387 */ /* 0x000fe80000100a00 */
[----:B------:R-:W-:Y:S01]  /*b860*/  STL.64 [R1+0x638], R54 ;  /* 0x0006383601007387 */ /* 0x000fe20000100a00 */
[----:B------:R-:W-:-:S02]  /*b870*/  LEA R70, P5, R71, R162, 0x1 ;  /* 0x000000a247467211 */ /* 0x000fc400078a08ff */
[----:B------:R-:W-:Y:S02]  /*b880*/  PRMT R20, RZ, 0x7610, R20 ;  /* 0x00007610ff147816 */ /* 0x000fe40000000014 */
[----:B------:R-:W-:Y:S02]  /*b890*/  LEA.HI.X.SX32 R71, R71, R163, 0x1, P5 ;  /* 0x000000a347477211 */ /* 0x000fe400028f0eff */
[----:B------:R-:W-:Y:S02]  /*b8a0*/  PRMT R21, RZ, 0x7610, R21 ;  /* 0x00007610ff157816 */ /* 0x000fe40000000015 */
[----:B------:R-:W-:Y:S02]  /*b8b0*/  PRMT R18, RZ, 0x7610, R18 ;  /* 0x00007610ff127816 */ /* 0x000fe40000000012 */
[----:B------:R-:W-:Y:S02]  /*b8c0*/  PRMT R12, RZ, 0x7610, R12 ;  /* 0x00007610ff0c7816 */ /* 0x000fe4000000000c */
[----:B------:R-:W-:Y:S01]  /*b8d0*/  PRMT R13, RZ, 0x7610, R13 ;  /* 0x00007610ff0d7816 */ /* 0x000fe2000000000d */
[----:B------:R-:W3:Y:S01]  /*b8e0*/  @P0 LDG.E.U16 R21, desc[UR20][R144.64] ;  /* 0x0000001490150981 */ /* 0x000ee2000c1e1500 */
[----:B------:R-:W-:-:S02]  /*b8f0*/  PRMT R10, RZ, 0x7610, R10 ;  /* 0x00007610ff0a7816 */ /* 0x000fc4000000000a */
[----:B------:R-:W-:Y:S01]  /*b900*/  PRMT R11, RZ, 0x7610, R11 ;  /* 0x00007610ff0b7816 */ /* 0x000fe2000000000b */
[----:B------:R-:W3:Y:S01]  /*b910*/  @P0 LDG.E.U16 R18, desc[UR20][R146.64] ;  /* 0x0000001492120981 */ /* 0x000ee2000c1e1500 */
[----:B------:R-:W-:-:S03]  /*b920*/  PRMT R8, RZ, 0x7610, R8 ;  /* 0x00007610ff087816 */ /* 0x000fc60000000008 */
[----:B------:R-:W3:Y:S04]  /*b930*/  @P0 LDG.E.U16 R12, desc[UR20][R148.64] ;  /* 0x00000014940c0981 */ /* 0x000ee8000c1e1500 */
[----:B------:R-:W3:Y:S04]  /*b940*/  @P0 LDG.E.U16 R13, desc[UR20][R150.64] ;  /* 0x00000014960d0981 */ /* 0x000ee8000c1e1500 */
[----:B------:R-:W3:Y:S04]  /*b950*/  @P0 LDG.E.U16 R10, desc[UR20][R164.64] ;  /* 0x00000014a40a0981 */ /* 0x000ee8000c1e1500 */
[----:B------:R-:W3:Y:S01]  /*b960*/  @P0 LDG.E.U16 R11, desc[UR20][R152.64] ;  /* 0x00000014980b0981 */ /* 0x000ee2000c1e1500 */
[----:B------:R-:W-:-:S03]  /*b970*/  PRMT R9, RZ, 0x7610, R9 ;  /* 0x00007610ff097816 */ /* 0x000fc60000000009 */
[----:B------:R0:W3:Y:S01]  /*b980*/  @P0 LDG.E.U16 R8, desc[UR20][R154.64] ;  /* 0x000000149a080981 */ /* 0x0000e2000c1e1500 */
[----:B------:R-:W-:-:S03]  /*b990*/  PRMT R4, RZ, 0x7610, R4 ;  /* 0x00007610ff047816 */ /* 0x000fc60000000004 */
[----:B------:R-:W3:Y:S01]  /*b9a0*/  @P0 LDG.E.U16 R9, desc[UR20][R22.64] ;  /* 0x0000001416090981 */ /* 0x000ee2000c1e1500 */
[----:B------:R-:W-:Y:S02]  /*b9b0*/  PRMT R5, RZ, 0x7610, R5 ;  /* 0x00007610ff057816 */ /* 0x000fe40000000005 */
[----:B------:R-:W-:Y:S01]  /*b9c0*/  PRMT R2, RZ, 0x7610, R2 ;  /* 0x00007610ff027816 */ /* 0x000fe20000000002 */
[----:B------:R-:W3:Y:S04]  /*b9d0*/  @P0 LDG.E.U16 R4, desc[UR20][R16.64] ;  /* 0x0000001410040981 */ /* 0x000ee8000c1e1500 */
[----:B------:R-:W3:Y:S04]  /*b9e0*/  @P0 LDG.E.U16 R5, desc[UR20][R14.64] ;  /* 0x000000140e050981 */ /* 0x000ee8000c1e1500 */
[----:B------:R-:W3:Y:S04]  /*b9f0*/  @P0 LDG.E.U16 R2, desc[UR20][R6.64] ;  /* 0x0000001406020981 */ /* 0x000ee8000c1e1500 */
[----:B----4-:R1:W4:Y:S04]  /*ba00*/  @P0 LDG.E.U16 R20, desc[UR20][R142.64] ;  /* 0x000000148e140981 */ /* 0x010328000c1e1500 */
[----:B--2---:R-:W-:Y:S04]  /*ba10*/  STL [R1+0x6cc], R51 ;  /* 0x0006cc3301007387 */ /* 0x004fe80000100800 */
[----:B------:R-:W-:Y:S04]  /*ba20*/  STL [R1+0x6c8], R56 ;  /* 0x0006c83801007387 */ /* 0x000fe80000100800 */
[----:B------:R-:W-:Y:S04]  /*ba30*/  STL [R1+0x6c4], R57 ;  /* 0x0006c43901007387 */ /* 0x000fe80000100800 */
[----:B------:R-:W-:Y:S04]  /*ba40*/  STL [R1+0x6e0], R50 ;  /* 0x0006e03201007387 */ /* 0x000fe80000100800 */
[----:B------:R-:W-:Y:S04]  /*ba50*/  STL [R1+0x6d4], R58 ;  /* 0x0006d43a01007387 */ /* 0x000fe80000100800 */
[----:B------:R-:W-:Y:S04]  /*ba60*/  STL [R1+0x6d0], R59 ;  /* 0x0006d03b01007387 */ /* 0x000fe80000100800 */
[----:B------:R-:W-:Y:S04]  /*ba70*/  STL [R1+0x6ec], R48 ;  /* 0x0006ec3001007387 */ /* 0x000fe80000100800 */
[----:B------:R-:W-:Y:S04]  /*ba80*/  STL [R1+0x6e8], R60 ;  /* 0x0006e83c01007387 */ /* 0x000fe80000100800 */
[----:B------:R-:W-:Y:S04]  /*ba90*/  STL [R1+0x6e4], R61 ;  /* 0x0006e43d01007387 */ /* 0x000fe80000100800 */
[----:B---3--:R-:W-:Y:S04]  /*baa0*/  STL [R1+0x6f8], R49 ;  /* 0x0006f83101007387 */ /* 0x008fe80000100800 */
[----:B------:R-:W-:Y:S04]  /*bab0*/  STL [R1+0x6f4], R62 ;  /* 0x0006f43e01007387 */ /* 0x000fe80000100800 */
[----:B------:R-:W-:Y:S04]  /*bac0*/  STL [R1+0x6f0], R63 ;  /* 0x0006f03f01007387 */ /* 0x000fe80000100800 */
[----:B------:R-:W-:Y:S04]  /*bad0*/  STL [R1+0x704], R44 ;  /* 0x0007042c01007387 */ /* 0x000fe80000100800 */
[----:B------:R-:W-:Y:S04]  /*bae0*/  STL [R1+0x700], R64 ;  /* 0x0007004001007387 */ /* 0x000fe80000100800 */
[----:B------:R-:W-:Y:S04]  /*baf0*/  STL [R1+0x6fc], R65 ;  /* 0x0006fc4101007387 */ /* 0x000fe80000100800 */
[----:B------:R2:W-:Y:S04]  /*bb00*/  STL [R1+0x1dc], R19 ;  /* 0x0001dc1301007387 */ /* 0x0005e80000100800 */
        /* <DEDUP_REMOVED lines=8> */
[----:B------:R-:W1:Y:S04]  /*bb90*/  LDL.LU.64 R142, [R1+0x788] ;  /* 0x00078800018e7983 */ /* 0x000e680000300a00 */
[----:B------:R-:W3:Y:S04]  /*bba0*/  LDL.LU.64 R144, [R1+0x780] ;  /* 0x0007800001907983 */ /* 0x000ee80000300a00 */
[----:B------:R-:W3:Y:S04]  /*bbb0*/  LDL.LU.64 R146, [R1+0x778] ;  /* 0x0007780001927983 */ /* 0x000ee80000300a00 */
[----:B------:R-:W3:Y:S04]  /*bbc0*/  LDL.LU.64 R148, [R1+0x770] ;  /* 0x0007700001947983 */ /* 0x000ee80000300a00 */
[----:B------:R-:W3:Y:S04]  /*bbd0*/  LDL.LU.64 R150, [R1+0x768] ;  /* 0x0007680001967983 */ /* 0x000ee80000300a00 */
[----:B------:R-:W3:Y:S04]  /*bbe0*/  LDL.LU.64 R164, [R1+0x760] ;  /* 0x0007600001a47983 */ /* 0x000ee80000300a00 */
[----:B------:R-:W3:Y:S04]  /*bbf0*/  LDL.LU.64 R152, [R1+0x758] ;  /* 0x0007580001987983 */ /* 0x000ee80000300a00 */
[----:B------:R-:W0:Y:S04]  /*bc00*/  LDL.LU.64 R154, [R1+0x750] ;  /* 0x00075000019a7983 */ /* 0x000e280000300a00 */
[----:B------:R-:W3:Y:S04]  /*bc10*/  LDL.LU R30, [R1+0x2c8] ;  /* 0x0002c800011e7983 */ /* 0x000ee80000300800 */
[----:B------:R-:W4:Y:S04]  /*bc20*/  LDL.LU R31, [R1+0x160] ;  /* 0x00016000011f7983 */ /* 0x000f280000300800 */
[----:B------:R-:W4:Y:S04]  /*bc30*/  LDL.LU R28, [R1+0x2cc] ;  /* 0x0002cc00011c7983 */ /* 0x000f280000300800 */
[----:B------:R-:W4:Y:S04]  /*bc40*/  LDL.LU R29, [R1+0x2c4] ;  /* 0x0002c400011d7983 */ /* 0x000f280000300800 */
[----:B------:R-:W4:Y:S04]  /*bc50*/  LDL.LU R26, [R1+0x2c0] ;  /* 0x0002c000011a7983 */ /* 0x000f280000300800 */
[----:B------:R-:W4:Y:S04]  /*bc60*/  LDL.LU R27, [R1+0x2bc] ;  /* 0x0002bc00011b7983 */ /* 0x000f280000300800 */
[----:B------:R-:W4:Y:S04]  /*bc70*/  LDL.LU R24, [R1+0x2b8] ;  /* 0x0002b80001187983 */ /* 0x000f280000300800 */
[----:B------:R-:W4:Y:S04]  /*bc80*/  LDL.LU R25, [R1+0x2b4] ;  /* 0x0002b40001197983 */ /* 0x000f280000300800 */
[----:B------:R-:W4:Y:S04]  /*bc90*/  LDL.LU R22, [R1+0x2b0] ;  /* 0x0002b00001167983 */ /* 0x000f280000300800 */
[----:B--2---:R-:W2:Y:S04]  /*bca0*/  LDL.LU R19, [R1+0x144] ;  /* 0x0001440001137983 */ /* 0x004ea80000300800 */
[----:B------:R-:W2:Y:S04]  /*bcb0*/  LDL.LU R23, [R1+0x2ac] ;  /* 0x0002ac0001177983 */ /* 0x000ea80000300800 */
[----:B------:R-:W2:Y:S04]  /*bcc0*/  LDL.LU R16, [R1+0x2a8] ;  /* 0x0002a80001107983 */ /* 0x000ea80000300800 */
[----:B------:R-:W2:Y:S04]  /*bcd0*/  LDL.LU R17, [R1+0x2a4] ;  /* 0x0002a40001117983 */ /* 0x000ea80000300800 */
[----:B------:R-:W2:Y:S04]  /*bce0*/  LDL.LU R14, [R1+0x2a0] ;  /* 0x0002a000010e7983 */ /* 0x000ea80000300800 */
[----:B------:R-:W2:Y:S04]  /*bcf0*/  LDL.LU R15, [R1+0x29c] ;  /* 0x00029c00010f7983 */ /* 0x000ea80000300800 */
[----:B------:R-:W2:Y:S04]  /*bd00*/  LDL.LU R6, [R1+0x258] ;  /* 0x0002580001067983 */ /* 0x000ea80000300800 */
[----:B------:R-:W2:Y:S01]  /*bd10*/  LDL.LU R7, [R1+0x254] ;  /* 0x0002540001077983 */ /* 0x000ea20000300800 */
[----:B------:R-:W-:-:S02]  /*bd20*/  LOP3.LUT R36, R3, 0x20, RZ, 0x3c, !PT ;  /* 0x0000002003247812 */ /* 0x000fc400078e3cff */
[----:B------:R-:W-:Y:S02]  /*bd30*/  LOP3.LUT R40, R3, 0x40, RZ, 0x3c, !PT ;  /* 0x0000004003287812 */ /* 0x000fe400078e3cff */
[----:B------:R-:W-:-:S06]  /*bd40*/  PRMT R158, RZ, 0x7610, R158 ;  /* 0x00007610ff9e7816 */ /* 0x000fcc000000009e */
[----:B------:R-:W2:Y:S04]  /*bd50*/  @P0 LDG.E.U16 R158, desc[UR20][R38.64] ;  /* 0x00000014269e0981 */ /* 0x000ea8000c1e1500 */
[----:B---3--:R-:W-:Y:S04]  /*bd60*/  STS.U16 [R36+UR9+0x10900], R30 ;  /* 0x0109001e24007988 */ /* 0x008fe80008000409 */
[----:B----4-:R-:W-:Y:S04]  /*bd70*/  STS.U16 [R36+UR9+0x10100], R31 ;  /* 0x0101001f24007988 */ /* 0x010fe80008000409 */
[----:B------:R-:W-:Y:S04]  /*bd80*/  STS.U16 [R40+UR9+0x10e00], R28 ;  /* 0x010e001c28007988 */ /* 0x000fe80008000409 */
[----:B------:R-:W-:Y:S04]  /*bd90*/  STS.U16 [R40+UR9+0x11200], R29 ;  /* 0x0112001d28007988 */ /* 0x000fe80008000409 */
[----:B------:R-:W-:Y:S04]  /*bda0*/  STS.U16 [R40+UR9+0x11600], R26 ;  /* 0x0116001a28007988 */ /* 0x000fe80008000409 */
[----:B------:R-:W-:Y:S04]  /*bdb0*/  STS.U16 [R40+UR9+0x11a00], R27 ;  /* 0x011a001b28007988 */ /* 0x000fe80008000409 */
[----:B------:R-:W-:Y:S04]  /*bdc0*/  STS.U16 [R40+UR9+0x11e00], R24 ;  /* 0x011e001828007988 */ /* 0x000fe80008000409 */
[----:B------:R-:W-:Y:S04]  /*bdd0*/  STS.U16 [R40+UR9+0x10600], R25 ;  /* 0x0106001928007988 */ /* 0x000fe80008000409 */
[----:B------:R-:W-:Y:S04]  /*bde0*/  STS.U16 [R40+UR9+0x10a00], R22 ;  /* 0x010a001628007988 */ /* 0x000fe80008000409 */
[----:B--2---:R2:W-:Y:S02]  /*bdf0*/  STS.U16 [R40+UR9+0x10200], R19 ;  /* 0x0102001328007988 */ /* 0x0045e40008000409 */
[----:B--2---:R-:W-:-:S05]  /*be00*/  LOP3.LUT R19, R3, 0x60, RZ, 0x3c, !PT ;  /* 0x0000006003137812 */ /* 0x004fca00078e3cff */
[----:B------:R-:W-:Y:S04]  /*be10*/  STS.U16 [R19+UR9+0x10f00], R23 ;  /* 0x010f001713007988 */ /* 0x000fe80008000409 */
[----:B------:R-:W-:Y:S04]  /*be20*/  STS.U16 [R19+UR9+0x11300], R16 ;  /* 0x0113001013007988 */ /* 0x000fe80008000409 */
[----:B------:R-:W-:Y:S04]  /*be30*/  STS.U16 [R19+UR9+0x11700], R17 ;  /* 0x0117001113007988 */ /* 0x000fe80008000409 */
[----:B------:R-:W-:Y:S04]  /*be40*/  STS.U16 [R19+UR9+0x11b00], R14 ;  /* 0x011b000e13007988 */ /* 0x000fe80008000409 */
[----:B------:R-:W-:Y:S04]  /*be50*/  STS.U16 [R19+UR9+0x10700], R15 ;  /* 0x0107000f13007988 */ /* 0x000fe80008000409 */
[----:B------:R-:W-:Y:S04]  /*be60*/  STS.U16 [R19+UR9+0x10b00], R6 ;  /* 0x010b000613007988 */ /* 0x000fe80008000409 */
[----:B------:R-:W-:Y:S04]  /*be70*/  STS.U16 [R19+UR9+0x11f00], R7 ;  /* 0x011f000713007988 */ /* 0x000fe80008000409 */
[----:B------:R2:W-:Y:S04]  /*be80*/  STS.U16 [R19+UR9+0x10300], R114 ;  /* 0x0103007213007988 */ /* 0x0005e80008000409 */
[----:B------:R3:W-:Y:S04]  /*be90*/  STS.U16 [R3+UR9], R112 ;  /* 0x0000007003007988 */ /* 0x0007e80008000409 */
[----:B------:R4:W-:Y:S04]  /*bea0*/  STS.U16 [R3+UR9+0x400], R111 ;  /* 0x0004006f03007988 */ /* 0x0009e80008000409 */
[----:B--2---:R-:W2:Y:S04]  /*beb0*/  LDL.LU R114, [R1+0x748] ;  /* 0x0007480001727983 */ /* 0x004ea80000300800 */
[----:B---3--:R-:W3:Y:S04]  /*bec0*/  LDL.LU R112, [R1+0x744] ;  /* 0x0007440001707983 */ /* 0x008ee80000300800 */
[----:B----4-:R-:W4:Y:S04]  /*bed0*/  LDL.LU R111, [R1+0x740] ;  /* 0x00074000016f7983 */ /* 0x010f280000300800 */
[----:B------:R0:W-:Y:S04]  /*bee0*/  STS.U16 [R3+UR9+0x800], R105 ;  /* 0x0008006903007988 */ /* 0x0001e80008000409 */
[----:B------:R1:W-:Y:S04]  /*bef0*/  STS.U16 [R3+UR9+0xc00], R103 ;  /* 0x000c006703007988 */ /* 0x0003e80008000409 */
[----:B------:R1:W-:Y:S04]  /*bf00*/  STS.U16 [R3+UR9+0x1000], R101 ;  /* 0x0010006503007988 */ /* 0x0003e80008000409 */
[----:B0-----:R-:W4:Y:S04]  /*bf10*/  LDL.LU R105, [R1+0x73c] ;  /* 0x00073c0001697983 */ /* 0x001f280000300800 */
[----:B-1----:R-:W4:Y:S04]  /*bf20*/  LDL.LU R103, [R1+0x738] ;  /* 0x0007380001677983 */ /* 0x002f280000300800 */
[----:B------:R-:W4:Y:S04]  /*bf30*/  LDL.LU R101, [R1+0x734] ;  /* 0x0007340001657983 */ /* 0x000f280000300800 */
[----:B------:R0:W-:Y:S04]  /*bf40*/  STS.U16 [R3+UR9+0x1400], R99 ;  /* 0x0014006303007988 */ /* 0x0001e80008000409 */
[----:B------:R1:W-:Y:S04]  /*bf50*/  STS.U16 [R3+UR9+0x1800], R97 ;  /* 0x0018006103007988 */ /* 0x0003e80008000409 */
[----:B------:R1:W-:Y:S04]  /*bf60*/  STS.U16 [R3+UR9+0x1c00], R95 ;  /* 0x001c005f03007988 */ /* 0x0003e80008000409 */
[----:B0-----:R-:W4:Y:S04]  /*bf70*/  LDL.LU R99, [R1+0x730] ;  /* 0x0007300001637983 */ /* 0x001f280000300800 */
[----:B-1----:R-:W4:Y:S04]  /*bf80*/  LDL.LU R97, [R1+0x72c] ;  /* 0x00072c0001617983 */ /* 0x002f280000300800 */
[----:B------:R-:W4:Y:S04]  /*bf90*/  LDL.LU R95, [R1+0x728] ;  /* 0x00072800015f7983 */ /* 0x000f280000300800 */
[----:B------:R0:W-:Y:S04]  /*bfa0*/  STS.U16 [R3+UR9+0x2000], R93 ;  /* 0x0020005d03007988 */ /* 0x0001e80008000409 */
[----:B0-----:R-:W4:Y:S04]  /*bfb0*/  LDL.LU R93, [R1+0x724] ;  /* 0x00072400015d7983 */ /* 0x001f280000300800 */
        /* <DEDUP_REMOVED lines=13> */
[----:B------:R-:W4:Y:S01]  /*c090*/  LDL.LU R0, [R1+0x23c] ;  /* 0x00023c0001007983 */ /* 0x000f220000300800 */
[----:B------:R-:W-:Y:S01]  /*c0a0*/  IMAD R79, R79, UR4, RZ ;  /* 0x000000044f4f7c24 */ /* 0x000fe2000f8e02ff */
[----:B------:R-:W-:Y:S01]  /*c0b0*/  LEA R74, P5, R75, R162, 0x1 ;  /* 0x000000a24b4a7211 */ /* 0x000fe200078a08ff */
[----:B------:R-:W-:-:S03]  /*c0c0*/  IMAD R83, R83, UR4, RZ ;  /* 0x0000000453537c24 */ /* 0x000fc6000f8e02ff */
[----:B------:R-:W-:Y:S02]  /*c0d0*/  LEA.HI.X.SX32 R75, R75, R163, 0x1, P5 ;  /* 0x000000a34b4b7211 */ /* 0x000fe400028f0eff */
[----:B------:R-:W-:-:S04]  /*c0e0*/  LEA R78, P5, R79, R162, 0x1 ;  /* 0x000000a24f4e7211 */ /* 0x000fc800078a08ff */
[----:B------:R-:W-:Y:S02]  /*c0f0*/  LEA.HI.X.SX32 R79, R79, R163, 0x1, P5 ;  /* 0x000000a34f4f7211 */ /* 0x000fe400028f0eff */
[----:B------:R-:W-:Y:S01]  /*c100*/  LEA R82, P5, R83, R162, 0x1 ;  /* 0x000000a253527211 */ /* 0x000fe200078a08ff */
[----:B------:R-:W-:-:S03]  /*c110*/  @!P6 IMAD.MOV R90, RZ, RZ, -R90 ;  /* 0x000000ffff5ae224 */ /* 0x000fc600078e0a5a */
[----:B------:R-:W-:Y:S02]  /*c120*/  LEA.HI.X.SX32 R83, R83, R163, 0x1, P5 ;  /* 0x000000a353537211 */ /* 0x000fe400028f0eff */
[----:B------:R-:W-:Y:S01]  /*c130*/  LEA R86, P5, R87, R162, 0x1 ;  /* 0x000000a257567211 */ /* 0x000fe200078a08ff */
[----:B------:R0:W-:Y:S01]  /*c140*/  STS.U16 [R3+UR9+0x3400], R126 ;  /* 0x0034007e03007988 */ /* 0x0001e20008000409 */
[C---:B------:R-:W-:Y:S02]  /*c150*/  SEL R138, R89.reuse, R138, !P3 ;  /* 0x0000008a598a7207 */ /* 0x040fe40005800000 */
[C---:B------:R-:W-:Y:S02]  /*c160*/  SEL R139, R89.reuse, R139, !P3 ;  /* 0x0000008b598b7207 */ /* 0x040fe40005800000 */
[C---:B------:R-:W-:Y:S02]  /*c170*/  SEL R137, R89.reuse, R137, !P3 ;  /* 0x0000008959897207 */ /* 0x040fe40005800000 */
        /* <DEDUP_REMOVED lines=24> */
[C---:B------:R-:W-:Y:S01]  /*c300*/  SEL R91, R89.reuse, R91, !P3 ;  /* 0x0000005b595b7207 */ /* 0x040fe20005800000 */
[----:B------:R1:W-:Y:S01]  /*c310*/  STS.U16 [R3+UR9+0x4000], R129 ;  /* 0x0040008103007988 */ /* 0x0003e20008000409 */
[----:B------:R-:W-:Y:S01]  /*c320*/  SEL R89, R89, R90, !P3 ;  /* 0x0000005a59597207 */ /* 0x000fe20005800000 */
[----:B0-----:R-:W-:Y:S01]  /*c330*/  IMAD R126, R88, UR4, RZ ;  /* 0x00000004587e7c24 */ /* 0x001fe2000f8e02ff */
[----:B------:R-:W-:Y:S01]  /*c340*/  LEA.HI.X.SX32 R87, R87, R163, 0x1, P5 ;  /* 0x000000a357577211 */ /* 0x000fe200028f0eff */
[----:B------:R0:W-:Y:S02]  /*c350*/  STS.U16 [R3+UR9+0x3800], R127 ;  /* 0x0038007f03007988 */ /* 0x0001e40008000409 */
[----:B------:R-:W-:-:S02]  /*c360*/  IMAD R69, R89, UR4, RZ ;  /* 0x0000000459457c24 */ /* 0x000fc4000f8e02ff */
[----:B-1----:R-:W-:Y:S01]  /*c370*/  IMAD R129, R92, UR4, RZ ;  /* 0x000000045c817c24 */ /* 0x002fe2000f8e02ff */
[----:B------:R1:W-:Y:S01]  /*c380*/  STS.U16 [R3+UR9+0x3c00], R128 ;  /* 0x003c008003007988 */ /* 0x0003e20008000409 */
[----:B------:R-:W-:Y:S02]  /*c390*/  IMAD R68, R91, UR4, RZ ;  /* 0x000000045b447c24 */ /* 0x000fe4000f8e02ff */
[----:B0-----:R-:W-:Y:S01]  /*c3a0*/  IMAD R127, R94, UR4, RZ ;  /* 0x000000045e7f7c24 */ /* 0x001fe2000f8e02ff */
[----:B------:R0:W-:Y:S01]  /*c3b0*/  STS.U16 [R3+UR9+0x2c00], R124 ;  /* 0x002c007c03007988 */ /* 0x0001e20008000409 */
[----:B------:R-:W-:Y:S01]  /*c3c0*/  IMAD R115, R116, UR4, RZ ;  /* 0x0000000474737c24 */ /* 0x000fe2000f8e02ff */
[----:B------:R-:W-:Y:S02]  /*c3d0*/  PRMT R84, RZ, 0x7610, R84 ;  /* 0x00007610ff547816 */ /* 0x000fe40000000054 */
[----:B------:R0:W-:Y:S01]  /*c3e0*/  STS.U16 [R3+UR9+0x2800], R121 ;  /* 0x0028007903007988 */ /* 0x0001e20008000409 */
[----:B-1----:R-:W-:-:S03]  /*c3f0*/  IMAD R128, R96, UR4, RZ ;  /* 0x0000000460807c24 */ /* 0x002fc6000f8e02ff */
[----:B------:R1:W-:Y:S01]  /*c400*/  STS.U16 [R3+UR9+0x3000], R125 ;  /* 0x0030007d03007988 */ /* 0x0003e20008000409 */
[----:B0-----:R-:W-:-:S03]  /*c410*/  IMAD R124, R100, UR4, RZ ;  /* 0x00000004647c7c24 */ /* 0x001fc6000f8e02ff */
[----:B------:R0:W-:Y:S01]  /*c420*/  STS.U16 [R3+UR9+0x2400], R119 ;  /* 0x0024007703007988 */ /* 0x0001e20008000409 */
[----:B------:R-:W-:Y:S02]  /*c430*/  IMAD R121, R98, UR4, RZ ;  /* 0x0000000462797c24 */ /* 0x000fe4000f8e02ff */
[----:B------:R-:W-:Y:S01]  /*c440*/  IMAD R117, R108, UR4, RZ ;  /* 0x000000046c757c24 */ /* 0x000fe2000f8e02ff */
[----:B------:R0:W4:Y:S01]  /*c450*/  @P0 LDG.E.U16 R84, desc[UR20][R70.64] ;  /* 0x0000001446540981 */ /* 0x000122000c1e1500 */
[----:B-1----:R-:W-:Y:S02]  /*c460*/  IMAD R125, R102, UR4, RZ ;  /* 0x00000004667d7c24 */ /* 0x002fe4000f8e02ff */
[----:B------:R-:W-:Y:S02]  /*c470*/  IMAD R41, R104, UR4, RZ ;  /* 0x0000000468297c24 */ /* 0x000fe4000f8e02ff */
[----:B0-----:R-:W-:Y:S01]  /*c480*/  IMAD R119, R106, UR4, RZ ;  /* 0x000000046a777c24 */ /* 0x001fe2000f8e02ff */
[----:B------:R0:W-:Y:S01]  /*c490*/  STS.U16 [R3+UR9+0x6c00], R160 ;  /* 0x006c00a003007988 */ /* 0x0001e20008000409 */
[----:B------:R-:W-:-:S02]  /*c4a0*/  IMAD R57, R107, UR4, RZ ;  /* 0x000000046b397c24 */ /* 0x000fc4000f8e02ff */
[----:B------:R-:W-:Y:S02]  /*c4b0*/  IMAD R71, R109, UR4, RZ ;  /* 0x000000046d477c24 */ /* 0x000fe4000f8e02ff */
[----:B0-----:R-:W-:Y:S01]  /*c4c0*/  IMAD R160, R110, UR4, RZ ;  /* 0x000000046ea07c24 */ /* 0x001fe2000f8e02ff */
[----:B------:R0:W-:Y:S01]  /*c4d0*/  STS.U16 [R3+UR9+0x7000], R159 ;  /* 0x0070009f03007988 */ /* 0x0001e20008000409 */
[----:B------:R-:W-:Y:S02]  /*c4e0*/  IMAD R51, R122, UR4, RZ ;  /* 0x000000047a337c24 */ /* 0x000fe4000f8e02ff */
[----:B------:R-:W-:Y:S01]  /*c4f0*/  IMAD R130, R130, UR4, RZ ;  /* 0x0000000482827c24 */ /* 0x000fe2000f8e02ff */
[----:B------:R1:W-:Y:S01]  /*c500*/  STS.U16 [R3+UR9+0x4400], R118 ;  /* 0x0044007603007988 */ /* 0x0003e20008000409 */
[----:B------:R-:W-:-:S03]  /*c510*/  IMAD R138, R138, UR4, RZ ;  /* 0x000000048a8a7c24 */ /* 0x000fc6000f8e02ff */
[----:B------:R1:W-:Y:S01]  /*c520*/  STS.U16 [R3+UR9+0x4800], R120 ;  /* 0x0048007803007988 */ /* 0x0003e20008000409 */
[----:B0-----:R-:W-:Y:S02]  /*c530*/  IMAD R159, R113, UR4, RZ ;  /* 0x00000004719f7c24 */ /* 0x001fe4000f8e02ff */
[----:B------:R-:W-:Y:S02]  /*c540*/  IMAD R56, R123, UR4, RZ ;  /* 0x000000047b387c24 */ /* 0x000fe4000f8e02ff */
[----:B------:R-:W-:Y:S02]  /*c550*/  IMAD R139, R139, UR4, RZ ;  /* 0x000000048b8b7c24 */ /* 0x000fe4000f8e02ff */
[----:B------:R-:W-:Y:S02]  /*c560*/  IMAD R137, R137, UR4, RZ ;  /* 0x0000000489897c24 */ /* 0x000fe4000f8e02ff */
[----:B------:R-:W-:Y:S02]  /*c570*/  IMAD R156, R156, UR4, RZ ;  /* 0x000000049c9c7c24 */ /* 0x000fe4000f8e02ff */
[----:B------:R-:W-:-:S02]  /*c580*/  IMAD R155, R155, UR4, RZ ;  /* 0x000000049b9b7c24 */ /* 0x000fc4000f8e02ff */
[----:B------:R-:W-:Y:S02]  /*c590*/  IMAD R154, R154, UR4, RZ ;  /* 0x000000049a9a7c24 */ /* 0x000fe4000f8e02ff */
[----:B--2---:R-:W-:Y:S02]  /*c5a0*/  IMAD R114, R114, UR4, RZ ;  /* 0x0000000472727c24 */ /* 0x004fe4000f8e02ff */
[----:B---3--:R-:W-:Y:S02]  /*c5b0*/  IMAD R112, R112, UR4, RZ ;  /* 0x0000000470707c24 */ /* 0x008fe4000f8e02ff */
[----:B----4-:R-:W-:Y:S02]  /*c5c0*/  IMAD R111, R111, UR4, RZ ;  /* 0x000000046f6f7c24 */ /* 0x010fe4000f8e02ff */
[----:B------:R-:W-:Y:S02]  /*c5d0*/  IMAD R105, R105, UR4, RZ ;  /* 0x0000000469697c24 */ /* 0x000fe4000f8e02ff */
[----:B------:R-:W-:-:S02]  /*c5e0*/  IMAD R103, R103, UR4, RZ ;  /* 0x0000000467677c24 */ /* 0x000fc4000f8e02ff */
[----:B------:R-:W-:Y:S02]  /*c5f0*/  IMAD R101, R101, UR4, RZ ;  /* 0x0000000465657c24 */ /* 0x000fe4000f8e02ff */
[----:B------:R-:W-:Y:S02]  /*c600*/  IMAD R99, R99, UR4, RZ ;  /* 0x0000000463637c24 */ /* 0x000fe4000f8e02ff */
[----:B------:R-:W-:Y:S02]  /*c610*/  IMAD R97, R97, UR4, RZ ;  /* 0x0000000461617c24 */ /* 0x000fe4000f8e02ff */
[----:B------:R-:W-:-:S03]  /*c620*/  IMAD R95, R95, UR4, RZ ;  /* 0x000000045f5f7c24 */ /* 0x000fc6000f8e02ff */
[-C--:B------:R-:W-:Y:S02]  /*c630*/  LEA R92, P3, R97, R162.reuse, 0x1 ;  /* 0x000000a2615c7211 */ /* 0x080fe400078608ff */
[----:B------:R-:W-:Y:S01]  /*c640*/  LEA R90, P4, R95, R162, 0x1 ;  /* 0x000000a25f5a7211 */ /* 0x000fe200078808ff */
[----:B------:R-:W-:-:S05]  /*c650*/  IMAD R93, R93, UR4, RZ ;  /* 0x000000045d5d7c24 */ /* 0x000fca000f8e02ff */
[-C--:B------:R-:W-:Y:S02]  /*c660*/  LEA R88, P5, R93, R162.reuse, 0x1 ;  /* 0x000000a25d587211 */ /* 0x080fe400078a08ff */
[-C--:B------:R-:W-:Y:S02]  /*c670*/  LEA R94, P6, R99, R162.reuse, 0x1 ;  /* 0x000000a2635e7211 */ /* 0x080fe400078c08ff */
[-C--:B------:R-:W-:Y:S02]  /*c680*/  LEA.HI.X.SX32 R89, R93, R163.reuse, 0x1, P5 ;  /* 0x000000a35d597211 */ /* 0x080fe400028f0eff */
[----:B------:R-:W-:Y:S02]  /*c690*/  LEA R96, P5, R101, R162, 0x1 ;  /* 0x000000a265607211 */ /* 0x000fe400078a08ff */
[-C--:B------:R-:W-:Y:S02]  /*c6a0*/  LEA.HI.X.SX32 R93, R97, R163.reuse, 0x1, P3 ;  /* 0x000000a3615d7211 */ /* 0x080fe400018f0eff */
[----:B------:R-:W-:-:S02]  /*c6b0*/  LEA.HI.X.SX32 R91, R95, R163, 0x1, P4 ;  /* 0x000000a35f5b7211 */ /* 0x000fc400020f0eff */
[-C--:B------:R-:W-:Y:S02]  /*c6c0*/  LEA R100, P3, R105, R162.reuse, 0x1 ;  /* 0x000000a269647211 */ /* 0x080fe400078608ff */
[-C--:B------:R-:W-:Y:S02]  /*c6d0*/  LEA R98, P4, R103, R162.reuse, 0x1 ;  /* 0x000000a267627211 */ /* 0x080fe400078808ff */
[-C--:B------:R-:W-:Y:S02]  /*c6e0*/  LEA.HI.X.SX32 R95, R99, R163.reuse, 0x1, P6 ;  /* 0x000000a3635f7211 */ /* 0x080fe400030f0eff */
[-C--:B------:R-:W-:Y:S02]  /*c6f0*/  LEA.HI.X.SX32 R97, R101, R163.reuse, 0x1, P5 ;  /* 0x000000a365617211 */ /* 0x080fe400028f0eff */
[----:B------:R-:W-:Y:S02]  /*c700*/  LEA R102, P6, R111, R162, 0x1 ;  /* 0x000000a26f667211 */ /* 0x000fe400078c08ff */
[----:B------:R-:W-:-:S02]  /*c710*/  LEA.HI.X.SX32 R101, R105, R163, 0x1, P3 ;  /* 0x000000a369657211 */ /* 0x000fc400018f0eff */
[-C--:B------:R-:W-:Y:S02]  /*c720*/  LEA.HI.X.SX32 R99, R103, R163.reuse, 0x1, P4 ;  /* 0x000000a367637211 */ /* 0x080fe400020f0eff */
[-C--:B------:R-:W-:Y:S02]  /*c730*/  LEA R108, P3, R115, R162.reuse, 0x1 ;  /* 0x000000a2736c7211 */ /* 0x080fe400078608ff */
[-C--:B------:R-:W-:Y:S02]  /*c740*/  LEA R106, P4, R114, R162.reuse, 0x1 ;  /* 0x000000a2726a7211 */ /* 0x080fe400078808ff */
[-C--:B------:R-:W-:Y:S02]  /*c750*/  LEA R104, P5, R112, R162.reuse, 0x1 ;  /* 0x000000a270687211 */ /* 0x080fe400078a08ff */
[----:B------:R-:W-:Y:S02]  /*c760*/  LEA.HI.X.SX32 R103, R111, R163, 0x1, P6 ;  /* 0x000000a36f677211 */ /* 0x000fe400030f0eff */
[----:B------:R-:W-:-:S02]  /*c770*/  LEA R110, P6, R117, R162, 0x1 ;  /* 0x000000a2756e7211 */ /* 0x000fc400078c08ff */
[-C--:B------:R-:W-:Y:S02]  /*c780*/  LEA.HI.X.SX32 R109, R115, R163.reuse, 0x1, P3 ;  /* 0x000000a3736d7211 */ /* 0x080fe400018f0eff */
[-C--:B------:R-:W-:Y:S02]  /*c790*/  LEA.HI.X.SX32 R107, R114, R163.reuse, 0x1, P4 ;  /* 0x000000a3726b7211 */ /* 0x080fe400020f0eff */
[-C--:B------:R-:W-:Y:S02]  /*c7a0*/  LEA R116, P3, R124, R162.reuse, 0x1 ;  /* 0x000000a27c747211 */ /* 0x080fe400078608ff */
[----:B------:R-:W-:Y:S02]  /*c7b0*/  LEA.HI.X.SX32 R105, R112, R163, 0x1, P5 ;  /* 0x000000a370697211 */ /* 0x000fe400028f0eff */
[-C--:B------:R-:W-:Y:S02]  /*c7c0*/  LEA R114, P4, R125, R162.reuse, 0x1 ;  /* 0x000000a27d727211 */ /* 0x080fe400078808ff */
[----:B------:R-:W-:-:S02]  /*c7d0*/  LEA R112, P5, R119, R162, 0x1 ;  /* 0x000000a277707211 */ /* 0x000fc400078a08ff */
[-C--:B------:R-:W-:Y:S02]  /*c7e0*/  LEA.HI.X.SX32 R111, R117, R163.reuse, 0x1, P6 ;  /* 0x000000a3756f7211 */ /* 0x080fe400030f0eff */
[-C--:B------:R-:W-:Y:S02]  /*c7f0*/  LEA.HI.X.SX32 R117, R124, R163.reuse, 0x1, P3 ;  /* 0x000000a37c757211 */ /* 0x080fe400018f0eff */
[-C--:B------:R-:W-:Y:S02]  /*c800*/  LEA.HI.X.SX32 R115, R125, R163.reuse, 0x1, P4 ;  /* 0x000000a37d737211 */ /* 0x080fe400020f0eff */
[-C--:B------:R-:W-:Y:S02]  /*c810*/  LEA R122, P3, R127, R162.reuse, 0x1 ;  /* 0x000000a27f7a7211 */ /* 0x080fe400078608ff */
[----:B-1----:R-:W-:Y:S02]  /*c820*/  LEA R118, P6, R121, R162, 0x1 ;  /* 0x000000a279767211 */ /* 0x002fe400078c08ff */
[----:B------:R-:W-:-:S02]  /*c830*/  LEA.HI.X.SX32 R113, R119, R163, 0x1, P5 ;  /* 0x000000a377717211 */ /* 0x000fc400028f0eff */
[-C--:B------:R-:W-:Y:S02]  /*c840*/  LEA R124, P4, R126, R162.reuse, 0x1 ;  /* 0x000000a27e7c7211 */ /* 0x080fe400078808ff */
[-C--:B------:R-:W-:Y:S02]  /*c850*/  LEA R120, P5, R128, R162.reuse, 0x1 ;  /* 0x000000a280787211 */ /* 0x080fe400078a08ff */
[-C--:B------:R-:W-:Y:S02]  /*c860*/  LEA.HI.X.SX32 R123, R127, R163.reuse, 0x1, P3 ;  /* 0x000000a37f7b7211 */ /* 0x080fe400018f0eff */
[-C--:B------:R-:W-:Y:S02]  /*c870*/  LEA.HI.X.SX32 R119, R121, R163.reuse, 0x1, P6 ;  /* 0x000000a379777211 */ /* 0x080fe400030f0eff */
[----:B------:R-:W-:Y:S02]  /*c880*/  LEA.HI.X.SX32 R125, R126, R163, 0x1, P4 ;  /* 0x000000a37e7d7211 */ /* 0x000fe400020f0eff */
[----:B------:R-:W-:-:S02]  /*c890*/  LEA R34, P3, R130, R162, 0x1 ;  /* 0x000000a282227211 */ /* 0x000fc400078608ff */
[-C--:B------:R-:W-:Y:S02]  /*c8a0*/  LEA.HI.X.SX32 R121, R128, R163.reuse, 0x1, P5 ;  /* 0x000000a380797211 */ /* 0x080fe400028f0eff */
[CC--:B------:R-:W-:Y:S02]  /*c8b0*/  LEA R14, P4, R129.reuse, R162.reuse, 0x1 ;  /* 0x000000a2810e7211 */ /* 0x0c0fe400078808ff */
[-C--:B------:R-:W-:Y:S02]  /*c8c0*/  LEA R54, P5, R138, R162.reuse, 0x1 ;  /* 0x000000a28a367211 */ /* 0x080fe400078a08ff */
[-C--:B------:R-:W-:Y:S02]  /*c8d0*/  LEA.HI.X.SX32 R35, R130, R163.reuse, 0x1, P3 ;  /* 0x000000a382237211 */ /* 0x080fe400018f0eff */
[-C--:B------:R-:W-:Y:S02]  /*c8e0*/  LEA.HI.X.SX32 R15, R129, R163.reuse, 0x1, P4 ;  /* 0x000000a3810f7211 */ /* 0x080fe400020f0eff */
[----:B------:R-:W-:Y:S01]  /*c8f0*/  LEA R52, P3, R139, R162, 0x1 ;  /* 0x000000a28b347211 */ /* 0x000fe200078608ff */
[----:B------:R-:W-:Y:S01]  /*c900*/  IMAD R153, R153, UR4, RZ ;  /* 0x0000000499997c24 */ /* 0x000fe2000f8e02ff */
[----:B------:R-:W-:-:S02]  /*c910*/  LEA.HI.X.SX32 R55, R138, R163, 0x1, P5 ;  /* 0x000000a38a377211 */ /* 0x000fc400028f0eff */
[-C--:B------:R-:W-:Y:S02]  /*c920*/  LEA R32, P4, R137, R162.reuse, 0x1 ;  /* 0x000000a289207211 */ /* 0x080fe400078808ff */
[-C--:B------:R-:W-:Y:S01]  /*c930*/  LEA R30, P5, R156, R162.reuse, 0x1 ;  /* 0x000000a29c1e7211 */ /* 0x080fe200078a08ff */
[----:B------:R-:W-:Y:S01]  /*c940*/  IMAD R152, R152, UR4, RZ ;  /* 0x0000000498987c24 */ /* 0x000fe2000f8e02ff */
[-C--:B------:R-:W-:Y:S01]  /*c950*/  LEA.HI.X.SX32 R53, R139, R163.reuse, 0x1, P3 ;  /* 0x000000a38b357211 */ /* 0x080fe200018f0eff */
[----:B------:R-:W-:Y:S01]  /*c960*/  IMAD R151, R151, UR4, RZ ;  /* 0x0000000497977c24 */ /* 0x000fe2000f8e02ff */
        /* <DEDUP_REMOVED lines=22> */
[CC--:B------:R-:W-:Y:S02]  /*cad0*/  LEA R128, P4, R148.reuse, R162.reuse, 0x1 ;  /* 0x000000a294807211 */ /* 0x0c0fe400078808ff */
[-C--:B------:R-:W-:Y:S01]  /*cae0*/  LEA R130, P5, R147, R162.reuse, 0x1 ;  /* 0x000000a293827211 */ /* 0x080fe200078a08ff */
[----:B------:R0:W-:Y:S01]  /*caf0*/  STS.U16 [R3+UR9+0x5000], R132 ;  /* 0x0050008403007988 */ /* 0x0001e20008000409 */
[-C--:B------:R-:W-:Y:S02]  /*cb00*/  LEA.HI.X.SX32 R127, R149, R163.reuse, 0x1, P3 ;  /* 0x000000a3957f7211 */ /* 0x080fe400018f0eff */
[----:B------:R-:W-:Y:S01]  /*cb10*/  LEA.HI.X.SX32 R129, R148, R163, 0x1, P4 ;  /* 0x000000a394817211 */ /* 0x000fe200020f0eff */
[----:B------:R1:W-:Y:S04]  /*cb20*/  STS.U16 [R3+UR9+0x7400], R158 ;  /* 0x0074009e03007988 */ /* 0x0003e80008000409 */
[----:B------:R2:W-:Y:S01]  /*cb30*/  STS.U16 [R3+UR9+0x4c00], R131 ;  /* 0x004c008303007988 */ /* 0x0005e20008000409 */
[----:B0-----:R-:W-:-:S03]  /*cb40*/  LEA R132, P3, R146, R162, 0x1 ;  /* 0x000000a292847211 */ /* 0x001fc600078608ff */
[----:B------:R0:W-:Y:S01]  /*cb50*/  STS.U16 [R3+UR9+0x5800], R134 ;  /* 0x0058008603007988 */ /* 0x0001e20008000409 */
[----:B-1----:R-:W-:-:S03]  /*cb60*/  IMAD R158, R143, UR4, RZ ;  /* 0x000000048f9e7c24 */ /* 0x002fc6000f8e02ff */
[----:B------:R1:W-:Y:S01]  /*cb70*/  STS.U16 [R3+UR9+0x6400], R157 ;  /* 0x0064009d03007988 */ /* 0x0003e20008000409 */
[----:B------:R-:W-:Y:S01]  /*cb80*/  IMAD R143, R141, UR4, RZ ;  /* 0x000000048d8f7c24 */ /* 0x000fe2000f8e02ff */
[----:B--2---:R-:W-:Y:S02]  /*cb90*/  LEA.HI.X.SX32 R131, R147, R163, 0x1, P5 ;  /* 0x000000a393837211 */ /* 0x004fe400028f0eff */
[----:B------:R2:W-:Y:S01]  /*cba0*/  STS.U16 [R3+UR9+0x6000], R136 ;  /* 0x0060008803007988 */ /* 0x0005e20008000409 */
[----:B0-----:R-:W-:-:S03]  /*cbb0*/  LEA R134, P4, R145, R162, 0x1 ;  /* 0x000000a291867211 */ /* 0x001fc600078808ff */
[----:B------:R0:W-:Y:S01]  /*cbc0*/  STS.U16 [R3+UR9+0x5400], R133 ;  /* 0x0054008503007988 */ /* 0x0001e20008000409 */
[----:B-1----:R-:W-:-:S03]  /*cbd0*/  IMAD R157, R142, UR4, RZ ;  /* 0x000000048e9d7c24 */ /* 0x002fc6000f8e02ff */
[----:B------:R1:W-:Y:S01]  /*cbe0*/  STS.U16 [R3+UR9+0x5c00], R135 ;  /* 0x005c008703007988 */ /* 0x0003e20008000409 */
[----:B--2---:R-:W-:-:S03]  /*cbf0*/  LEA R136, P5, R144, R162, 0x1 ;  /* 0x000000a290887211 */ /* 0x004fc600078a08ff */
[----:B------:R2:W-:Y:S01]  /*cc00*/  STS.U16 [R3+UR9+0x6800], R161 ;  /* 0x006800a103007988 */ /* 0x0005e20008000409 */
[-C--:B0-----:R-:W-:Y:S02]  /*cc10*/  LEA.HI.X.SX32 R133, R146, R163.reuse, 0x1, P3 ;  /* 0x000000a392857211 */ /* 0x081fe400018f0eff */
[-C--:B------:R-:W-:Y:S02]  /*cc20*/  LEA R138, P3, R158, R162.reuse, 0x1 ;  /* 0x000000a29e8a7211 */ /* 0x080fe400078608ff */
[-C--:B-1----:R-:W-:Y:S02]  /*cc30*/  LEA.HI.X.SX32 R135, R145, R163.reuse, 0x1, P4 ;  /* 0x000000a391877211 */ /* 0x082fe400020f0eff */
[----:B------:R-:W-:Y:S01]  /*cc40*/  LEA.HI.X.SX32 R137, R144, R163, 0x1, P5 ;  /* 0x000000a390897211 */ /* 0x000fe200028f0eff */
[----:B--2---:R-:W-:Y:S01]  /*cc50*/  IMAD R161, R140, UR4, RZ ;  /* 0x000000048ca17c24 */ /* 0x004fe2000f8e02ff */
[-C--:B------:R-:W-:Y:S01]  /*cc60*/  LEA R140, P4, R157, R162.reuse, 0x1 ;  /* 0x000000a29d8c7211 */ /* 0x080fe200078808ff */
[----:B------:R-:W-:Y:S01]  /*cc70*/  STL.64 [R1+0x160], R34 ;  /* 0x0001602201007387 */ /* 0x000fe20000100a00 */
[----:B------:R-:W-:-:S02]  /*cc80*/  LEA R142, P5, R143, R162, 0x1 ;  /* 0x000000a28f8e7211 */ /* 0x000fc400078a08ff */
[-C--:B------:R-:W-:Y:S01]  /*cc90*/  LEA.HI.X.SX32 R139, R158, R163.reuse, 0x1, P3 ;  /* 0x000000a39e8b7211 */ /* 0x080fe200018f0eff */
[----:B------:R-:W-:Y:S01]  /*cca0*/  STL.64 [R1+0x140], R14 ;  /* 0x0001400e01007387 */ /* 0x000fe20000100a00 */
[-C--:B------:R-:W-:Y:S02]  /*ccb0*/  LEA.HI.X.SX32 R141, R157, R163.reuse, 0x1, P4 ;  /* 0x000000a39d8d7211 */ /* 0x080fe400020f0eff */
[-C--:B------:R-:W-:Y:S01]  /*ccc0*/  LEA R144, P3, R161, R162.reuse, 0x1 ;  /* 0x000000a2a1907211 */ /* 0x080fe200078608ff */
[----:B------:R-:W-:Y:S01]  /*ccd0*/  STL.64 [R1+0x120], R54 ;  /* 0x0001203601007387 */ /* 0x000fe20000100a00 */
[----:B------:R-:W-:Y:S02]  /*cce0*/  LEA.HI.X.SX32 R143, R143, R163, 0x1, P5 ;  /* 0x000000a38f8f7211 */ /* 0x000fe400028f0eff */
[-C--:B------:R-:W-:Y:S01]  /*ccf0*/  LEA R146, P4, R160, R162.reuse, 0x1 ;  /* 0x000000a2a0927211 */ /* 0x080fe200078808ff */
[----:B------:R-:W-:Y:S01]  /*cd00*/  STL.64 [R1+0x100], R52 ;  /* 0x0001003401007387 */ /* 0x000fe20000100a00 */
[----:B------:R-:W-:-:S03]  /*cd10*/  LEA R148, P5, R159, R162, 0x1 ;  /* 0x000000a29f947211 */ /* 0x000fc600078a08ff */
[----:B------:R-:W-:Y:S01]  /*cd20*/  STL.64 [R1+0xe0], R32 ;  /* 0x0000e02001007387 */ /* 0x000fe20000100a00 */
[-C--:B------:R-:W-:Y:S01]  /*cd30*/  LEA.HI.X.SX32 R145, R161, R163.reuse, 0x1, P3 ;  /* 0x000000a3a1917211 */ /* 0x080fe200018f0eff */
[----:B------:R-:W-:Y:S02]  /*cd40*/  IMAD.MOV.U32 R158, RZ, RZ, R57 ;  /* 0x000000ffff9e7224 */ /* 0x000fe400078e0039 */
        /* <DEDUP_REMOVED lines=9> */
[----:B------:R-:W-:-:S03]  /*cde0*/  LEA.HI.X.SX32 R151, R56, R163, 0x1, P3 ;  /* 0x000000a338977211 */ /* 0x000fc600018f0eff */
[----:B------:R-:W-:Y:S01]  /*cdf0*/  STL.64 [R1+0x40], R6 ;  /* 0x0000400601007387 */ /* 0x000fe20000100a00 */
[----:B------:R-:W-:Y:S01]  /*ce00*/  LEA.HI.X.SX32 R153, R51, R163, 0x1, P4 ;  /* 0x000000a333997211 */ /* 0x000fe200020f0eff */
[----:B------:R-:W-:Y:S02]  /*ce10*/  IMAD.MOV.U32 R157, RZ, RZ, R158 ;  /* 0x000000ffff9d7224 */ /* 0x000fe400078e009e */
[----:B------:R-:W-:Y:S01]  /*ce20*/  STL.64 [R1+0x20], R24 ;  /* 0x0000201801007387 */ /* 0x000fe20000100a00 */
[----:B------:R-:W-:-:S03]  /*ce30*/  LEA R156, P3, R158, R162, 0x1 ;  /* 0x000000a29e9c7211 */ /* 0x000fc600078608ff */
[----:B------:R-:W-:Y:S01]  /*ce40*/  STL.64 [R1], R16 ;  /* 0x0000001001007387 */ /* 0x000fe20000100a00 */
[----:B------:R-:W-:Y:S02]  /*ce50*/  LEA.HI.X.SX32 R155, R71, R163, 0x1, P5 ;  /* 0x000000a3479b7211 */ /* 0x000fe400028f0eff */
[-C--:B------:R-:W-:Y:S01]  /*ce60*/  LEA R158, P4, R41, R162.reuse, 0x1 ;  /* 0x000000a2299e7211 */ /* 0x080fe200078808ff */
[----:B------:R-:W2:Y:S01]  /*ce70*/  LDL.LU R58, [R1+0x238] ;  /* 0x00023800013a7983 */ /* 0x000ea20000300800 */
[----:B------:R-:W-:-:S03]  /*ce80*/  LEA R160, P5, R68, R162, 0x1 ;  /* 0x000000a244a07211 */ /* 0x000fc600078a08ff */
[----:B------:R-:W3:Y:S01]  /*ce90*/  LDL.LU R59, [R1+0x234] ;  /* 0x00023400013b7983 */ /* 0x000ee20000300800 */
[----:B------:R-:W-:-:S03]  /*cea0*/  LEA R162, P6, R69, R162, 0x1 ;  /* 0x000000a245a27211 */ /* 0x000fc600078c08ff */
[----:B------:R-:W4:Y:S01]  /*ceb0*/  LDL.LU R51, [R1+0x230] ;  /* 0x0002300001337983 */ /* 0x000f220000300800 */
[----:B------:R-:W-:-:S03]  /*cec0*/  LEA.HI.X.SX32 R159, R41, R163, 0x1, P4 ;  /* 0x000000a3299f7211 */ /* 0x000fc600020f0eff */
[----:B------:R-:W2:Y:S01]  /*ced0*/  LDL.LU R56, [R1+0x1dc] ;  /* 0x0001dc0001387983 */ /* 0x000ea20000300800 */
[----:B------:R-:W-:-:S03]  /*cee0*/  LEA.HI.X.SX32 R157, R157, R163, 0x1, P3 ;  /* 0x000000a39d9d7211 */ /* 0x000fc600018f0eff */
[----:B------:R-:W2:Y:S01]  /*cef0*/  LDL.LU R57, [R1+0x1d8] ;  /* 0x0001d80001397983 */ /* 0x000ea20000300800 */
[----:B------:R-:W-:-:S03]  /*cf00*/  LEA.HI.X.SX32 R161, R68, R163, 0x1, P5 ;  /* 0x000000a344a17211 */ /* 0x000fc600028f0eff */
[----:B------:R-:W5:Y:S01]  /*cf10*/  LDL.LU R71, [R1+0x720] ;  /* 0x0007200001477983 */ /* 0x000f620000300800 */
[----:B------:R-:W-:-:S03]  /*cf20*/  LEA.HI.X.SX32 R163, R69, R163, 0x1, P6 ;  /* 0x000000a345a37211 */ /* 0x000fc600030f0eff */
[----:B------:R-:W2:Y:S04]  /*cf30*/  LDL.LU R41, [R1+0x71c] ;  /* 0x00071c0001297983 */ /* 0x000ea80000300800 */
[----:B------:R-:W5:Y:S04]  /*cf40*/  LDL.LU R68, [R1+0x718] ;  /* 0x0007180001447983 */ /* 0x000f680000300800 */
[----:B------:R-:W5:Y:S04]  /*cf50*/  LDL.LU R69, [R1+0x714] ;  /* 0x0007140001457983 */ /* 0x000f680000300800 */
[----:B------:R0:W-:Y:S04]  /*cf60*/  STS.U16 [R3+UR9+0x7800], R45 ;  /* 0x0078002d03007988 */ /* 0x0001e80008000409 */
[----:B------:R1:W-:Y:S04]  /*cf70*/  STS.U16 [R3+UR9+0x7c00], R66 ;  /* 0x007c004203007988 */ /* 0x0003e80008000409 */
[----:B------:R1:W-:Y:S04]  /*cf80*/  STS.U16 [R36+UR9+0x100], R67 ;  /* 0x0001004324007988 */ /* 0x0003e80008000409 */
[----:B0-----:R-:W2:Y:S04]  /*cf90*/  LDL.LU R45, [R1+0x710] ;  /* 0x00071000012d7983 */ /* 0x001ea80000300800 */
[----:B-1----:R-:W5:Y:S04]  /*cfa0*/  LDL.LU R66, [R1+0x70c] ;  /* 0x00070c0001427983 */ /* 0x002f680000300800 */
        /* <DEDUP_REMOVED lines=21> */
[----:B0-----:R-:W2:Y:S04]  /*d100*/  LDL.LU R50, [R1+0x6e0] ;  /* 0x0006e00001327983 */ /* 0x001ea80000300800 */
[----:B-1----:R-:W2:Y:S01]  /*d110*/  LDL.LU R0, [R1+0x6dc] ;  /* 0x0006dc0001007983 */ /* 0x002ea20000300800 */
[----:B------:R-:W-:-:S02]  /*d120*/  PRMT R85, RZ, 0x7610, R85 ;  /* 0x00007610ff557816 */ /* 0x000fc40000000055 */
[----:B------:R-:W-:Y:S02]  /*d130*/  PRMT R80, RZ, 0x7610, R80 ;  /* 0x00007610ff507816 */ /* 0x000fe40000000050 */
[----:B------:R-:W-:Y:S02]  /*d140*/  PRMT R81, RZ, 0x7610, R81 ;  /* 0x00007610ff517816 */ /* 0x000fe40000000051 */
[----:B------:R-:W-:Y:S01]  /*d150*/  PRMT R38, RZ, 0x7610, R38 ;  /* 0x00007610ff267816 */ /* 0x000fe20000000026 */
[----:B------:R-:W3:Y:S01]  /*d160*/  @P0 LDG.E.U16 R85, desc[UR20][R72.64] ;  /* 0x0000001448550981 */ /* 0x000ee2000c1e1500 */
[----:B------:R-:W-:-:S03]  /*d170*/  PRMT R39, RZ, 0x7610, R39 ;  /* 0x00007610ff277816 */ /* 0x000fc60000000027 */
[----:B------:R-:W4:Y:S04]  /*d180*/  @P0 LDG.E.U16 R80, desc[UR20][R74.64] ;  /* 0x000000144a500981 */ /* 0x000f28000c1e1500 */
[----:B------:R-:W4:Y:S04]  /*d190*/  @P0 LDG.E.U16 R81, desc[UR20][R76.64] ;  /* 0x000000144c510981 */ /* 0x000f28000c1e1500 */
[----:B------:R-:W4:Y:S04]  /*d1a0*/  @P0 LDG.E.U16 R38, desc[UR20][R78.64] ;  /* 0x000000144e260981 */ /* 0x000f28000c1e1500 */
[----:B------:R-:W4:Y:S04]  /*d1b0*/  @P0 LDG.E.U16 R39, desc[UR20][R82.64] ;  /* 0x0000001452270981 */ /* 0x000f28000c1e1500 */
[----:B--2---:R0:W-:Y:S04]  /*d1c0*/  STS.U16 [R36+UR9+0x3100], R0 ;  /* 0x0031000024007988 */ /* 0x0041e80008000409 */
[----:B------:R1:W-:Y:S04]  /*d1d0*/  STS.U16 [R36+UR9+0x3500], R58 ;  /* 0x0035003a24007988 */ /* 0x0003e80008000409 */
[----:B---3--:R2:W-:Y:S04]  /*d1e0*/  STS.U16 [R36+UR9+0x3900], R59 ;  /* 0x0039003b24007988 */ /* 0x0085e80008000409 */
[----:B0-----:R-:W3:Y:S04]  /*d1f0*/  LDL.LU R0, [R1+0x6d8] ;  /* 0x0006d80001007983 */ /* 0x001ee80000300800 */
[----:B-1----:R-:W5:Y:S04]  /*d200*/  LDL.LU R58, [R1+0x6d4] ;  /* 0x0006d400013a7983 */ /* 0x002f680000300800 */
[----:B--2---:R-:W5:Y:S04]  /*d210*/  LDL.LU R59, [R1+0x6d0] ;  /* 0x0006d000013b7983 */ /* 0x004f680000300800 */
[----:B----4-:R0:W-:Y:S04]  /*d220*/  STS.U16 [R36+UR9+0x3d00], R51 ;  /* 0x003d003324007988 */ /* 0x0101e80008000409 */
[----:B0-----:R-:W2:Y:S01]  /*d230*/  LDL.LU R51, [R1+0x6cc] ;  /* 0x0006cc0001337983 */ /* 0x001ea20000300800 */
[----:B------:R-:W-:-:S03]  /*d240*/  PRMT R37, RZ, 0x7610, R37 ;  /* 0x00007610ff257816 */ /* 0x000fc60000000025 */
[----:B------:R0:W-:Y:S04]  /*d250*/  STS.U16 [R36+UR9+0x4100], R56 ;  /* 0x0041003824007988 */ /* 0x0001e80008000409 */
[----:B------:R1:W-:Y:S04]  /*d260*/  STS.U16 [R36+UR9+0x4500], R57 ;  /* 0x0045003924007988 */ /* 0x0003e80008000409 */
[----:B------:R-:W4:Y:S04]  /*d270*/  @P0 LDG.E.U16 R37, desc[UR20][R86.64] ;  /* 0x0000001456250981 */ /* 0x000f28000c1e1500 */
[----:B0-----:R-:W5:Y:S04]  /*d280*/  LDL.LU R56, [R1+0x6c8] ;  /* 0x0006c80001387983 */ /* 0x001f680000300800 */
[----:B-1----:R-:W5:Y:S01]  /*d290*/  LDL.LU R57, [R1+0x6c4] ;  /* 0x0006c40001397983 */ /* 0x002f620000300800 */
[----:B------:R-:W-:-:S02]  /*d2a0*/  PRMT R165, RZ, 0x7610, R165 ;  /* 0x00007610ffa57816 */ /* 0x000fc400000000a5 */
[----:B------:R-:W-:-:S04]  /*d2b0*/  PRMT R164, RZ, 0x7610, R164 ;  /* 0x00007610ffa47816 */ /* 0x000fc800000000a4 */
[----:B------:R-:W3:Y:S04]  /*d2c0*/  @P0 LDG.E.U16 R165, desc[UR20][R42.64] ;  /* 0x000000142aa50981 */ /* 0x000ee8000c1e1500 */
[----:B------:R-:W3:Y:S04]  /*d2d0*/  @P0 LDG.E.U16 R164, desc[UR20][R46.64] ;  /* 0x000000142ea40981 */ /* 0x000ee8000c1e1500 */
[----:B--2---:R0:W-:Y:S04]  /*d2e0*/  STS.U16 [R36+UR9+0x4900], R51 ;  /* 0x0049003324007988 */ /* 0x0041e80008000409 */
[----:B------:R1:W-:Y:S04]  /*d2f0*/  STS.U16 [R36+UR9+0x4d00], R50 ;  /* 0x004d003224007988 */ /* 0x0003e80008000409 */
[----:B------:R2:W-:Y:S04]  /*d300*/  STS.U16 [R36+UR9+0x5100], R48 ;  /* 0x0051003024007988 */ /* 0x0005e80008000409 */
[----:B0-----:R-:W3:Y:S04]  /*d310*/  LDL.LU R51, [R1+0x6c0] ;  /* 0x0006c00001337983 */ /* 0x001ee80000300800 */
[----:B-1----:R-:W5:Y:S04]  /*d320*/  LDL.LU R50, [R1+0x6bc] ;  /* 0x0006bc0001327983 */ /* 0x002f680000300800 */
[----:B--2---:R-:W2:Y:S04]  /*d330*/  LDL.LU R48, [R1+0x6b8] ;  /* 0x0006b80001307983 */ /* 0x004ea80000300800 */
[----:B------:R0:W-:Y:S04]  /*d340*/  STS.U16 [R36+UR9+0x5500], R49 ;  /* 0x0055003124007988 */ /* 0x0001e80008000409 */
[----:B------:R1:W-:Y:S04]  /*d350*/  STS.U16 [R36+UR9+0x5900], R44 ;  /* 0x0059002c24007988 */ /* 0x0003e80008000409 */
[----:B------:R4:W-:Y:S04]  /*d360*/  STS.U16 [R36+UR9+0x5d00], R45 ;  /* 0x005d002d24007988 */ /* 0x0009e80008000409 */
[----:B0-----:R-:W2:Y:S04]  /*d370*/  LDL.LU R49, [R1+0x6b4] ;  /* 0x0006b40001317983 */ /* 0x001ea80000300800 */
[----:B-1----:R-:W2:Y:S04]  /*d380*/  LDL.LU R44, [R1+0x6b0] ;  /* 0x0006b000012c7983 */ /* 0x002ea80000300800 */
[----:B----4-:R-:W4:Y:S04]  /*d390*/  LDL.LU R45, [R1+0x6ac] ;  /* 0x0006ac00012d7983 */ /* 0x010f280000300800 */
[----:B------:R0:W-:Y:S04]  /*d3a0*/  STS.U16 [R36+UR9+0x6100], R41 ;  /* 0x0061002924007988 */ /* 0x0001e80008000409 */
[----:B------:R1:W-:Y:S04]  /*d3b0*/  STS.U16 [R36+UR9+0x6500], R84 ;  /* 0x0065005424007988 */ /* 0x0003e80008000409 */
[----:B------:R1:W-:Y:S04]  /*d3c0*/  STS.U16 [R36+UR9+0x6900], R85 ;  /* 0x0069005524007988 */ /* 0x0003e80008000409 */
[----:B0-----:R-:W2:Y:S04]  /*d3d0*/  LDL.LU R41, [R1+0x6a8] ;  /* 0x0006a80001297983 */ /* 0x001ea80000300800 */
[----:B-1----:R-:W2:Y:S04]  /*d3e0*/  LDL.LU R84, [R1+0x6a4] ;  /* 0x0006a40001547983 */ /* 0x002ea80000300800 */
[----:B------:R-:W2:Y:S04]  /*d3f0*/  LDL.LU R85, [R1+0x6a0] ;  /* 0x0006a00001557983 */ /* 0x000ea80000300800 */
[----:B------:R0:W-:Y:S04]  /*d400*/  STS.U16 [R36+UR9+0x6d00], R80 ;  /* 0x006d005024007988 */ /* 0x0001e80008000409 */
[----:B------:R1:W-:Y:S04]  /*d410*/  STS.U16 [R36+UR9+0x7100], R81 ;  /* 0x0071005124007988 */ /* 0x0003e80008000409 */
[----:B------:R1:W-:Y:S04]  /*d420*/  STS.U16 [R36+UR9+0x7500], R38 ;  /* 0x0075002624007988 */ /* 0x0003e80008000409 */
[----:B0-----:R-:W2:Y:S04]  /*d430*/  LDL.LU R80, [R1+0x69c] ;  /* 0x00069c0001507983 */ /* 0x001ea80000300800 */
[----:B-1----:R-:W2:Y:S04]  /*d440*/  LDL.LU R81, [R1+0x698] ;  /* 0x0006980001517983 */ /* 0x002ea80000300800 */
[----:B------:R-:W2:Y:S04]  /*d450*/  LDL.LU R38, [R1+0x694] ;  /* 0x0006940001267983 */ /* 0x000ea80000300800 */
[----:B------:R0:W-:Y:S04]  /*d460*/  STS.U16 [R36+UR9+0x7900], R39 ;  /* 0x0079002724007988 */ /* 0x0001e80008000409 */
[----:B0-----:R-:W4:Y:S04]  /*d470*/  LDL.LU R39, [R1+0x690] ;  /* 0x0006900001277983 */ /* 0x001f280000300800 */
[----:B------:R0:W-:Y:S04]  /*d480*/  STS.U16 [R36+UR9+0x7d00], R37 ;  /* 0x007d002524007988 */ /* 0x0001e80008000409 */
[----:B------:R1:W-:Y:S04]  /*d490*/  STS.U16 [R40+UR9+0x200], R20 ;  /* 0x0002001428007988 */ /* 0x0003e80008000409 */
[----:B------:R1:W-:Y:S04]  /*d4a0*/  STS.U16 [R40+UR9+0x600], R21 ;  /* 0x0006001528007988 */ /* 0x0003e80008000409 */
[----:B0-----:R-:W4:Y:S04]  /*d4b0*/  LDL.LU R36, [R1+0x68c] ;  /* 0x00068c0001247983 */ /* 0x001f280000300800 */
[----:B------:R-:W4:Y:S04]  /*d4c0*/  LDL.LU R37, [R1+0x688] ;  /* 0x0006880001257983 */ /* 0x000f280000300800 */
        /* <DEDUP_REMOVED lines=21> */
[----:B---3--:R1:W-:Y:S04]  /*d620*/  STS.U16 [R40+UR9+0x3200], R165 ;  /* 0x003200a528007988 */ /* 0x0083e80008000409 */
[----:B------:R3:W-:Y:S04]  /*d630*/  STS.U16 [R40+UR9+0x3600], R164 ;  /* 0x003600a428007988 */ /* 0x0007e80008000409 */
[----:B0-----:R-:W4:Y:S04]  /*d640*/  LDL.LU R2, [R1+0x658] ;  /* 0x0006580001027983 */ /* 0x001f280000300800 */
[----:B-1----:R-:W4:Y:S04]  /*d650*/  LDL.LU R165, [R1+0x654] ;  /* 0x0006540001a57983 */ /* 0x002f280000300800 */
[----:B---3--:R-:W3:Y:S01]  /*d660*/  LDL.LU R164, [R1+0x650] ;  /* 0x0006500001a47983 */ /* 0x008ee20000300800 */
[----:B--2---:R-:W-:-:S06]  /*d670*/  PRMT R38, RZ, 0x7610, R38 ;  /* 0x00007610ff267816 */ /* 0x004fcc0000000026 */
[----:B------:R-:W2:Y:S01]  /*d680*/  @P0 LDG.E.U16 R38, desc[UR20][R14.64] ;  /* 0x000000140e260981 */ /* 0x000ea2000c1e1500 */
[----:B----4-:R-:W-:-:S06]  /*d690*/  PRMT R39, RZ, 0x7610, R39 ;  /* 0x00007610ff277816 */ /* 0x010fcc0000000027 */
[----:B------:R0:W4:Y:S04]  /*d6a0*/  @P0 LDG.E.U16 R39, desc[UR20][R34.64] ;  /* 0x0000001422270981 */ /* 0x000128000c1e1500 */
[----:B------:R-:W0:Y:S04]  /*d6b0*/  LDL.LU.64 R34, [R1+0x648] ;  /* 0x0006480001227983 */ /* 0x000e280000300a00 */
[----:B------:R-:W2:Y:S01]  /*d6c0*/  LDL.LU.64 R14, [R1+0x640] ;  /* 0x00064000010e7983 */ /* 0x000ea20000300a00 */
[----:B------:R-:W-:Y:S02]  /*d6d0*/  PRMT R37, RZ, 0x7610, R37 ;  /* 0x00007610ff257816 */ /* 0x000fe40000000025 */
[----:B------:R-:W-:-:S04]  /*d6e0*/  PRMT R36, RZ, 0x7610, R36 ;  /* 0x00007610ff247816 */ /* 0x000fc80000000024 */
[----:B------:R-:W3:Y:S04]  /*d6f0*/  @P0 LDG.E.U16 R37, desc[UR20][R54.64] ;  /* 0x0000001436250981 */ /* 0x000ee8000c1e1500 */
[----:B------:R-:W3:Y:S04]  /*d700*/  @P0 LDG.E.U16 R36, desc[UR20][R52.64] ;  /* 0x0000001434240981 */ /* 0x000ee8000c1e1500 */
[----:B------:R-:W5:Y:S04]  /*d710*/  LDL.LU.64 R54, [R1+0x638] ;  /* 0x0006380001367983 */ /* 0x000f680000300a00 */
[----:B------:R-:W5:Y:S01]  /*d720*/  LDL.LU.64 R52, [R1+0x630] ;  /* 0x0006300001347983 */ /* 0x000f620000300a00 */
[----:B0-----:R-:W-:-:S02]  /*d730*/  PRMT R35, RZ, 0x7610, R35 ;  /* 0x00007610ff237816 */ /* 0x001fc40000000023 */
[----:B--2---:R-:W-:-:S04]  /*d740*/  PRMT R15, RZ, 0x7610, R15 ;  /* 0x00007610ff0f7816 */ /* 0x004fc8000000000f */
[----:B------:R0:W2:Y:S04]  /*d750*/  @P0 LDG.E.U16 R35, desc[UR20][R32.64] ;  /* 0x0000001420230981 */ /* 0x0000a8000c1e1500 */
[----:B------:R1:W2:Y:S04]  /*d760*/  @P0 LDG.E.U16 R15, desc[UR20][R30.64] ;  /* 0x000000141e0f0981 */ /* 0x0002a8000c1e1500 */
[----:B------:R-:W0:Y:S04]  /*d770*/  LDL.LU.64 R32, [R1+0x628] ;  /* 0x0006280001207983 */ /* 0x000e280000300a00 */
[----:B------:R-:W1:Y:S01]  /*d780*/  LDL.LU.64 R30, [R1+0x620] ;  /* 0x00062000011e7983 */ /* 0x000e620000300a00 */
[----:B------:R-:W-:-:S06]  /*d790*/  PRMT R34, RZ, 0x7610, R34 ;  /* 0x00007610ff227816 */ /* 0x000fcc0000000022 */
[----:B------:R-:W2:Y:S04]  /*d7a0*/  @P0 LDG.E.U16 R34, desc[UR20][R28.64] ;  /* 0x000000141c220981 */ /* 0x000ea8000c1e1500 */
[----:B------:R-:W2:Y:S01]  /*d7b0*/  LDL.LU.64 R28, [R1+0x618] ;  /* 0x00061800011c7983 */ /* 0x000ea20000300a00 */
[----:B0-----:R-:W-:Y:S02]  /*d7c0*/  PRMT R33, RZ, 0x7610, R33 ;  /* 0x00007610ff217816 */ /* 0x001fe40000000021 */
[----:B------:R-:W-:Y:S02]  /*d7d0*/  PRMT R32, RZ, 0x7610, R32 ;  /* 0x00007610ff207816 */ /* 0x000fe40000000020 */
[----:B-1----:R-:W-:Y:S02]  /*d7e0*/  PRMT R31, RZ, 0x7610, R31 ;  /* 0x00007610ff1f7816 */ /* 0x002fe4000000001f */
[----:B------:R-:W2:Y:S04]  /*d7f0*/  @P0 LDG.E.U16 R33, desc[UR20][R26.64] ;  /* 0x000000141a210981 */ /* 0x000ea8000c1e1500 */
[----:B------:R-:W2:Y:S04]  /*d800*/  @P0 LDG.E.U16 R32, desc[UR20][R22.64] ;  /* 0x0000001416200981 */ /* 0x000ea8000c1e1500 */
[----:B------:R0:W2:Y:S04]  /*d810*/  @P0 LDG.E.U16 R31, desc[UR20][R6.64] ;  /* 0x00000014061f0981 */ /* 0x0000a8000c1e1500 */
[----:B------:R-:W2:Y:S04]  /*d820*/  LDL.LU.64 R26, [R1+0x610] ;  /* 0x00061000011a7983 */ /* 0x000ea80000300a00 */
[----:B------:R-:W2:Y:S04]  /*d830*/  LDL.LU.64 R22, [R1+0x608] ;  /* 0x0006080001167983 */ /* 0x000ea80000300a00 */
[----:B------:R-:W0:Y:S01]  /*d840*/  LDL.LU.64 R6, [R1+0x600] ;  /* 0x0006000001067983 */ /* 0x000e220000300a00 */
[----:B------:R-:W-:-:S02]  /*d850*/  PRMT R0, RZ, 0x7610, R0 ;  /* 0x00007610ff007816 */ /* 0x000fc40000000000 */
[----:B------:R-:W-:Y:S02]  /*d860*/  PRMT R51, RZ, 0x7610, R51 ;  /* 0x00007610ff337816 */ /* 0x000fe40000000033 */
[----:B---3--:R-:W-:Y:S02]  /*d870*/  PRMT R164, RZ, 0x7610, R164 ;  /* 0x00007610ffa47816 */ /* 0x008fe400000000a4 */
[----:B------:R-:W-:Y:S01]  /*d880*/  PRMT R165, RZ, 0x7610, R165 ;  /* 0x00007610ffa57816 */ /* 0x000fe200000000a5 */
[----:B------:R-:W3:Y:S01]  /*d890*/  @P0 LDG.E.U16 R0, desc[UR20][R90.64] ;  /* 0x000000145a000981 */ /* 0x000ee2000c1e1500 */
[----:B------:R-:W-:Y:S02]  /*d8a0*/  PRMT R85, RZ, 0x7610, R85 ;  /* 0x00007610ff557816 */ /* 0x000fe40000000055 */
[----:B------:R-:W-:Y:S01]  /*d8b0*/  PRMT R84, RZ, 0x7610, R84 ;  /* 0x00007610ff547816 */ /* 0x000fe20000000054 */
[----:B------:R-:W2:Y:S01]  /*d8c0*/  @P0 LDG.E.U16 R51, desc[UR20][R92.64] ;  /* 0x000000145c330981 */ /* 0x000ea2000c1e1500 */
[----:B------:R-:W-:-:S02]  /*d8d0*/  PRMT R81, RZ, 0x7610, R81 ;  /* 0x00007610ff517816 */ /* 0x000fc40000000051 */
[----:B------:R-:W-:Y:S01]  /*d8e0*/  PRMT R30, RZ, 0x7610, R30 ;  /* 0x00007610ff1e7816 */ /* 0x000fe2000000001e */
[----:B------:R-:W2:Y:S01]  /*d8f0*/  @P0 LDG.E.U16 R164, desc[UR20][R94.64] ;  /* 0x000000145ea40981 */ /* 0x000ea2000c1e1500 */
[----:B------:R-:W-:Y:S02]  /*d900*/  PRMT R80, RZ, 0x7610, R80 ;  /* 0x00007610ff507816 */ /* 0x000fe40000000050 */
[----:B------:R-:W-:Y:S01]  /*d910*/  PRMT R21, RZ, 0x7610, R21 ;  /* 0x00007610ff157816 */ /* 0x000fe20000000015 */
[----:B------:R-:W2:Y:S01]  /*d920*/  @P0 LDG.E.U16 R165, desc[UR20][R96.64] ;  /* 0x0000001460a50981 */ /* 0x000ea2000c1e1500 */
[----:B------:R-:W-:Y:S02]  /*d930*/  PRMT R18, RZ, 0x7610, R18 ;  /* 0x00007610ff127816 */ /* 0x000fe40000000012 */
[----:B------:R-:W-:Y:S01]  /*d940*/  PRMT R49, RZ, 0x7610, R49 ;  /* 0x00007610ff317816 */ /* 0x000fe20000000031 */
[----:B------:R-:W4:Y:S01]  /*d950*/  @P0 LDG.E.U16 R85, desc[UR20][R98.64] ;  /* 0x0000001462550981 */ /* 0x000f22000c1e1500 */
[----:B------:R-:W-:-:S02]  /*d960*/  PRMT R11, RZ, 0x7610, R11 ;  /* 0x00007610ff0b7816 */ /* 0x000fc4000000000b */
[----:B------:R-:W-:Y:S01]  /*d970*/  PRMT R9, RZ, 0x7610, R9 ;  /* 0x00007610ff097816 */ /* 0x000fe20000000009 */
[----:B------:R-:W4:Y:S01]  /*d980*/  @P0 LDG.E.U16 R84, desc[UR20][R100.64] ;  /* 0x0000001464540981 */ /* 0x000f22000c1e1500 */
[----:B------:R-:W-:-:S03]  /*d990*/  PRMT R48, RZ, 0x7610, R48 ;  /* 0x00007610ff307816 */ /* 0x000fc60000000030 */
[----:B------:R-:W4:Y:S01]  /*d9a0*/  @P0 LDG.E.U16 R81, desc[UR20][R102.64] ;  /* 0x0000001466510981 */ /* 0x000f22000c1e1500 */
[----:B------:R-:W-:-:S03]  /*d9b0*/  PRMT R45, RZ, 0x7610, R45 ;  /* 0x00007610ff2d7816 */ /* 0x000fc6000000002d */
[----:B------:R-:W4:Y:S01]  /*d9c0*/  @P0 LDG.E.U16 R30, desc[UR20][R24.64] ;  /* 0x00000014181e0981 */ /* 0x000f22000c1e1500 */
[----:B------:R-:W-:-:S03]  /*d9d0*/  PRMT R44, RZ, 0x7610, R44 ;  /* 0x00007610ff2c7816 */ /* 0x000fc6000000002c */
[----:B------:R-:W4:Y:S01]  /*d9e0*/  @P0 LDG.E.U16 R80, desc[UR20][R104.64] ;  /* 0x0000001468500981 */ /* 0x000f22000c1e1500 */
[----:B------:R-:W-:-:S03]  /*d9f0*/  PRMT R41, RZ, 0x7610, R41 ;  /* 0x00007610ff297816 */ /* 0x000fc60000000029 */
[----:B------:R-:W4:Y:S04]  /*da00*/  @P0 LDG.E.U16 R21, desc[UR20][R106.64] ;  /* 0x000000146a150981 */ /* 0x000f28000c1e1500 */
[----:B------:R-:W4:Y:S01]  /*da10*/  LDL.LU.64 R24, [R1+0x5f8] ;  /* 0x0005f80001187983 */ /* 0x000f220000300a00 */
[----:B------:R-:W-:-:S03]  /*da20*/  PRMT R12, RZ, 0x7610, R12 ;  /* 0x00007610ff0c7816 */ /* 0x000fc6000000000c */
[----:B------:R-:W4:Y:S01]  /*da30*/  @P0 LDG.E.U16 R18, desc[UR20][R108.64] ;  /* 0x000000146c120981 */ /* 0x000f22000c1e1500 */
[----:B------:R-:W-:-:S03]  /*da40*/  PRMT R5, RZ, 0x7610, R5 ;  /* 0x00007610ff057816 */ /* 0x000fc60000000005 */
[----:B------:R-:W4:Y:S04]  /*da50*/  @P0 LDG.E.U16 R49, desc[UR20][R110.64] ;  /* 0x000000146e310981 */ /* 0x000f28000c1e1500 */
[----:B------:R-:W4:Y:S04]  /*da60*/  @P0 LDG.E.U16 R11, desc[UR20][R112.64] ;  /* 0x00000014700b0981 */ /* 0x000f28000c1e1500 */
[----:B------:R-:W4:Y:S04]  /*da70*/  @P0 LDG.E.U16 R9, desc[UR20][R114.64] ;  /* 0x0000001472090981 */ /* 0x000f28000c1e1500 */
[----:B------:R-:W4:Y:S04]  /*da80*/  @P0 LDG.E.U16 R48, desc[UR20][R116.64] ;  /* 0x0000001474300981 */ /* 0x000f28000c1e1500 */
[----:B------:R-:W4:Y:S04]  /*da90*/  @P0 LDG.E.U16 R45, desc[UR20][R118.64] ;  /* 0x00000014762d0981 */ /* 0x000f28000c1e1500 */
[----:B------:R-:W4:Y:S04]  /*daa0*/  @P0 LDG.E.U16 R44, desc[UR20][R120.64] ;  /* 0x00000014782c0981 */ /* 0x000f28000c1e1500 */
[----:B------:R-:W4:Y:S04]  /*dab0*/  @P0 LDG.E.U16 R41, desc[UR20][R122.64] ;  /* 0x000000147a290981 */ /* 0x000f28000c1e1500 */
[----:B------:R-:W4:Y:S04]  /*dac0*/  @P0 LDG.E.U16 R12, desc[UR20][R124.64] ;  /* 0x000000147c0c0981 */ /* 0x000f28000c1e1500 */
[----:B------:R-:W4:Y:S01]  /*dad0*/  @P0 LDG.E.U16 R5, desc[UR20][R88.64] ;  /* 0x0000001458050981 */ /* 0x000f22000c1e1500 */
[----:B0-----:R-:W-:-:S06]  /*dae0*/  PRMT R6, RZ, 0x7610, R6 ;  /* 0x00007610ff067816 */ /* 0x001fcc0000000006 */
[----:B------:R0:W4:Y:S04]  /*daf0*/  @P0 LDG.E.U16 R6, desc[UR20][R16.64] ;  /* 0x0000001410060981 */ /* 0x000128000c1e1500 */
[----:B------:R-:W0:Y:S04]  /*db00*/  LDL.LU.64 R16, [R1+0x5f0] ;  /* 0x0005f00001107983 */ /* 0x000e280000300a00 */
[----:B---3--:R1:W-:Y:S01]  /*db10*/  STS.U16 [R40+UR9+0x3a00], R0 ;  /* 0x003a000028007988 */ /* 0x0083e20008000409 */
[----:B--2---:R-:W-:-:S03]  /*db20*/  PRMT R29, RZ, 0x7610, R29 ;  /* 0x00007610ff1d7816 */ /* 0x004fc6000000001d */
[----:B------:R2:W-:Y:S01]  /*db30*/  STS.U16 [R40+UR9+0x3e00], R51 ;  /* 0x003e003328007988 */ /* 0x0005e20008000409 */
[----:B------:R-:W-:-:S03]  /*db40*/  PRMT R22, RZ, 0x7610, R22 ;  /* 0x00007610ff167816 */ /* 0x000fc60000000016 */
[----:B------:R3:W-:Y:S04]  /*db50*/  STS.U16 [R40+UR9+0x4200], R164 ;  /* 0x004200a428007988 */ /* 0x0007e80008000409 */
[----:B------:R-:W-:Y:S04]  /*db60*/  STS.U16 [R40+UR9+0x4600], R165 ;  /* 0x004600a528007988 */ /* 0x000fe80008000409 */
[----:B----4-:R-:W-:Y:S04]  /*db70*/  STS.U16 [R40+UR9+0x4a00], R85 ;  /* 0x004a005528007988 */ /* 0x010fe80008000409 */
[----:B------:R-:W-:Y:S04]  /*db80*/  STS.U16 [R40+UR9+0x4e00], R84 ;  /* 0x004e005428007988 */ /* 0x000fe80008000409 */
[----:B------:R-:W-:Y:S04]  /*db90*/  STS.U16 [R40+UR9+0x5200], R81 ;  /* 0x0052005128007988 */ /* 0x000fe80008000409 */
[----:B------:R-:W-:Y:S04]  /*dba0*/  STS.U16 [R40+UR9+0x5600], R80 ;  /* 0x0056005028007988 */ /* 0x000fe80008000409 */
[----:B-1----:R-:W4:Y:S04]  /*dbb0*/  LDL.LU R0, [R1+0x5ec] ;  /* 0x0005ec0001007983 */ /* 0x002f280000300800 */
[----:B------:R1:W-:Y:S04]  /*dbc0*/  STS.U16 [R40+UR9+0x5a00], R21 ;  /* 0x005a001528007988 */ /* 0x0003e80008000409 */
[----:B--2---:R2:W5:Y:S04]  /*dbd0*/  LDL.LU R51, [R1+0x5e8] ;  /* 0x0005e80001337983 */ /* 0x0045680000300800 */
[----:B------:R1:W-:Y:S01]  /*dbe0*/  STS.U16 [R40+UR9+0x5e00], R18 ;  /* 0x005e001228007988 */ /* 0x0003e20008000409 */
[----:B------:R-:W-:-:S03]  /*dbf0*/  PRMT R14, RZ, 0x7610, R14 ;  /* 0x00007610ff0e7816 */ /* 0x000fc6000000000e */
[----:B------:R-:W2:Y:S04]  /*dc00*/  @P0 LDG.E.U16 R29, desc[UR20][R126.64] ;  /* 0x000000147e1d0981 */ /* 0x000ea8000c1e1500 */
[----:B---3--:R-:W3:Y:S04]  /*dc10*/  LDL.LU R164, [R1+0x5e4] ;  /* 0x0005e40001a47983 */ /* 0x008ee80000300800 */
[----:B------:R-:W-:Y:S01]  /*dc20*/  STS.U16 [R40+UR9+0x6200], R49 ;  /* 0x0062003128007988 */ /* 0x000fe20008000409 */
[----:B------:R-:W-:-:S03]  /*dc30*/  PRMT R13, RZ, 0x7610, R13 ;  /* 0x00007610ff0d7816 */ /* 0x000fc6000000000d */
[----:B------:R-:W3:Y:S04]  /*dc40*/  @P0 LDG.E.U16 R22, desc[UR20][R128.64] ;  /* 0x0000001480160981 */ /* 0x000ee8000c1e1500 */
[----:B-1----:R-:W4:Y:S04]  /*dc50*/  LDL.LU R21, [R1+0x2e4] ;  /* 0x0002e40001157983 */ /* 0x002f280000300800 */
[----:B------:R1:W-:Y:S04]  /*dc60*/  STS.U16 [R40+UR9+0x6600], R11 ;  /* 0x0066000b28007988 */ /* 0x0003e80008000409 */
[----:B------:R-:W4:Y:S04]  /*dc70*/  LDL.LU R18, [R1+0x280] ;  /* 0x0002800001127983 */ /* 0x000f280000300800 */
[----:B------:R1:W-:Y:S04]  /*dc80*/  STS.U16 [R40+UR9+0x6a00], R9 ;  /* 0x006a000928007988 */ /* 0x0003e80008000409 */
[----:B------:R-:W-:Y:S04]  /*dc90*/  STS.U16 [R40+UR9+0x6e00], R48 ;  /* 0x006e003028007988 */ /* 0x000fe80008000409 */
[----:B------:R-:W-:Y:S01]  /*dca0*/  STS.U16 [R40+UR9+0x7200], R45 ;  /* 0x0072002d28007988 */ /* 0x000fe20008000409 */
[----:B------:R-:W-:-:S03]  /*dcb0*/  PRMT R10, RZ, 0x7610, R10 ;  /* 0x00007610ff0a7816 */ /* 0x000fc6000000000a */
[----:B-1----:R-:W4:Y:S04]  /*dcc0*/  LDL.LU R11, [R1+0x2d0] ;  /* 0x0002d000010b7983 */ /* 0x002f280000300800 */
[----:B------:R-:W-:Y:S01]  /*dcd0*/  STS.U16 [R40+UR9+0x7600], R44 ;  /* 0x0076002c28007988 */ /* 0x000fe20008000409 */
[----:B------:R-:W-:-:S03]  /*dce0*/  PRMT R8, RZ, 0x7610, R8 ;  /* 0x00007610ff087816 */ /* 0x000fc60000000008 */
[----:B------:R-:W4:Y:S04]  /*dcf0*/  LDL.LU R9, [R1+0x27c] ;  /* 0x00027c0001097983 */ /* 0x000f280000300800 */
[----:B------:R-:W-:Y:S04]  /*dd00*/  STS.U16 [R40+UR9+0x7a00], R41 ;  /* 0x007a002928007988 */ /* 0x000fe80008000409 */
[----:B------:R-:W-:Y:S04]  /*dd10*/  STS.U16 [R40+UR9+0x7e00], R12 ;  /* 0x007e000c28007988 */ /* 0x000fe80008000409 */
[----:B------:R1:W-:Y:S04]  /*dd20*/  STS.U16 [R19+UR9+0x7f00], R5 ;  /* 0x007f000513007988 */ /* 0x0003e80008000409 */
[----:B------:R-:W4:Y:S04]  /*dd30*/  @P0 LDG.E.U16 R14, desc[UR20][R134.64] ;  /* 0x00000014860e0981 */ /* 0x000f28000c1e1500 */
[----:B------:R-:W-:Y:S01]  /*dd40*/  STS.U16 [R19+UR9+0x300], R39 ;  /* 0x0003002713007988 */ /* 0x000fe20008000409 */
[----:B------:R-:W-:-:S03]  /*dd50*/  PRMT R7, RZ, 0x7610, R7 ;  /* 0x00007610ff077816 */ /* 0x000fc60000000007 */
[----:B------:R-:W4:Y:S04]  /*dd60*/  @P0 LDG.E.U16 R13, desc[UR20][R136.64] ;  /* 0x00000014880d0981 */ /* 0x000f28000c1e1500 */
[----:B-1----:R-:W4:Y:S04]  /*dd70*/  LDL.LU R5, [R1+0x278] ;  /* 0x0002780001057983 */ /* 0x002f280000300800 */
[----:B------:R-:W-:Y:S01]  /*dd80*/  STS.U16 [R19+UR9+0x700], R38 ;  /* 0x0007002613007988 */ /* 0x000fe20008000409 */
[----:B------:R-:W-:-:S03]  /*dd90*/  PRMT R4, RZ, 0x7610, R4 ;  /* 0x00007610ff047816 */ /* 0x000fc60000000004 */
[----:B------:R-:W4:Y:S04]  /*dda0*/  LDL.LU R12, [R1+0x274] ;  /* 0x00027400010c7983 */ /* 0x000f280000300800 */
[----:B------:R-:W-:Y:S04]  /*ddb0*/  STS.U16 [R19+UR9+0xb00], R37 ;  /* 0x000b002513007988 */ /* 0x000fe80008000409 */
[----:B------:R-:W-:Y:S04]  /*ddc0*/  STS.U16 [R19+UR9+0xf00], R36 ;  /* 0x000f002413007988 */ /* 0x000fe80008000409 */
[----:B------:R-:W-:Y:S04]  /*ddd0*/  STS.U16 [R19+UR9+0x1300], R35 ;  /* 0x0013002313007988 */ /* 0x000fe80008000409 */
[----:B------:R-:W4:Y:S04]  /*dde0*/  @P0 LDG.E.U16 R10, desc[UR20][R138.64] ;  /* 0x000000148a0a0981 */ /* 0x000f28000c1e1500 */
[----:B------:R1:W-:Y:S04]  /*ddf0*/  STS.U16 [R19+UR9+0x1700], R15 ;  /* 0x0017000f13007988 */ /* 0x0003e80008000409 */
[----:B------:R-:W4:Y:S04]  /*de00*/  @P0 LDG.E.U16 R8, desc[UR20][R140.64] ;  /* 0x000000148c080981 */ /* 0x000f28000c1e1500 */
[----:B------:R-:W4:Y:S04]  /*de10*/  @P0 LDG.E.U16 R7, desc[UR20][R142.64] ;  /* 0x000000148e070981 */ /* 0x000f28000c1e1500 */
[----:B-1----:R-:W4:Y:S04]  /*de20*/  LDL.LU R15, [R1+0x270] ;  /* 0x00027000010f7983 */ /* 0x002f280000300800 */
[----:B------:R-:W4:Y:S04]  /*de30*/  LDL.LU R165, [R1+0x26c] ;  /* 0x00026c0001a57983 */ /* 0x000f280000300800 */
[----:B------:R-:W4:Y:S01]  /*de40*/  @P0 LDG.E.U16 R4, desc[UR20][R144.64] ;  /* 0x0000001490040981 */ /* 0x000f22000c1e1500 */
[----:B0-----:R-:W-:-:S02]  /*de50*/  PRMT R17, RZ, 0x7610, R17 ;  /* 0x00007610ff117816 */ /* 0x001fc40000000011 */
[----:B------:R-:W-:-:S04]  /*de60*/  PRMT R16, RZ, 0x7610, R16 ;  /* 0x00007610ff107816 */ /* 0x000fc80000000010 */
[----:B------:R-:W4:Y:S04]  /*de70*/  @P0 LDG.E.U16 R17, desc[UR20][R130.64] ;  /* 0x0000001482110981 */ /* 0x000f28000c1e1500 */
[----:B------:R-:W4:Y:S01]  /*de80*/  @P0 LDG.E.U16 R16, desc[UR20][R132.64] ;  /* 0x0000001484100981 */ /* 0x000f22000c1e1500 */
[----:B------:R-:W-:Y:S02]  /*de90*/  PRMT R28, RZ, 0x7610, R28 ;  /* 0x00007610ff1c7816 */ /* 0x000fe4000000001c */
[----:B------:R-:W-:Y:S02]  /*dea0*/  PRMT R27, RZ, 0x7610, R27 ;  /* 0x00007610ff1b7816 */ /* 0x000fe4000000001b */
[----:B------:R-:W-:Y:S02]  /*deb0*/  PRMT R2, RZ, 0x7610, R2 ;  /* 0x00007610ff027816 */ /* 0x000fe40000000002 */
[----:B------:R-:W-:Y:S01]  /*dec0*/  PRMT R26, RZ, 0x7610, R26 ;  /* 0x00007610ff1a7816 */ /* 0x000fe2000000001a */
[----:B------:R-:W4:Y:S01]  /*ded0*/  @P0 LDG.E.U16 R28, desc[UR20][R146.64] ;  /* 0x00000014921c0981 */ /* 0x000f22000c1e1500 */
[----:B------:R-:W-:-:S03]  /*dee0*/  PRMT R25, RZ, 0x7610, R25 ;  /* 0x00007610ff197816 */ /* 0x000fc60000000019 */
[----:B------:R-:W4:Y:S04]  /*def0*/  @P0 LDG.E.U16 R27, desc[UR20][R148.64] ;  /* 0x00000014941b0981 */ /* 0x000f28000c1e1500 */
[----:B------:R-:W4:Y:S04]  /*df00*/  @P0 LDG.E.U16 R2, desc[UR20][R150.64] ;  /* 0x0000001496020981 */ /* 0x000f28000c1e1500 */
[----:B------:R-:W4:Y:S04]  /*df10*/  @P0 LDG.E.U16 R26, desc[UR20][R152.64] ;  /* 0x00000014981a0981 */ /* 0x000f28000c1e1500 */
[----:B------:R-:W4:Y:S04]  /*df20*/  @P0 LDG.E.U16 R25, desc[UR20][R154.64] ;  /* 0x000000149a190981 */ /* 0x000f28000c1e1500 */
[----:B------:R-:W-:Y:S04]  /*df30*/  STS.U16 [R19+UR9+0x1b00], R34 ;  /* 0x001b002213007988 */ /* 0x000fe80008000409 */
[----:B------:R-:W-:Y:S04]  /*df40*/  STS.U16 [R19+UR9+0x1f00], R33 ;  /* 0x001f002113007988 */ /* 0x000fe80008000409 */
[----:B------:R-:W-:Y:S04]  /*df50*/  STS.U16 [R19+UR9+0x2300], R32 ;  /* 0x0023002013007988 */ /* 0x000fe80008000409 */
[----:B------:R-:W-:Y:S04]  /*df60*/  STS.U16 [R19+UR9+0x2700], R31 ;  /* 0x0027001f13007988 */ /* 0x000fe80008000409 */
[----:B------:R-:W-:Y:S04]  /*df70*/  STS.U16 [R19+UR9+0x2b00], R30 ;  /* 0x002b001e13007988 */ /* 0x000fe80008000409 */
[----:B------:R0:W-:Y:S04]  /*df80*/  STS.U16 [R19+UR9+0x2f00], R6 ;  /* 0x002f000613007988 */ /* 0x0001e80008000409 */
[----:B--2---:R-:W-:Y:S04]  /*df90*/  STS.U16 [R19+UR9+0x3300], R29 ;  /* 0x0033001d13007988 */ /* 0x004fe80008000409 */
[----:B---3--:R4:W-:Y:S01]  /*dfa0*/  STS.U16 [R19+UR9+0x3700], R22 ;  /* 0x0037001613007988 */ /* 0x0089e20008000409 */
[----:B------:R-:W-:-:S02]  /*dfb0*/  PRMT R24, RZ, 0x7610, R24 ;  /* 0x00007610ff187816 */ /* 0x000fc40000000018 */
[----:B------:R-:W-:Y:S01]  /*dfc0*/  PRMT R23, RZ, 0x7610, R23 ;  /* 0x00007610ff177816 */ /* 0x000fe20000000017 */
[----:B0-----:R-:W2:Y:S01]  /*dfd0*/  LDL.LU R6, [R1+0x268] ;  /* 0x0002680001067983 */ /* 0x001ea20000300800 */
[----:B------:R-:W-:-:S03]  /*dfe0*/  PRMT R20, RZ, 0x7610, R20 ;  /* 0x00007610ff147816 */ /* 0x000fc60000000014 */
[----:B------:R-:W3:Y:S01]  /*dff0*/  @P0 LDG.E.U16 R24, desc[UR20][R156.64] ;  /* 0x000000149c180981 */ /* 0x000ee2000c1e1500 */
[----:B----4-:R-:W-:-:S03]  /*e000*/  SHF.R.S32.HI R22, RZ, 0x1f, R18 ;  /* 0x0000001fff167819 */ /* 0x010fc60000011412 */
[----:B------:R-:W4:Y:S01]  /*e010*/  @P0 LDG.E.U16 R23, desc[UR20][R158.64] ;  /* 0x000000149e170981 */ /* 0x000f22000c1e1500 */
[----:B------:R-:W-:-:S03]  /*e020*/  SHF.L.U64.HI R22, R18, 0x1, R22 ;  /* 0x0000000112167819 */ /* 0x000fc60000010216 */
[----:B------:R-:W2:Y:S04]  /*e030*/  @P0 LDG.E.U16 R20, desc[UR20][R160.64] ;  /* 0x00000014a0140981 */ /* 0x000ea8000c1e1500 */
[----:B------:R0:W-:Y:S04]  /*e040*/  STS.U16 [R19+UR9+0x3b00], R17 ;  /* 0x003b001113007988 */ /* 0x0001e80008000409 */
[----:B------:R1:W-:Y:S01]  /*e050*/  STS.U16 [R19+UR9+0x3f00], R16 ;  /* 0x003f001013007988 */ /* 0x0003e20008000409 */
[----:B0-----:R-:W-:-:S03]  /*e060*/  LEA R17, P3, R9, R21, 0x1 ;  /* 0x0000001509117211 */ /* 0x001fc600078608ff */
[----:B------:R0:W-:Y:S01]  /*e070*/  STS.U16 [R19+UR9+0x4300], R14 ;  /* 0x0043000e13007988 */ /* 0x0001e20008000409 */
[----:B-1----:R-:W-:-:S03]  /*e080*/  SHF.R.S32.HI R16, RZ, 0x1f, R9 ;  /* 0x0000001fff107819 */ /* 0x002fc60000011409 */
[----:B------:R1:W-:Y:S01]  /*e090*/  STS.U16 [R19+UR9+0x4700], R13 ;  /* 0x0047000d13007988 */ /* 0x0003e20008000409 */
[----:B------:R-:W-:Y:S02]  /*e0a0*/  LEA.HI.X R9, R9, R22, R16, 0x1, P3 ;  /* 0x0000001609097211 */ /* 0x000fe400018f0c10 */
[----:B0-----:R-:W-:Y:S01]  /*e0b0*/  SHF.R.S32.HI R14, RZ, 0x1f, R12 ;  /* 0x0000001fff0e7819 */ /* 0x001fe2000001140c */
[----:B------:R0:W-:Y:S01]  /*e0c0*/  STS.U16 [R19+UR9+0x4b00], R10 ;  /* 0x004b000a13007988 */ /* 0x0001e20008000409 */
[----:B-1----:R-:W-:-:S03]  /*e0d0*/  LEA R13, P3, R12, R21, 0x1 ;  /* 0x000000150c0d7211 */ /* 0x002fc600078608ff */
[----:B------:R1:W-:Y:S01]  /*e0e0*/  STS.U16 [R19+UR9+0x4f00], R8 ;  /* 0x004f000813007988 */ /* 0x0003e20008000409 */
[----:B------:R-:W-:Y:S02]  /*e0f0*/  LEA.HI.X R14, R12, R22, R14, 0x1, P3 ;  /* 0x000000160c0e7211 */ /* 0x000fe400018f0c0e */
[----:B0-----:R-:W-:Y:S01]  /*e100*/  LEA R10, P3, R165, R21, 0x1 ;  /* 0x00000015a50a7211 */ /* 0x001fe200078608ff */
[----:B------:R0:W-:Y:S01]  /*e110*/  STS.U16 [R19+UR9+0x5300], R7 ;  /* 0x0053000713007988 */ /* 0x0001e20008000409 */
[----:B-1----:R-:W-:-:S03]  /*e120*/  SHF.R.S32.HI R8, RZ, 0x1f, R165 ;  /* 0x0000001fff087819 */ /* 0x002fc600000114a5 */
[----:B------:R1:W-:Y:S01]  /*e130*/  STS.U16 [R19+UR9+0x5700], R4 ;  /* 0x0057000413007988 */ /* 0x0003e20008000409 */
[----:B------:R-:W-:Y:S02]  /*e140*/  LEA.HI.X R165, R165, R22, R8, 0x1, P3 ;  /* 0x00000016a5a57211 */ /* 0x000fe400018f0c08 */
[----:B0-----:R-:W-:Y:S02]  /*e150*/  SHF.R.S32.HI R7, RZ, 0x1f, R164 ;  /* 0x0000001fff077819 */ /* 0x001fe400000114a4 */
[----:B-1----:R-:W-:-:S04]  /*e160*/  LEA R4, P3, R164, R21, 0x1 ;  /* 0x00000015a4047211 */ /* 0x002fc800078608ff */
[----:B------:R-:W-:Y:S02]  /*e170*/  LEA.HI.X R7, R164, R22, R7, 0x1, P3 ;  /* 0x00000016a4077211 */ /* 0x000fe400018f0c07 */
[----:B------:R-:W2:Y:S04]  /*e180*/  LDL.LU R164, [R1+0x5e0] ;  /* 0x0005e00001a47983 */ /* 0x000ea80000300800 */
[----:B------:R-:W-:Y:S04]  /*e190*/  STS.U16 [R19+UR9+0x5b00], R28 ;  /* 0x005b001c13007988 */ /* 0x000fe80008000409 */
[----:B------:R-:W-:Y:S04]  /*e1a0*/  STS.U16 [R19+UR9+0x5f00], R27 ;  /* 0x005f001b13007988 */ /* 0x000fe80008000409 */
[----:B------:R0:W-:Y:S04]  /*e1b0*/  STS.U16 [R19+UR9+0x6300], R2 ;  /* 0x0063000213007988 */ /* 0x0001e80008000409 */
[----:B------:R-:W-:Y:S01]  /*e1c0*/  STS.U16 [R19+UR9+0x6700], R26 ;  /* 0x0067001a13007988 */ /* 0x000fe20008000409 */
[----:B0-----:R-:W0:Y:S03]  /*e1d0*/  S2R R2, SR_TID.X ;  /* 0x0000000000027919 */ /* 0x001e260000002100 */
[----:B------:R1:W-:Y:S02]  /*e1e0*/  STS.U16 [R19+UR9+0x6b00], R25 ;  /* 0x006b001913007988 */ /* 0x0003e40008000409 */
[----:B-1----:R-:W1:Y:S02]  /*e1f0*/  S2R R25, SR_TID.X ;  /* 0x0000000000197919 */ /* 0x002e640000002100 */
[----:B---3--:R-:W-:Y:S04]  /*e200*/  STS.U16 [R19+UR9+0x6f00], R24 ;  /* 0x006f001813007988 */ /* 0x008fe80008000409 */
[----:B----4-:R-:W-:Y:S04]  /*e210*/  STS.U16 [R19+UR9+0x7300], R23 ;  /* 0x0073001713007988 */ /* 0x010fe80008000409 */
[----:B--2---:R1:W-:Y:S01]  /*e220*/  STS.U16 [R19+UR9+0x7700], R20 ;  /* 0x0077001413007988 */ /* 0x0043e20008000409 */
[----:B0-----:R-:W-:-:S04]  /*e230*/  SHF.R.U32.HI R2, RZ, 0x6, R2 ;  /* 0x00000006ff027819 */ /* 0x001fc80000011602 */
[----:B------:R-:W-:-:S04]  /*e240*/  SGXT.U32 R2, R2, 0x1 ;  /* 0x000000010202781a */ /* 0x000fc80000000000 */
[----:B------:R-:W-:Y:S02]  /*e250*/  LOP3.LUT R2, R2, 0x18, RZ, 0xfc, !PT ;  /* 0x0000001802027812 */ /* 0x000fe400078efcff */
[----:B-1----:R-:W-:-:S04]  /*e260*/  SHF.R.U32.HI R20, RZ, 0x6, R25 ;  /* 0x00000006ff147819 */ /* 0x002fc80000011619 */
[----:B------:R-:W-:Y:S02]  /*e270*/  SGXT.U32 R20, R20, 0x1 ;  /* 0x000000011414781a */ /* 0x000fe40000000000 */
[----:B------:R-:W-:Y:S02]  /*e280*/  SHF.R.U32.HI R23, RZ, 0x6, R25 ;  /* 0x00000006ff177819 */ /* 0x000fe40000011619 */
[----:B------:R-:W-:Y:S02]  /*e290*/  LOP3.LUT R20, R20, 0x20, RZ, 0xfc, !PT ;  /* 0x0000002014147812 */ /* 0x000fe400078efcff */
[----:B------:R-:W-:-:S04]  /*e2a0*/  SGXT.U32 R23, R23, 0x1 ;  /* 0x000000011717781a */ /* 0x000fc80000000000 */
[----:B------:R-:W-:Y:S02]  /*e2b0*/  LOP3.LUT R23, R23, 0x1c, RZ, 0xfc, !PT ;  /* 0x0000001c17177812 */ /* 0x000fe400078efcff */
[--C-:B------:R-:W-:Y:S02]  /*e2c0*/  SHF.R.U32.HI R24, RZ, 0x6, R25.reuse ;  /* 0x00000006ff187819 */ /* 0x100fe40000011619 */
[----:B------:R-:W-:-:S04]  /*e2d0*/  SHF.R.U32.HI R25, RZ, 0x6, R25 ;  /* 0x00000006ff197819 */ /* 0x000fc80000011619 */
[----:B------:R-:W-:-:S04]  /*e2e0*/  SGXT.U32 R25, R25, 0x1 ;  /* 0x000000011919781a */ /* 0x000fc80000000000 */
[----:B------:R-:W-:Y:S02]  /*e2f0*/  LOP3.LUT R25, R25, 0x1a, RZ, 0xfc, !PT ;  /* 0x0000001a19197812 */ /* 0x000fe400078efcff */
[----:B------:R-:W-:-:S04]  /*e300*/  SGXT.U32 R24, R24, 0x1 ;  /* 0x000000011818781a */ /* 0x000fc80000000000 */
[----:B------:R-:W-:Y:S02]  /*e310*/  LOP3.LUT R24, R24, 0x1e, RZ, 0xfc, !PT ;  /* 0x0000001e18187812 */ /* 0x000fe400078efcff */
[----:B------:R-:W-:Y:S02]  /*e320*/  PRMT R0, RZ, 0x7610, R0 ;  /* 0x00007610ff007816 */ /* 0x000fe40000000000 */
[----:B------:R-:W-:-:S04]  /*e330*/  SHF.R.S32.HI R29, RZ, 0x1f, R11 ;  /* 0x0000001fff1d7819 */ /* 0x000fc8000001140b */
[----:B------:R-:W2:Y:S01]  /*e340*/  @P0 LDG.E.U16 R0, desc[UR20][R162.64] ;  /* 0x00000014a2000981 */ /* 0x000ea2000c1e1500 */
[----:B------:R-:W-:-:S04]  /*e350*/  LEA R18, P0, R11, R21, 0x1 ;  /* 0x000000150b127211 */ /* 0x000fc800078008ff */
[----:B------:R-:W-:Y:S02]  /*e360*/  LEA.HI.X R11, R11, R22, R29, 0x1, P0 ;  /* 0x000000160b0b7211 */ /* 0x000fe400000f0c1d */
[----:B------:R-:W-:Y:S02]  /*e370*/  SHF.R.S32.HI R29, RZ, 0x1f, R5 ;  /* 0x0000001fff1d7819 */ /* 0x000fe40000011405 */
[----:B------:R-:W-:-:S04]  /*e380*/  LEA R16, P0, R5, R21, 0x1 ;  /* 0x0000001505107211 */ /* 0x000fc800078008ff */
[----:B------:R-:W-:Y:S02]  /*e390*/  LEA.HI.X R5, R5, R22, R29, 0x1, P0 ;  /* 0x0000001605057211 */ /* 0x000fe400000f0c1d */
[----:B------:R-:W-:Y:S02]  /*e3a0*/  SHF.R.S32.HI R29, RZ, 0x1f, R15 ;  /* 0x0000001fff1d7819 */ /* 0x000fe4000001140f */
[----:B------:R-:W-:-:S04]  /*e3b0*/  LEA R12, P0, R15, R21, 0x1 ;  /* 0x000000150f0c7211 */ /* 0x000fc800078008ff */
[----:B------:R-:W-:Y:S02]  /*e3c0*/  LEA.HI.X R15, R15, R22, R29, 0x1, P0 ;  /* 0x000000160f0f7211 */ /* 0x000fe400000f0c1d */
[----:B------:R-:W-:Y:S02]  /*e3d0*/  SHF.R.S32.HI R29, RZ, 0x1f, R6 ;  /* 0x0000001fff1d7819 */ /* 0x000fe40000011406 */
[----:B------:R-:W-:-:S04]  /*e3e0*/  LEA R8, P0, R6, R21, 0x1 ;  /* 0x0000001506087211 */ /* 0x000fc800078008ff */
[----:B------:R-:W-:Y:S01]  /*e3f0*/  LEA.HI.X R6, R6, R22, R29, 0x1, P0 ;  /* 0x0000001606067211 */ /* 0x000fe200000f0c1d */
[-C--:B------:R-:W-:Y:S02]  /*e400*/  IMAD R2, R2, R164.reuse, RZ ;  /* 0x000000a402027224 */ /* 0x080fe400078e02ff */
[-C--:B------:R-:W-:Y:S02]  /*e410*/  IMAD R26, R20, R164.reuse, RZ ;  /* 0x000000a4141a7224 */ /* 0x080fe400078e02ff */
[C---:B------:R-:W-:Y:S02]  /*e420*/  IMAD.SHL.U32 R20, R2.reuse, 0x2, RZ ;  /* 0x0000000202147824 */ /* 0x040fe400078e00ff */
[----:B------:R-:W-:Y:S02]  /*e430*/  IMAD.HI R45, R2, 0x2, RZ ;  /* 0x00000002022d7827 */ /* 0x000fe400078e02ff */
[----:B------:R-:W0:Y:S02]  /*e440*/  S2R R2, SR_TID.X ;  /* 0x0000000000027919 */ /* 0x000e240000002100 */
[----:B------:R-:W-:-:S04]  /*e450*/  IMAD R23, R23, R164, RZ ;  /* 0x000000a417177224 */ /* 0x000fc800078e02ff */
[C---:B------:R-:W-:Y:S02]  /*e460*/  IMAD.SHL.U32 R44, R23.reuse, 0x2, RZ ;  /* 0x00000002172c7824 */ /* 0x040fe400078e00ff */
[----:B------:R-:W-:Y:S02]  /*e470*/  IMAD.HI R81, R23, 0x2, RZ ;  /* 0x0000000217517827 */ /* 0x000fe400078e02ff */
[----:B------:R-:W1:Y:S02]  /*e480*/  S2R R23, SR_TID.X ;  /* 0x0000000000177919 */ /* 0x000e640000002100 */
[----:B------:R-:W-:-:S04]  /*e490*/  IMAD R25, R25, R164, RZ ;  /* 0x000000a419197224 */ /* 0x000fc800078e02ff */
[C---:B------:R-:W-:Y:S02]  /*e4a0*/  IMAD.SHL.U32 R40, R25.reuse, 0x2, RZ ;  /* 0x0000000219287824 */ /* 0x040fe400078e00ff */
[----:B------:R-:W-:-:S04]  /*e4b0*/  IMAD.HI R33, R25, 0x2, RZ ;  /* 0x0000000219217827 */ /* 0x000fc800078e02ff */
[----:B------:R-:W-:Y:S01]  /*e4c0*/  IMAD R24, R24, R164, RZ ;  /* 0x000000a418187224 */ /* 0x000fe200078e02ff */
[----:B0-----:R-:W-:-:S04]  /*e4d0*/  SHF.R.U32.HI R25, RZ, 0x6, R2 ;  /* 0x00000006ff197819 */ /* 0x001fc80000011602 */
[----:B------:R-:W-:-:S04]  /*e4e0*/  SGXT.U32 R25, R25, 0x1 ;  /* 0x000000011919781a */ /* 0x000fc80000000000 */
[----:B------:R-:W-:Y:S01]  /*e4f0*/  LOP3.LUT R25, R25, 0x22, RZ, 0xfc, !PT ;  /* 0x0000002219197812 */ /* 0x000fe200078efcff */
[C---:B------:R-:W-:Y:S02]  /*e500*/  IMAD.SHL.U32 R2, R24.reuse, 0x2, RZ ;  /* 0x0000000218027824 */ /* 0x040fe400078e00ff */
[----:B------:R-:W-:-:S04]  /*e510*/  IMAD.HI R85, R24, 0x2, RZ ;  /* 0x0000000218557827 */ /* 0x000fc800078e02ff */
[----:B------:R-:W-:Y:S01]  /*e520*/  IMAD R24, R25, R164, RZ ;  /* 0x000000a419187224 */ /* 0x000fe200078e02ff */
[----:B-1----:R-:W-:-:S04]  /*e530*/  SHF.R.U32.HI R25, RZ, 0x6, R23 ;  /* 0x00000006ff197819 */ /* 0x002fc80000011617 */
[----:B------:R-:W-:-:S04]  /*e540*/  SGXT.U32 R25, R25, 0x1 ;  /* 0x000000011919781a */ /* 0x000fc80000000000 */
[----:B------:R-:W-:Y:S01]  /*e550*/  LOP3.LUT R25, R25, 0x24, RZ, 0xfc, !PT ;  /* 0x0000002419197812 */ /* 0x000fe200078efcff */
[C---:B------:R-:W-:Y:S02]  /*e560*/  IMAD.SHL.U32 R80, R26.reuse, 0x2, RZ ;  /* 0x000000021a507824 */ /* 0x040fe400078e00ff */
[----:B------:R-:W-:-:S04]  /*e570*/  IMAD.HI R27, R26, 0x2, RZ ;  /* 0x000000021a1b7827 */ /* 0x000fc800078e02ff */
[----:B------:R-:W-:Y:S02]  /*e580*/  IMAD R26, R25, R164, RZ ;  /* 0x000000a4191a7224 */ /* 0x000fe400078e02ff */
[C---:B------:R-:W-:Y:S02]  /*e590*/  IMAD.SHL.U32 R84, R24.reuse, 0x2, RZ ;  /* 0x0000000218547824 */ /* 0x040fe400078e00ff */
[----:B------:R-:W-:-:S04]  /*e5a0*/  IMAD.HI R37, R24, 0x2, RZ ;  /* 0x0000000218257827 */ /* 0x000fc800078e02ff */
[C---:B------:R-:W-:Y:S02]  /*e5b0*/  IMAD.SHL.U32 R24, R26.reuse, 0x2, RZ ;  /* 0x000000021a187824 */ /* 0x040fe400078e00ff */
[----:B------:R-:W-:Y:S01]  /*e5c0*/  IMAD.HI R39, R26, 0x2, RZ ;  /* 0x000000021a277827 */ /* 0x000fe200078e02ff */
[----:B------:R-:W-:-:S04]  /*e5d0*/  SHF.R.U32.HI R26, RZ, 0x6, R23 ;  /* 0x00000006ff1a7819 */ /* 0x000fc80000011617 */
[----:B------:R-:W-:-:S04]  /*e5e0*/  SGXT.U32 R26, R26, 0x1 ;  /* 0x000000011a1a781a */ /* 0x000fc80000000000 */
[----:B------:R-:W-:Y:S02]  /*e5f0*/  LOP3.LUT R26, R26, 0x2a, RZ, 0xfc, !PT ;  /* 0x0000002a1a1a7812 */ /* 0x000fe400078efcff */
[----:B------:R-:W-:-:S03]  /*e600*/  SHF.R.U32.HI R25, RZ, 0x6, R23 ;  /* 0x00000006ff197819 */ /* 0x000fc60000011617 */
[----:B------:R-:W-:Y:S02]  /*e610*/  IMAD R29, R26, R164, RZ ;  /* 0x000000a41a1d7224 */ /* 0x000fe400078e02ff */
[----:B------:R-:W0:Y:S01]  /*e620*/  S2R R26, SR_TID.X ;  /* 0x00000000001a7919 */ /* 0x000e220000002100 */
[----:B------:R-:W-:-:S04]  /*e630*/  SGXT.U32 R25, R25, 0x1 ;  /* 0x000000011919781a */ /* 0x000fc80000000000 */
[----:B------:R-:W-:-:S05]  /*e640*/  LOP3.LUT R25, R25, 0x26, RZ, 0xfc, !PT ;  /* 0x0000002619197812 */ /* 0x000fca00078efcff */
[----:B------:R-:W-:Y:S01]  /*e650*/  IMAD R28, R25, R164, RZ ;  /* 0x000000a4191c7224 */ /* 0x000fe200078e02ff */
[--C-:B------:R-:W-:Y:S02]  /*e660*/  SHF.R.U32.HI R25, RZ, 0x6, R23.reuse ;  /* 0x00000006ff197819 */ /* 0x100fe40000011617 */
[----:B------:R-:W-:Y:S02]  /*e670*/  SHF.R.U32.HI R23, RZ, 0x6, R23 ;  /* 0x00000006ff177819 */ /* 0x000fe40000011617 */
[----:B------:R-:W-:Y:S02]  /*e680*/  SGXT.U32 R25, R25, 0x1 ;  /* 0x000000011919781a */ /* 0x000fe40000000000 */
[----:B------:R-:W-:Y:S02]  /*e690*/  SGXT.U32 R23, R23, 0x1 ;  /* 0x000000011717781a */ /* 0x000fe40000000000 */
[----:B------:R-:W-:Y:S02]  /*e6a0*/  LOP3.LUT R25, R25, 0x28, RZ, 0xfc, !PT ;  /* 0x0000002819197812 */ /* 0x000fe400078efcff */
[----:B------:R-:W-:-:S03]  /*e6b0*/  LOP3.LUT R23, R23, 0x2c, RZ, 0xfc, !PT ;  /* 0x0000002c17177812 */ /* 0x000fc600078efcff */
[----:B------:R-:W-:Y:S02]  /*e6c0*/  IMAD R25, R25, R164, RZ ;  /* 0x000000a419197224 */ /* 0x000fe400078e02ff */
[----:B------:R-:W-:-:S04]  /*e6d0*/  IMAD.HI R31, R29, 0x2, RZ ;  /* 0x000000021d1f7827 */ /* 0x000fc800078e02ff */
[C---:B------:R-:W-:Y:S02]  /*e6e0*/  IMAD.SHL.U32 R38, R25.reuse, 0x2, RZ ;  /* 0x0000000219267824 */ /* 0x040fe400078e00ff */
[----:B------:R-:W-:-:S04]  /*e6f0*/  IMAD.HI R35, R25, 0x2, RZ ;  /* 0x0000000219237827 */ /* 0x000fc800078e02ff */
[----:B------:R-:W-:Y:S02]  /*e700*/  IMAD R25, R23, R164, RZ ;  /* 0x000000a417197224 */ /* 0x000fe400078e02ff */
[----:B------:R-:W-:Y:S01]  /*e710*/  IMAD.SHL.U32 R23, R29, 0x2, RZ ;  /* 0x000000021d177824 */ /* 0x000fe200078e00ff */
[--C-:B0-----:R-:W-:Y:S02]  /*e720*/  SHF.R.U32.HI R29, RZ, 0x6, R26.reuse ;  /* 0x00000006ff1d7819 */ /* 0x101fe4000001161a */
[----:B------:R-:W-:Y:S02]  /*e730*/  SHF.R.U32.HI R26, RZ, 0x6, R26 ;  /* 0x00000006ff1a7819 */ /* 0x000fe4000001161a */
[----:B------:R-:W-:Y:S02]  /*e740*/  SGXT.U32 R29, R29, 0x1 ;  /* 0x000000011d1d781a */ /* 0x000fe40000000000 */
[----:B------:R-:W-:Y:S02]  /*e750*/  SGXT.U32 R26, R26, 0x1 ;  /* 0x000000011a1a781a */ /* 0x000fe40000000000 */
[----:B------:R-:W-:-:S02]  /*e760*/  LOP3.LUT R29, R29, 0x2e, RZ, 0xfc, !PT ;  /* 0x0000002e1d1d7812 */ /* 0x000fc400078efcff */
[----:B------:R-:W-:-:S03]  /*e770*/  LOP3.LUT R26, R26, 0x30, RZ, 0xfc, !PT ;  /* 0x000000301a1a7812 */ /* 0x000fc600078efcff */
[-C--:B------:R-:W-:Y:S02]  /*e780*/  IMAD R32, R29, R164.reuse, RZ ;  /* 0x000000a41d207224 */ /* 0x080fe400078e02ff */
[----:B------:R-:W-:Y:S02]  /*e790*/  IMAD R29, R26, R164, RZ ;  /* 0x000000a41a1d7224 */ /* 0x000fe400078e02ff */
[----:B------:R-:W0:Y:S01]  /*e7a0*/  S2R R26, SR_TID.X ;  /* 0x00000000001a7919 */ /* 0x000e220000002100 */
[--C-:B------:R-:W-:Y:S02]  /*e7b0*/  IADD3 R48, P4, P5, R20, UR16, R21.reuse ;  /* 0x0000001014307c10 */ /* 0x100fe4000fd9e015 */
[----:B------:R-:W-:Y:S02]  /*e7c0*/  IADD3 R40, P0, P3, R40, UR16, R21 ;  /* 0x0000001028287c10 */ /* 0x000fe4000fb1e015 */
[--C-:B------:R-:W-:Y:S02]  /*e7d0*/  IADD3.X R49, PT, PT, R45, UR17, R22.reuse, P4, P5 ;  /* 0x000000112d317c10 */ /* 0x100fe4000a7ea416 */
[----:B------:R-:W-:-:S02]  /*e7e0*/  IADD3.X R41, PT, PT, R33, UR17, R22, P0, P3 ;  /* 0x0000001121297c10 */ /* 0x000fc400087e6416 */
[--C-:B------:R-:W-:Y:S01]  /*e7f0*/  IADD3 R44, P4, P5, R44, UR16, R21.reuse ;  /* 0x000000102c2c7c10 */ /* 0x100fe2000fd9e015 */
[----:B------:R1:W-:Y:S03]  /*e800*/  STL.64 [R1+0x1e0], R48 ;  /* 0x0001e03001007387 */ /* 0x0003e60000100a00 */
[--C-:B------:R-:W-:Y:S02]  /*e810*/  IADD3.X R45, PT, PT, R81, UR17, R22.reuse, P4, P5 ;  /* 0x00000011512d7c10 */ /* 0x100fe4000a7ea416 */
[----:B------:R-:W-:Y:S01]  /*e820*/  IADD3 R80, P4, P5, R80, UR16, R21 ;  /* 0x0000001050507c10 */ /* 0x000fe2000fd9e015 */
[----:B-1----:R1:W5:Y:S04]  /*e830*/  LDL.LU.64 R48, [R1+0x5d8] ;  /* 0x0005d80001307983 */ /* 0x0023680000300a00 */
[----:B------:R3:W-:Y:S01]  /*e840*/  STL.64 [R1+0x1e8], R40 ;  /* 0x0001e82801007387 */ /* 0x0007e20000100a00 */
[----:B------:R-:W-:Y:S01]  /*e850*/  IADD3.X R81, PT, PT, R27, UR17, R22, P4, P5 ;  /* 0x000000111b517c10 */ /* 0x000fe2000a7ea416 */
[----:B------:R-:W-:-:S02]  /*e860*/  IMAD.SHL.U32 R36, R28, 0x2, RZ ;  /* 0x000000021c247824 */ /* 0x000fc400078e00ff */
[----:B------:R4:W-:Y:S01]  /*e870*/  STL.64 [R1+0x1f0], R44 ;  /* 0x0001f02c01007387 */ /* 0x0009e20000100a00 */
[----:B---3--:R-:W-:-:S04]  /*e880*/  IADD3 R40, P0, P3, R2, UR16, R21 ;  /* 0x0000001002287c10 */ /* 0x008fc8000fb1e015 */
[----:B------:R-:W-:Y:S01]  /*e890*/  IADD3.X R41, PT, PT, R85, UR17, R22, P0, P3 ;  /* 0x0000001155297c10 */ /* 0x000fe200087e6416 */
[----:B----4-:R1:W5:Y:S01]  /*e8a0*/  LDL.LU.64 R44, [R1+0x5d0] ;  /* 0x0005d000012c7983 */ /* 0x0103620000300a00 */
[----:B------:R-:W-:-:S03]  /*e8b0*/  IADD3 R84, P0, P3, R84, UR16, R21 ;  /* 0x0000001054547c10 */ /* 0x000fc6000fb1e015 */
[----:B------:R3:W-:Y:S01]  /*e8c0*/  STL.64 [R1+0x1f8], R40 ;  /* 0x0001f82801007387 */ /* 0x0007e20000100a00 */
[----:B------:R-:W-:Y:S01]  /*e8d0*/  IMAD.HI R28, R28, 0x2, RZ ;  /* 0x000000021c1c7827 */ /* 0x000fe200078e02ff */
[----:B------:R-:W-:Y:S02]  /*e8e0*/  IADD3.X R85, PT, PT, R37, UR17, R22, P0, P3 ;  /* 0x0000001125557c10 */ /* 0x000fe400087e6416 */
[----:B------:R-:W-:Y:S01]  /*e8f0*/  IADD3 R36, P0, P3, R36, UR16, R21 ;  /* 0x0000001024247c10 */ /* 0x000fe2000fb1e015 */
[----:B---3--:R1:W5:Y:S04]  /*e900*/  LDL.LU.64 R40, [R1+0x5c8] ;  /* 0x0005c80001287983 */ /* 0x0083680000300a00 */
[----:B------:R3:W-:Y:S01]  /*e910*/  STL.64 [R1+0x200], R80 ;  /* 0x0002005001007387 */ /* 0x0007e20000100a00 */
[----:B0-----:R-:W-:-:S02]  /*e920*/  SHF.R.U32.HI R26, RZ, 0x6, R26 ;  /* 0x00000006ff1a7819 */ /* 0x001fc4000001161a */
[----:B------:R-:W-:Y:S01]  /*e930*/  IADD3.X R37, PT, PT, R28, UR17, R22, P0, P3 ;  /* 0x000000111c257c10 */ /* 0x000fe200087e6416 */
[----:B------:R0:W-:Y:S01]  /*e940*/  STL.64 [R1+0x208], R84 ;  /* 0x0002085401007387 */ /* 0x0001e20000100a00 */
[----:B---3--:R-:W-:-:S04]  /*e950*/  IADD3 R80, P4, P5, R24, UR16, R21 ;  /* 0x0000001018507c10 */ /* 0x008fc8000fd9e015 */
[--C-:B------:R-:W-:Y:S01]  /*e960*/  IADD3.X R81, PT, PT, R39, UR17, R22.reuse, P4, P5 ;  /* 0x0000001127517c10 */ /* 0x100fe2000a7ea416 */
[----:B0-----:R1:W5:Y:S01]  /*e970*/  LDL.LU.64 R84, [R1+0x5c0] ;  /* 0x0005c00001547983 */ /* 0x0013620000300a00 */
[----:B------:R-:W-:Y:S01]  /*e980*/  SGXT.U32 R26, R26, 0x1 ;  /* 0x000000011a1a781a */ /* 0x000fe20000000000 */
[C---:B------:R-:W-:Y:S01]  /*e990*/  IMAD.SHL.U32 R34, R25.reuse, 0x2, RZ ;  /* 0x0000000219227824 */ /* 0x040fe200078e00ff */
[--C-:B------:R-:W-:Y:S01]  /*e9a0*/  IADD3 R38, P4, P5, R38, UR16, R21.reuse ;  /* 0x0000001026267c10 */ /* 0x100fe2000fd9e015 */
[----:B------:R0:W-:Y:S01]  /*e9b0*/  STL.64 [R1+0x280], R80 ;  /* 0x0002805001007387 */ /* 0x0001e20000100a00 */
[----:B------:R-:W-:Y:S01]  /*e9c0*/  IMAD.SHL.U32 R30, R32, 0x2, RZ ;  /* 0x00000002201e7824 */ /* 0x000fe200078e00ff */
[----:B------:R-:W-:Y:S01]  /*e9d0*/  LOP3.LUT R26, R26, 0x32, RZ, 0xfc, !PT ;  /* 0x000000321a1a7812 */ /* 0x000fe200078efcff */
[----:B------:R-:W-:Y:S01]  /*e9e0*/  IMAD.HI R25, R25, 0x2, RZ ;  /* 0x0000000219197827 */ /* 0x000fe200078e02ff */
[--C-:B------:R-:W-:Y:S02]  /*e9f0*/  IADD3.X R39, PT, PT, R35, UR17, R22.reuse, P4, P5 ;  /* 0x0000001123277c10 */ /* 0x100fe4000a7ea416 */
[----:B------:R-:W-:Y:S01]  /*ea00*/  IADD3 R34, P5, P4, R34, UR16, R21 ;  /* 0x0000001022227c10 */ /* 0x000fe2000fcbe015 */
[----:B0-----:R1:W5:Y:S04]  /*ea10*/  LDL.LU.64 R80, [R1+0x5b8] ;  /* 0x0005b80001507983 */ /* 0x0013680000300a00 */
[----:B------:R0:W-:Y:S01]  /*ea20*/  STL.64 [R1+0x288], R36 ;  /* 0x0002882401007387 */ /* 0x0001e20000100a00 */
[----:B------:R-:W-:Y:S01]  /*ea30*/  IMAD.HI R32, R32, 0x2, RZ ;  /* 0x0000000220207827 */ /* 0x000fe200078e02ff */
[----:B------:R-:W-:-:S03]  /*ea40*/  IADD3.X R35, PT, PT, R25, UR17, R22, P5, P4 ;  /* 0x0000001119237c10 */ /* 0x000fc6000afe8416 */
[----:B------:R-:W-:Y:S01]  /*ea50*/  IMAD R26, R26, R164, RZ ;  /* 0x000000a41a1a7224 */ /* 0x000fe200078e02ff */
[----:B0-----:R-:W-:-:S04]  /*ea60*/  IADD3 R36, P0, P3, R23, UR16, R21 ;  /* 0x0000001017247c10 */ /* 0x001fc8000fb1e015 */
[--C-:B------:R-:W-:Y:S02]  /*ea70*/  IADD3.X R37, PT, PT, R31, UR17, R22.reuse, P0, P3 ;  /* 0x000000111f257c10 */ /* 0x100fe400087e6416 */
[--C-:B------:R-:W-:Y:S01]  /*ea80*/  IADD3 R30, P0, P3, R30, UR16, R21.reuse ;  /* 0x000000101e1e7c10 */ /* 0x100fe2000fb1e015 */
[----:B------:R0:W-:Y:S01]  /*ea90*/  STL.64 [R1+0x290], R38 ;  /* 0x0002902601007387 */ /* 0x0001e20000100a00 */
[----:B------:R-:W-:Y:S02]  /*eaa0*/  IMAD.SHL.U32 R2, R26, 0x2, RZ ;  /* 0x000000021a027824 */ /* 0x000fe400078e00ff */
[----:B------:R-:W-:Y:S01]  /*eab0*/  IADD3.X R31, PT, PT, R32, UR17, R22, P0, P3 ;  /* 0x00000011201f7c10 */ /* 0x000fe200087e6416 */
[----:B0-----:R1:W5:Y:S04]  /*eac0*/  LDL.LU.64 R38, [R1+0x5b0] ;  /* 0x0005b00001267983 */ /* 0x0013680000300a00 */
[----:B------:R0:W-:Y:S04]  /*ead0*/  STL.64 [R1+0x298], R36 ;  /* 0x0002982401007387 */ /* 0x0001e80000100a00 */
[----:B0-----:R1:W5:Y:S04]  /*eae0*/  LDL.LU.64 R36, [R1+0x5a8] ;  /* 0x0005a80001247983 */ /* 0x0013680000300a00 */
[----:B------:R-:W-:Y:S04]  /*eaf0*/  STL.64 [R1+0x2a0], R34 ;  /* 0x0002a02201007387 */ /* 0x000fe80000100a00 */
[----:B------:R1:W5:Y:S04]  /*eb00*/  LDL.LU R32, [R1+0x5a0] ;  /* 0x0005a00001207983 */ /* 0x0003680000300800 */
[----:B------:R0:W-:Y:S02]  /*eb10*/  STL.64 [R1+0x2a8], R30 ;  /* 0x0002a81e01007387 */ /* 0x0001e40000100a00 */
[----:B0-----:R-:W-:-:S02]  /*eb20*/  IADD3 R30, P0, P3, R2, UR16, R21 ;  /* 0x00000010021e7c10 */ /* 0x001fc4000fb1e015 */
[----:B------:R-:W3:Y:S01]  /*eb30*/  LDL R2, [R1+0x2f4] ;  /* 0x0002f40001027983 */ /* 0x000ee20000100800 */
[----:B------:R-:W0:Y:S01]  /*eb40*/  S2R R27, SR_TID.X ;  /* 0x00000000001b7919 */ /* 0x000e220000002100 */
[----:B------:R-:W4:Y:S01]  /*eb50*/  S2R R33, SR_TID.X ;  /* 0x0000000000217919 */ /* 0x000f220000002100 */
[----:B------:R-:W1:Y:S01]  /*eb60*/  S2R R28, SR_TID.X ;  /* 0x00000000001c7919 */ /* 0x000e620000002100 */
[----:B------:R-:W1:Y:S01]  /*eb70*/  S2R R25, SR_TID.X ;  /* 0x0000000000197919 */ /* 0x000e620000002100 */
[C---:B------:R-:W-:Y:S02]  /*eb80*/  IMAD.SHL.U32 R20, R29.reuse, 0x2, RZ ;  /* 0x000000021d147824 */ /* 0x040fe400078e00ff */
[----:B------:R-:W-:-:S03]  /*eb90*/  IMAD.HI R29, R29, 0x2, RZ ;  /* 0x000000021d1d7827 */ /* 0x000fc600078e02ff */
[----:B------:R-:W-:Y:S01]  /*eba0*/  IADD3 R34, P5, P4, R20, UR16, R21 ;  /* 0x0000001014227c10 */ /* 0x000fe2000fcbe015 */
[----:B------:R-:W-:Y:S01]  /*ebb0*/  IMAD.HI R26, R26, 0x2, RZ ;  /* 0x000000021a1a7827 */ /* 0x000fe200078e02ff */
[----:B0-----:R-:W-:-:S04]  /*ebc0*/  SHF.R.U32.HI R27, RZ, 0x6, R27 ;  /* 0x00000006ff1b7819 */ /* 0x001fc8000001161b */
[----:B------:R-:W-:-:S04]  /*ebd0*/  SGXT.U32 R27, R27, 0x1 ;  /* 0x000000011b1b781a */ /* 0x000fc80000000000 */
[----:B------:R-:W-:Y:S02]  /*ebe0*/  LOP3.LUT R27, R27, 0x36, RZ, 0xfc, !PT ;  /* 0x000000361b1b7812 */ /* 0x000fe400078efcff */
[----:B------:R-:W-:-:S03]  /*ebf0*/  IADD3.X R35, PT, PT, R29, UR17, R22, P5, P4 ;  /* 0x000000111d237c10 */ /* 0x000fc6000afe8416 */
[----:B------:R-:W-:Y:S01]  /*ec00*/  IMAD R27, R27, R164, RZ ;  /* 0x000000a41b1b7224 */ /* 0x000fe200078e02ff */
[----:B------:R-:W-:Y:S01]  /*ec10*/  IADD3.X R31, PT, PT, R26, UR17, R22, P0, P3 ;  /* 0x000000111a1f7c10 */ /* 0x000fe200087e6416 */
[----:B------:R0:W-:Y:S02]  /*ec20*/  STL.64 [R1+0x2b0], R34 ;  /* 0x0002b02201007387 */ /* 0x0001e40000100a00 */
[C---:B------:R-:W-:Y:S01]  /*ec30*/  IMAD.SHL.U32 R23, R27.reuse, 0x2, RZ ;  /* 0x000000021b177824 */ /* 0x040fe200078e00ff */
[----:B----4-:R-:W-:Y:S01]  /*ec40*/  SHF.R.U32.HI R33, RZ, 0x6, R33 ;  /* 0x00000006ff217819 */ /* 0x010fe20000011621 */
[----:B------:R-:W-:-:S03]  /*ec50*/  IMAD.HI R27, R27, 0x2, RZ ;  /* 0x000000021b1b7827 */ /* 0x000fc600078e02ff */
[----:B------:R-:W-:Y:S01]  /*ec60*/  SGXT.U32 R33, R33, 0x1 ;  /* 0x000000012121781a */ /* 0x000fe20000000000 */
[----:B0-----:R0:W5:Y:S04]  /*ec70*/  LDL.LU.64 R34, [R1+0x598] ;  /* 0x0005980001227983 */ /* 0x0011680000300a00 */
[----:B------:R4:W-:Y:S01]  /*ec80*/  STL.64 [R1+0x2b8], R30 ;  /* 0x0002b81e01007387 */ /* 0x0009e20000100a00 */
[----:B------:R-:W-:Y:S02]  /*ec90*/  LOP3.LUT R33, R33, 0x34, RZ, 0xfc, !PT ;  /* 0x0000003421217812 */ /* 0x000fe400078efcff */
[----:B-1----:R-:W-:Y:S02]  /*eca0*/  SHF.R.U32.HI R28, RZ, 0x6, R28 ;  /* 0x00000006ff1c7819 */ /* 0x002fe4000001161c */
[----:B----4-:R-:W-:-:S02]  /*ecb0*/  IADD3 R30, P0, P3, R23, UR16, R21 ;  /* 0x00000010171e7c10 */ /* 0x010fc4000fb1e015 */
[----:B------:R-:W1:Y:S02]  /*ecc0*/  S2R R23, SR_TID.X ;  /* 0x0000000000177919 */ /* 0x000e640000002100 */
[----:B------:R-:W-:Y:S02]  /*ecd0*/  IADD3.X R31, PT, PT, R27, UR17, R22, P0, P3 ;  /* 0x000000111b1f7c10 */ /* 0x000fe400087e6416 */
[----:B------:R-:W4:Y:S01]  /*ece0*/  S2R R27, SR_TID.X ;  /* 0x00000000001b7919 */ /* 0x000f220000002100 */
[----:B------:R-:W-:Y:S01]  /*ecf0*/  SHF.R.U32.HI R25, RZ, 0x6, R25 ;  /* 0x00000006ff197819 */ /* 0x000fe20000011619 */
[----:B------:R-:W-:Y:S01]  /*ed00*/  IMAD R33, R33, R164, RZ ;  /* 0x000000a421217224 */ /* 0x000fe200078e02ff */
[----:B------:R-:W-:Y:S02]  /*ed10*/  SGXT.U32 R28, R28, 0x1 ;  /* 0x000000011c1c781a */ /* 0x000fe40000000000 */
[----:B------:R-:W-:Y:S01]  /*ed20*/  SGXT.U32 R25, R25, 0x1 ;  /* 0x000000011919781a */ /* 0x000fe20000000000 */
[C---:B------:R-:W-:Y:S01]  /*ed30*/  IMAD.SHL.U32 R24, R33.reuse, 0x2, RZ ;  /* 0x0000000221187824 */ /* 0x040fe200078e00ff */
[----:B------:R-:W-:Y:S01]  /*ed40*/  LOP3.LUT R28, R28, 0x38, RZ, 0xfc, !PT ;  /* 0x000000381c1c7812 */ /* 0x000fe200078efcff */
[----:B------:R-:W-:Y:S01]  /*ed50*/  IMAD.HI R33, R33, 0x2, RZ ;  /* 0x0000000221217827 */ /* 0x000fe200078e02ff */
[----:B------:R-:W-:-:S02]  /*ed60*/  LOP3.LUT R25, R25, 0x3a, RZ, 0xfc, !PT ;  /* 0x0000003a19197812 */ /* 0x000fc400078efcff */
[----:B------:R-:W-:Y:S01]  /*ed70*/  IADD3 R24, P5, P4, R24, UR16, R21 ;  /* 0x0000001018187c10 */ /* 0x000fe2000fcbe015 */
[-C--:B------:R-:W-:Y:S02]  /*ed80*/  IMAD R28, R28, R164.reuse, RZ ;  /* 0x000000a41c1c7224 */ /* 0x080fe400078e02ff */
[----:B------:R-:W-:Y:S01]  /*ed90*/  IMAD R29, R25, R164, RZ ;  /* 0x000000a4191d7224 */ /* 0x000fe200078e02ff */
[----:B------:R-:W-:Y:S01]  /*eda0*/  IADD3.X R25, PT, PT, R33, UR17, R22, P5, P4 ;  /* 0x0000001121197c10 */ /* 0x000fe2000afe8416 */
[C---:B------:R-:W-:Y:S01]  /*edb0*/  IMAD.SHL.U32 R20, R28.reuse, 0x2, RZ ;  /* 0x000000021c147824 */ /* 0x040fe200078e00ff */
[----:B------:R0:W5:Y:S01]  /*edc0*/  LDL.LU R33, [R1+0x590] ;  /* 0x0005900001217983 */ /* 0x0001620000300800 */
[----:B------:R-:W-:-:S03]  /*edd0*/  IMAD.HI R28, R28, 0x2, RZ ;  /* 0x000000021c1c7827 */ /* 0x000fc600078e02ff */
[----:B------:R0:W-:Y:S04]  /*ede0*/  STL.64 [R1+0x2c0], R24 ;  /* 0x0002c01801007387 */ /* 0x0001e80000100a00 */
[----:B------:R2:W-:Y:S01]  /*edf0*/  STL.64 [R1+0x2c8], R30 ;  /* 0x0002c81e01007387 */ /* 0x0005e20000100a00 */
[----:B0-----:R-:W-:Y:S02]  /*ee00*/  IADD3 R24, P5, P4, R20, UR16, R21 ;  /* 0x0000001014187c10 */ /* 0x001fe4000fcbe015 */
[--C-:B-1----:R-:W-:Y:S02]  /*ee10*/  SHF.R.U32.HI R20, RZ, 0x6, R23.reuse ;  /* 0x00000006ff147819 */ /* 0x102fe40000011617 */
[----:B------:R-:W-:Y:S01]  /*ee20*/  SHF.R.U32.HI R23, RZ, 0x6, R23 ;  /* 0x00000006ff177819 */ /* 0x000fe20000011617 */
[----:B--2---:R0:W5:Y:S01]  /*ee30*/  LDL.LU.64 R30, [R1+0x588] ;  /* 0x00058800011e7983 */ /* 0x0041620000300a00 */
[----:B------:R-:W-:-:S02]  /*ee40*/  IADD3.X R25, PT, PT, R28, UR17, R22, P5, P4 ;  /* 0x000000111c197c10 */ /* 0x000fc4000afe8416 */
[----:B------:R-:W-:Y:S01]  /*ee50*/  SGXT.U32 R20, R20, 0x1 ;  /* 0x000000011414781a */ /* 0x000fe20000000000 */
[----:B------:R0:W5:Y:S01]  /*ee60*/  LDL.LU R28, [R1+0x584] ;  /* 0x00058400011c7983 */ /* 0x0001620000300800 */
[----:B------:R-:W-:-:S03]  /*ee70*/  SGXT.U32 R23, R23, 0x1 ;  /* 0x000000011717781a */ /* 0x000fc60000000000 */
[----:B------:R4:W-:Y:S01]  /*ee80*/  STL.64 [R1+0x2d0], R24 ;  /* 0x0002d01801007387 */ /* 0x0009e20000100a00 */
[----:B------:R-:W-:Y:S02]  /*ee90*/  LOP3.LUT R23, R23, 0x3c, RZ, 0xfc, !PT ;  /* 0x0000003c17177812 */ /* 0x000fe400078efcff */
[----:B------:R-:W-:Y:S01]  /*eea0*/  LOP3.LUT R20, R20, 0x3e, RZ, 0xfc, !PT ;  /* 0x0000003e14147812 */ /* 0x000fe200078efcff */
[----:B------:R-:W-:Y:S01]  /*eeb0*/  IMAD.SHL.U32 R26, R29, 0x2, RZ ;  /* 0x000000021d1a7824 */ /* 0x000fe200078e00ff */
[----:B----4-:R-:W-:Y:S01]  /*eec0*/  SHF.R.U32.HI R25, RZ, 0x6, R27 ;  /* 0x00000006ff197819 */ /* 0x010fe2000001161b */
[----:B------:R-:W-:-:S03]  /*eed0*/  IMAD R23, R23, R164, RZ ;  /* 0x000000a417177224 */ /* 0x000fc600078e02ff */
[----:B------:R-:W-:Y:S01]  /*eee0*/  SGXT.U32 R25, R25, 0x1 ;  /* 0x000000011919781a */ /* 0x000fe20000000000 */
[----:B------:R-:W-:-:S03]  /*eef0*/  IMAD R20, R20, R164, RZ ;  /* 0x000000a414147224 */ /* 0x000fc600078e02ff */
[----:B------:R-:W-:Y:S01]  /*ef00*/  LOP3.LUT R25, R25, 0x3e, RZ, 0xfc, !PT ;  /* 0x0000003e19197812 */ /* 0x000fe200078efcff */
[----:B------:R-:W-:Y:S01]  /*ef10*/  IMAD.HI R29, R29, 0x2, RZ ;  /* 0x000000021d1d7827 */ /* 0x000fe200078e02ff */
[----:B------:R-:W-:-:S03]  /*ef20*/  IADD3 R26, P0, P3, R26, UR16, R21 ;  /* 0x000000101a1a7c10 */ /* 0x000fc6000fb1e015 */
[----:B------:R-:W-:Y:S02]  /*ef30*/  IMAD.SHL.U32 R24, R23, 0x2, RZ ;  /* 0x0000000217187824 */ /* 0x000fe400078e00ff */
[----:B------:R-:W-:Y:S02]  /*ef40*/  IMAD.SHL.U32 R20, R20, 0x2, RZ ;  /* 0x0000000214147824 */ /* 0x000fe400078e00ff */
[----:B------:R-:W-:Y:S01]  /*ef50*/  IMAD R25, R25, R164, RZ ;  /* 0x000000a419197224 */ /* 0x000fe200078e02ff */
[--C-:B------:R-:W-:Y:S01]  /*ef60*/  IADD3.X R27, PT, PT, R29, UR17, R22.reuse, P0, P3 ;  /* 0x000000111d1b7c10 */ /* 0x100fe200087e6416 */
[----:B------:R-:W-:Y:S01]  /*ef70*/  IMAD.HI R23, R23, 0x2, RZ ;  /* 0x0000000217177827 */ /* 0x000fe200078e02ff */
[--C-:B------:R-:W-:Y:S01]  /*ef80*/  IADD3 R24, P5, P4, R24, UR16, R21.reuse ;  /* 0x0000001018187c10 */ /* 0x100fe2000fcbe015 */
[----:B------:R0:W5:Y:S01]  /*ef90*/  LDL.LU R29, [R1+0x580] ;  /* 0x00058000011d7983 */ /* 0x0001620000300800 */
[----:B------:R-:W-:Y:S01]  /*efa0*/  IADD3 R20, P0, P3, R20, UR16, R21 ;  /* 0x0000001014147c10 */ /* 0x000fe2000fb1e015 */
[----:B------:R-:W-:Y:S01]  /*efb0*/  IMAD.HI R21, R25, 0x2, RZ ;  /* 0x0000000219157827 */ /* 0x000fe200078e02ff */
[--C-:B------:R-:W-:Y:S01]  /*efc0*/  IADD3.X R25, PT, PT, R23, UR17, R22.reuse, P5, P4 ;  /* 0x0000001117197c10 */ /* 0x100fe2000afe8416 */
[----:B------:R1:W-:Y:S03]  /*efd0*/  STL.64 [R1+0x2d8], R26 ;  /* 0x0002d81a01007387 */ /* 0x0003e60000100a00 */
[----:B------:R-:W-:-:S02]  /*efe0*/  IADD3.X R21, PT, PT, R21, UR17, R22, P0, P3 ;  /* 0x0000001115157c10 */ /* 0x000fc400087e6416 */
[----:B------:R-:W-:Y:S01]  /*eff0*/  IADD3 R22, P3, PT, R18, UR16, RZ ;  /* 0x0000001012167c10 */ /* 0x000fe2000ff7e0ff */
[----:B-1----:R0:W5:Y:S04]  /*f000*/  LDL.LU.64 R26, [R1+0x578] ;  /* 0x00057800011a7983 */ /* 0x0021680000300a00 */
[----:B------:R1:W-:Y:S01]  /*f010*/  STL.64 [R1+0x2e0], R24 ;  /* 0x0002e01801007387 */ /* 0x0003e20000100a00 */
[----:B------:R-:W-:Y:S02]  /*f020*/  IADD3 R18, P5, PT, R16, UR16, RZ ;  /* 0x0000001010127c10 */ /* 0x000fe4000ffbe0ff */
[----:B------:R-:W-:Y:S01]  /*f030*/  IADD3.X R23, PT, PT, R11, UR17, RZ, P3, !PT ;  /* 0x000000110b177c10 */ /* 0x000fe20009ffe4ff */
[----:B------:R2:W-:Y:S01]  /*f040*/  STS.U16 [R19+UR9+0x7b00], R0 ;  /* 0x007b000013007988 */ /* 0x0005e20008000409 */
[----:B------:R-:W-:-:S03]  /*f050*/  IADD3 R16, P0, PT, R13, UR16, RZ ;  /* 0x000000100d107c10 */ /* 0x000fc6000ff1e0ff */
[----:B-1----:R0:W5:Y:S04]  /*f060*/  LDL.LU.64 R24, [R1+0x570] ;  /* 0x0005700001187983 */ /* 0x0021680000300a00 */
[----:B------:R1:W-:Y:S01]  /*f070*/  STL.64 [R1+0x2e8], R20 ;  /* 0x0002e81401007387 */ /* 0x0003e20000100a00 */
[----:B--2---:R-:W-:Y:S02]  /*f080*/  IADD3.X R19, PT, PT, R5, UR17, RZ, P5, !PT ;  /* 0x0000001105137c10 */ /* 0x004fe4000affe4ff */
[----:B------:R-:W-:Y:S01]  /*f090*/  IADD3 R12, P4, PT, R12, UR16, RZ ;  /* 0x000000100c0c7c10 */ /* 0x000fe2000ff9e0ff */
[----:B------:R2:W-:Y:S01]  /*f0a0*/  STL.64 [R1+0x1a0], R22 ;  /* 0x0001a01601007387 */ /* 0x0005e20000100a00 */
[----:B------:R-:W-:Y:S01]  /*f0b0*/  IADD3 R10, P3, PT, R10, UR16, RZ ;  /* 0x000000100a0a7c10 */ /* 0x000fe2000ff7e0ff */
[----:B------:R4:W-:Y:S06]  /*f0c0*/  MEMBAR.ALL.CTA ;  /* 0x0000000000007992 */ /* 0x0009ec0000008000 */
[----:B----4-:R-:W4:Y:S01]  /*f0d0*/  FENCE.VIEW.ASYNC.S ;  /* 0x00000000000073c6 */ /* 0x010f220000000000 */
[----:B-1----:R-:W-:-:S04]  /*f0e0*/  IADD3 R20, P6, PT, R17, UR16, RZ ;  /* 0x0000001011147c10 */ /* 0x002fc8000ffde0ff */
[----:B------:R-:W-:Y:S01]  /*f0f0*/  IADD3.X R21, PT, PT, R9, UR17, RZ, P6, !PT ;  /* 0x0000001109157c10 */ /* 0x000fe2000b7fe4ff */
[----:B--2---:R0:W5:Y:S01]  /*f100*/  LDL.LU.64 R22, [R1+0x568] ;  /* 0x0005680001167983 */ /* 0x0041620000300a00 */
[----:B------:R-:W-:-:S03]  /*f110*/  IADD3.X R17, PT, PT, R14, UR17, RZ, P0, !PT ;  /* 0x000000110e117c10 */ /* 0x000fc600087fe4ff */
[----:B------:R1:W-:Y:S01]  /*f120*/  STL.64 [R1+0x1a8], R20 ;  /* 0x0001a81401007387 */ /* 0x0003e20000100a00 */
[----:B------:R-:W-:Y:S02]  /*f130*/  IADD3.X R13, PT, PT, R15, UR17, RZ, P4, !PT ;  /* 0x000000110f0d7c10 */ /* 0x000fe4000a7fe4ff */
[----:B------:R-:W-:Y:S02]  /*f140*/  IADD3 R8, P6, PT, R8, UR16, RZ ;  /* 0x0000001008087c10 */ /* 0x000fe4000ffde0ff */
[----:B------:R-:W-:Y:S01]  /*f150*/  IADD3.X R11, PT, PT, R165, UR17, RZ, P3, !PT ;  /* 0x00000011a50b7c10 */ /* 0x000fe20009ffe4ff */
[----:B-1----:R0:W5:Y:S04]  /*f160*/  LDL.LU.64 R20, [R1+0x560] ;  /* 0x0005600001147983 */ /* 0x0021680000300a00 */
[----:B------:R1:W-:Y:S01]  /*f170*/  STL.64 [R1+0x1b0], R18 ;  /* 0x0001b01201007387 */ /* 0x0003e20000100a00 */
[----:B------:R-:W-:-:S02]  /*f180*/  IADD3 R4, P5, PT, R4, UR16, RZ ;  /* 0x0000001004047c10 */ /* 0x000fc4000ffbe0ff */
[----:B------:R-:W-:Y:S01]  /*f190*/  IADD3.X R9, PT, PT, R6, UR17, RZ, P6, !PT ;  /* 0x0000001106097c10 */ /* 0x000fe2000b7fe4ff */
[----:B-1----:R0:W5:Y:S04]  /*f1a0*/  LDL.LU.64 R18, [R1+0x558] ;  /* 0x0005580001127983 */ /* 0x0021680000300a00 */
[----:B------:R0:W5:Y:S04]  /*f1b0*/  LDL.LU R14, [R1+0x550] ;  /* 0x00055000010e7983 */ /* 0x0001680000300800 */
[----:B------:R1:W-:Y:S01]  /*f1c0*/  STL.64 [R1+0x1b8], R16 ;  /* 0x0001b81001007387 */ /* 0x0003e20000100a00 */
[----:B------:R-:W-:-:S03]  /*f1d0*/  IADD3.X R5, PT, PT, R7, UR17, RZ, P5, !PT ;  /* 0x0000001107057c10 */ /* 0x000fc6000affe4ff */
[----:B-1----:R0:W5:Y:S04]  /*f1e0*/  LDL.LU.64 R16, [R1+0x548] ;  /* 0x0005480001107983 */ /* 0x0021680000300a00 */
[----:B------:R0:W5:Y:S04]  /*f1f0*/  LDL.LU R15, [R1+0x540] ;  /* 0x00054000010f7983 */ /* 0x0001680000300800 */
[----:B------:R1:W-:Y:S04]  /*f200*/  STL.64 [R1+0x1c0], R12 ;  /* 0x0001c00c01007387 */ /* 0x0003e80000100a00 */
[----:B-1----:R0:W5:Y:S04]  /*f210*/  LDL.LU.64 R12, [R1+0x538] ;  /* 0x00053800010c7983 */ /* 0x0021680000300a00 */
[----:B------:R-:W2:Y:S01]  /*f220*/  LDL.LU R165, [R1+0x530] ;  /* 0x0005300001a57983 */ /* 0x000ea20000300800 */
[----:B---3--:R-:W-:-:S04]  /*f230*/  SHF.R.S32.HI R0, RZ, 0x1f, R2 ;  /* 0x0000001fff007819 */ /* 0x008fc80000011402 */
[----:B------:R-:W-:-:S04]  /*f240*/  LEA.HI R0, R0, R2, RZ, 0x6 ;  /* 0x0000000200007211 */ /* 0x000fc800078f30ff */
[----:B------:R-:W-:Y:S01]  /*f250*/  SHF.R.S32.HI R0, RZ, 0x6, R0 ;  /* 0x00000006ff007819 */ /* 0x000fe20000011400 */
[----:B------:R1:W-:Y:S03]  /*f260*/  STL.64 [R1+0x1c8], R10 ;  /* 0x0001c80a01007387 */ /* 0x0003e60000100a00 */
[----:B------:R-:W-:Y:S02]  /*f270*/  VIMNMX R0, PT, PT, R0, 0x1, !PT ;  /* 0x0000000100007848 */ /* 0x000fe40007fe0100 */
[----:B------:R-:W-:-:S03]  /*f280*/  ISETP.LT.OR P0, PT, R2, 0x40, P2 ;  /* 0x000000400200780c */ /* 0x000fc60001701670 */
[----:B------:R-:W-:Y:S01]  /*f290*/  VIADD R0, R0, 0xffffffff ;  /* 0xffffffff00007836 */ /* 0x000fe20000000000 */
[----:B-1----:R0:W5:Y:S04]  /*f2a0*/  LDL.LU.64 R10, [R1+0x528] ;  /* 0x00052800010a7983 */ /* 0x0021680000300a00 */
[----:B------:R0:W5:Y:S04]  /*f2b0*/  LDL.LU R6, [R1+0x520] ;  /* 0x0005200001067983 */ /* 0x0001680000300800 */
[----:B------:R1:W-:Y:S01]  /*f2c0*/  STL.64 [R1+0x1d0], R8 ;  /* 0x0001d00801007387 */ /* 0x0003e20000100a00 */
[----:B------:R-:W-:-:S03]  /*f2d0*/  ISETP.NE.U32.AND P3, PT, R0, RZ, PT ;  /* 0x000000ff0000720c */ /* 0x000fc60003f65070 */
[----:B-1----:R0:W5:Y:S04]  /*f2e0*/  LDL.LU.64 R8, [R1+0x518] ;  /* 0x0005180001087983 */ /* 0x0021680000300a00 */
[----:B------:R0:W5:Y:S04]  /*f2f0*/  LDL.LU R7, [R1+0x510] ;  /* 0x0005100001077983 */ /* 0x0001680000300800 */
[----:B------:R1:W-:Y:S04]  /*f300*/  STL.64 [R1+0x1d8], R4 ;  /* 0x0001d80401007387 */ /* 0x0003e80000100a00 */
[----:B-1----:R0:W5:Y:S04]  /*f310*/  LDL.LU.64 R4, [R1+0x508] ;  /* 0x0005080001047983 */ /* 0x0021680000300a00 */
[----:B------:R0:W5:Y:S04]  /*f320*/  LDL.LU R2, [R1+0x500] ;  /* 0x0005000001027983 */ /* 0x0001680000300800 */
[----:B------:R1:W-:Y:S04]  /*f330*/  STL [R1+0x210], R0 ;  /* 0x0002100001007387 */ /* 0x0003e80000100800 */
[----:B-1----:R0:W5:Y:S01]  /*f340*/  LDL.LU R0, [R1+0x4fc] ;  /* 0x0004fc0001007983 */ /* 0x0021620000300800 */
[----:B------:R-:W-:-:S02]  /*f350*/  UIADD3 UR7, UPT, UPT, UR9, 0x8000, URZ ;  /* 0x0000800009077890 */ /* 0x000fc4000fffe0ff */
[----:B------:R-:W-:Y:S02]  /*f360*/  UIADD3 UR6, UPT, UPT, UR9, 0x12000, URZ ;  /* 0x0001200009067890 */ /* 0x000fe4000fffe0ff */
[----:B------:R-:W-:Y:S02]  /*f370*/  USHF.R.U32.HI UR7, URZ, 0x4, UR7 ;  /* 0x00000004ff077899 */ /* 0x000fe40008011607 */
[----:B------:R-:W-:Y:S02]  /*f380*/  USHF.R.U32.HI UR6, URZ, 0x4, UR6 ;  /* 0x00000004ff067899 */ /* 0x000fe40008011606 */
[----:B------:R-:W-:Y:S02]  /*f390*/  USGXT.U32 UR12, UR7, 0xe ;  /* 0x0000000e070c789a */ /* 0x000fe40008000000 */
[----:B------:R-:W-:Y:S02]  /*f3a0*/  USGXT.U32 UR14, UR6, 0xe ;  /* 0x0000000e060e789a */ /* 0x000fe40008000000 */
[----:B------:R-:W-:-:S02]  /*f3b0*/  UIADD3 UR24, UP2, UPT, UR12, 0x2, URZ ;  /* 0x000000020c187890 */ /* 0x000fc4000ff5e0ff */
[----:B------:R-:W-:Y:S01]  /*f3c0*/  UIADD3 UR22, UP1, UPT, UR14, 0x80, URZ ;  /* 0x000000800e167890 */ /* 0x000fe2000ff3e0ff */
[----:B------:R-:W-:Y:S01]  /*f3d0*/  UMOV UR4, URZ ;  /* 0x000000ff00047c82 */ /* 0x000fe20008000000 */
[----:B------:R-:W-:Y:S02]  /*f3e0*/  UMOV UR5, URZ ;  /* 0x000000ff00057c82 */ /* 0x000fe40008000000 */
[----:B------:R-:W-:Y:S02]  /*f3f0*/  UIADD3.X UR23, UPT, UPT, UR4, 0x40004040, URZ, UP1, !UPT ;  /* 0x4000404004177890 */ /* 0x000fe40008ffe4ff */
[----:B------:R-:W-:Y:S01]  /*f400*/  UIADD3.X UR25, UPT, UPT, UR5, 0x40004040, URZ, UP2, !UPT ;  /* 0x4000404005197890 */ /* 0x000fe200097fe4ff */
[----:B------:R-:W-:Y:S01]  /*f410*/  UMOV UR6, URZ ;  /* 0x000000ff00067c82 */ /* 0x000fe20008000000 */
[----:B------:R-:W-:Y:S02]  /*f420*/  IMAD.SHL.U32 R164, R164, 0x40, RZ ;  /* 0x00000040a4a47824 */ /* 0x000fe400078e00ff */
[----:B--2---:R-:W-:Y:S01]  /*f430*/  IMAD.SHL.U32 R165, R165, 0x40, RZ ;  /* 0x00000040a5a57824 */ /* 0x004fe200078e00ff */
[----:B----4-:R-:W-:Y:S06]  /*f440*/  BAR.SYNC.DEFER_BLOCKING 0x0 ;  /* 0x0000000000007b1d */ /* 0x010fec0000010000 */
[----:B0-----:R-:W-:Y:S05]  /*f450*/  @P0 BRA `(.L_x_6) ;  /* 0x0000000000840947 */ /* 0x001fea0003800000 */
        /* <DEDUP_REMOVED lines=8> */
[----:B------:R-:W-:Y:S01]  /*f4e0*/  UMOV UR38, 0x0 ;  /* 0x0000000000267882 */ /* 0x000fe20000000000 */
[----:B------:R-:W-:Y:S02]  /*f4f0*/  UIADD3.X UR35, UPT, UPT, UR4, 0x40004040, URZ, UP2, !UPT ;  /* 0x4000404004237890 */ /* 0x000fe400097fe4ff */
[----:B------:R-:W-:Y:S02]  /*f500*/  UIADD3.X UR37, UPT, UPT, UR4, 0x40004040, URZ, UP1, !UPT ;  /* 0x4000404004257890 */ /* 0x000fe40008ffe4ff */
[----:B------:R-:W-:Y:S02]  /*f510*/  UIADD3.64 UR28, UPT, UPT, UR34, 0x2, URZ ;  /* 0x00000002221c7897 */ /* 0x000fe4000fffe0ff */
[----:B------:R-:W-:Y:S02]  /*f520*/  UIADD3.64 UR26, UPT, UPT, UR36, 0x80, URZ ;  /* 0x00000080241a7897 */ /* 0x000fe4000fffe0ff */
[----:B------:R-:W-:-:S02]  /*f530*/  UIADD3.64 UR32, UPT, UPT, UR34, 0x4, URZ ;  /* 0x0000000422207897 */ /* 0x000fc4000fffe0ff */
[----:B------:R-:W-:Y:S01]  /*f540*/  UIADD3.64 UR30, UPT, UPT, UR36, 0x100, URZ ;  /* 0x00000100241e7897 */ /* 0x000fe2000fffe0ff */
[----:B------:R-:W-:Y:S01]  /*f550*/  UMOV UR39, 0x4408010 ;  /* 0x0440801000277882 */ /* 0x000fe20000000000 */
[----:B------:R-:W-:Y:S01]  /*f560*/  UMOV UR19, 0x40004040 ;  /* 0x4000404000137882 */ /* 0x000fe20000000000 */
[----:B------:R-:W-:Y:S01]  /*f570*/  UMOV UR17, 0x40004040 ;  /* 0x4000404000117882 */ /* 0x000fe20000000000 */
[----:B------:R-:W-:Y:S01]  /*f580*/  UMOV UR40, 0x0 ;  /* 0x0000000000287882 */ /* 0x000fe20000000000 */
[----:B------:R-:W-:Y:S01]  /*f590*/  UMOV UR41, 0x4408010 ;  /* 0x0440801000297882 */ /* 0x000fe20000000000 */
[----:B------:R-:W-:Y:S01]  /*f5a0*/  UMOV UR42, 0x0 ;  /* 0x00000000002a7882 */ /* 0x000fe20000000000 */
[----:B------:R-:W-:Y:S01]  /*f5b0*/  UMOV UR43, 0x4408010 ;  /* 0x04408010002b7882 */ /* 0x000fe20000000000 */
[----:B------:R-:W-:Y:S01]  /*f5c0*/  UMOV UR4, UR11 ;  /* 0x0000000b00047c82 */ /* 0x000fe20008000000 */
[----:B------:R-:W-:Y:S01]  /*f5d0*/  UMOV UR5, URZ ;  /* 0x000000ff00057c82 */ /* 0x000fe20008000000 */
[----:B------:R0:W-:Y:S01]  /*f5e0*/  UTCHMMA gdesc[UR16], gdesc[UR18], tmem[UR8], tmem[UR38], idesc[UR39], !UPT ;  /* 0x00ff2612100075ea */ /* 0x0001e2000f800008 */
[----:B------:R-:W-:Y:S01]  /*f5f0*/  UMOV UR44, 0x0 ;  /* 0x00000000002c7882 */ /* 0x000fe20000000000 */
[----:B------:R-:W-:Y:S01]  /*f600*/  UMOV UR45, 0x4408010 ;  /* 0x04408010002d7882 */ /* 0x000fe20000000000 */
[----:B------:R0:W-:Y:S01]  /*f610*/  UTCHMMA gdesc[UR36], gdesc[UR34], tmem[UR8], tmem[UR40], idesc[UR41], UPT ;  /* 0x00ff2822240075ea */ /* 0x0001e2000b800008 */
[----:B------:R-:W-:Y:S01]  /*f620*/  UMOV UR4, UR4 ;  /* 0x0000000400047c82 */ /* 0x000fe20008000000 */
[----:B------:R0:W-:Y:S01]  /*f630*/  UTCHMMA gdesc[UR26], gdesc[UR28], tmem[UR8], tmem[UR42], idesc[UR43], UPT ;  /* 0x00ff2a1c1a0075ea */ /* 0x0001e2000b800008 */
[----:B------:R0:W-:Y:S01]  /*f640*/  UTCHMMA gdesc[UR30], gdesc[UR32], tmem[UR8], tmem[UR44], idesc[UR45], UPT ;  /* 0x00ff2c201e0075ea */ /* 0x0001e2000b800008 */
[----:B------:R0:W-:Y:S01]  /*f650*/  UTCBAR [UR4], URZ ;  /* 0x000000ff040073e9 */ /* 0x0001e200080000ff */
[----:B------:R-:W-:Y:S01]  /*f660*/  NOP ;  /* 0x0000000000007918 */ /* 0x000fe20000000000 */
.L_x_6:
[----:B------:R-:W-:Y:S05]  /*f670*/  @!P3 BRA `(.L_x_7) ;  /* 0x00000054006cb947 */ /* 0x000fea0003800000 */
[----:B-----5:R-:W-:Y:S01]  /*f680*/  VIADD R2, R2, 0xffffffc0 ;  /* 0xffffffc002027836 */ /* 0x020fe20000000000 */
[----:B------:R1:W-:Y:S01]  /*f690*/  STL.64 [R1+0x500], R4 ;  /* 0x0005000401007387 */ /* 0x0003e20000100a00 */
[----:B0-----:R-:W-:Y:S02]  /*f6a0*/  UIADD3.64 UR18, UPT, UPT, UR22, 0x80, URZ ;  /* 0x0000008016127897 */ /* 0x001fe4000fffe0ff */
[----:B------:R-:W-:Y:S01]  /*f6b0*/  UIADD3.64 UR26, UPT, UPT, UR24, 0x2, URZ ;  /* 0x00000002181a7897 */ /* 0x000fe2000fffe0ff */
[----:B------:R-:W-:Y:S01]  /*f6c0*/  R2UR UR32, R2 ;  /* 0x00000000022072ca */ /* 0x000fe200000e0000 */
[----:B------:R-:W-:Y:S01]  /*f6d0*/  UIADD3.64 UR28, UPT, UPT, UR22, 0x100, URZ ;  /* 0x00000100161c7897 */ /* 0x000fe2000fffe0ff */
[----:B------:R-:W2:Y:S01]  /*f6e0*/  LDL.LU R2, [R1+0x210] ;  /* 0x0002100001027983 */ /* 0x000ea20000300800 */
[----:B------:R-:W-:-:S03]  /*f6f0*/  UIADD3.64 UR30, UPT, UPT, UR24, 0x4, URZ ;  /* 0x00000004181e7897 */ /* 0x000fc6000fffe0ff */
[----:B-1----:R-:W3:Y:S04]  /*f700*/  LDL.LU.64 R4, [R1+0x1a0] ;  /* 0x0001a00001047983 */ /* 0x002ee80000300a00 */
[----:B--2---:R-:W-:Y:S04]  /*f710*/  STL [R1+0x2f0], R2 ;  /* 0x0002f00201007387 */ /* 0x004fe80000100800 */
[----:B---3--:R0:W-:Y:S04]  /*f720*/  STL.64 [R1+0x278], R4 ;  /* 0x0002780401007387 */ /* 0x0081e80000100a00 */
[----:B0-----:R-:W2:Y:S04]  /*f730*/  LDL.LU.64 R4, [R1+0x1a8] ;  /* 0x0001a80001047983 */ /* 0x001ea80000300a00 */
[----:B--2---:R0:W-:Y:S04]  /*f740*/  STL.64 [R1+0x270], R4 ;  /* 0x0002700401007387 */ /* 0x0041e80000100a00 */
        /* <DEDUP_REMOVED lines=52> */
[----:B0-----:R0:W5:Y:S01]  /*fa90*/  LDL.LU.64 R4, [R1+0x500] ;  /* 0x0005000001047983 */ /* 0x0011620000300a00 */
[----:B------:R-:W-:Y:S01]  /*faa0*/  UMOV UR5, 0x1 ;  /* 0x0000000100057882 */ /* 0x000fe20000000000 */
[----:B------:R-:W-:-:S05]  /*fab0*/  UMOV UR4, URZ ;  /* 0x000000ff00047c82 */ /* 0x000fca0008000000 */
.L_x_10:
[----:B-1---5:R1:W-:Y:S04]  /*fac0*/  STL.64 [R1+0x530], R14 ;  /* 0x0005300e01007387 */ /* 0x0223e80000100a00 */
[----:B-1----:R-:W2:Y:S04]  /*fad0*/  LDL.LU.64 R14, [R1+0x238] ;  /* 0x00023800010e7983 */ /* 0x002ea80000300a00 */
[----:B------:R1:W-:Y:S04]  /*fae0*/  STL.64 [R1+0x528], R12 ;  /* 0x0005280c01007387 */ /* 0x0003e80000100a00 */
[----:B-1----:R-:W3:Y:S04]  /*faf0*/  LDL.LU.64 R12, [R1+0x258] ;  /* 0x00025800010c7983 */ /* 0x002ee80000300a00 */
[----:B------:R-:W-:Y:S04]  /*fb00*/  STL [R1+0x520], R11 ;  /* 0x0005200b01007387 */ /* 0x000fe80000100800 */
[----:B------:R-:W-:Y:S04]  /*fb10*/  STL [R1+0x51c], R10 ;  /* 0x00051c0a01007387 */ /* 0x000fe80000100800 */
[----:B-----5:R-:W-:Y:S04]  /*fb20*/  STL [R1+0x518], R5 ;  /* 0x0005180501007387 */ /* 0x020fe80000100800 */
[----:B------:R1:W-:Y:S04]  /*fb30*/  STL.64 [R1+0x510], R8 ;  /* 0x0005100801007387 */ /* 0x0003e80000100a00 */
[----:B-1----:R-:W4:Y:S04]  /*fb40*/  LDL.LU.64 R8, [R1+0x278] ;  /* 0x0002780001087983 */ /* 0x002f280000300a00 */
[----:B------:R1:W-:Y:S04]  /*fb50*/  STL.64 [R1+0x508], R6 ;  /* 0x0005080601007387 */ /* 0x0003e80000100a00 */
[----:B-1----:R-:W4:Y:S01]  /*fb60*/  LDL.LU.64 R6, [R1+0x198] ;  /* 0x0001980001067983 */ /* 0x002f220000300a00 */
[----:B------:R-:W-:Y:S01]  /*fb70*/  USHF.L.U32 UR6, UR6, 0x1f, URZ ;  /* 0x0000001f06067899 */ /* 0x000fe200080006ff */
[----:B------:R-:W1:Y:S05]  /*fb80*/  S2R R11, SR_TID.X ;  /* 0x00000000000b7919 */ /* 0x000e6a0000002100 */
[----:B------:R-:W-:Y:S01]  /*fb90*/  IMAD.U32 R2, RZ, RZ, UR6 ;  /* 0x00000006ff027e24 */ /* 0x000fe2000f8e00ff */
[----:B------:R-:W-:Y:S03]  /*fba0*/  STL [R1+0x504], R4 ;  /* 0x0005040401007387 */ /* 0x000fe60000100800 */
[----:B------:R1:W0:Y:S01]  /*fbb0*/  SYNCS.PHASECHK.TRANS64.TRYWAIT P6, [UR11], R2 ;  /* 0x00000002ff0075a7 */ /* 0x00022200080c110b */
[----:B------:R-:W-:Y:S04]  /*fbc0*/  STL [R1+0x500], R3 ;  /* 0x0005000301007387 */ /* 0x000fe80000100800 */
[----:B------:R-:W-:Y:S04]  /*fbd0*/  STL [R1+0x4fc], R0 ;  /* 0x0004fc0001007387 */ /* 0x000fe80000100800 */
[----:B------:R1:W-:Y:S02]  /*fbe0*/  STL [R1+0x28c], R2 ;  /* 0x00028c0201007387 */ /* 0x0003e40000100800 */
[----:B-1----:R-:W-:-:S02]  /*fbf0*/  SHF.R.U32.HI R2, RZ, 0x6, R11 ;  /* 0x00000006ff027819 */ /* 0x002fc4000001160b */
[--C-:B------:R-:W-:Y:S02]  /*fc00*/  SHF.R.U32.HI R5, RZ, 0x6, R11.reuse ;  /* 0x00000006ff057819 */ /* 0x100fe4000001160b */
[--C-:B------:R-:W-:Y:S02]  /*fc10*/  SHF.R.U32.HI R10, RZ, 0x6, R11.reuse ;  /* 0x00000006ff0a7819 */ /* 0x100fe4000001160b */
[----:B------:R-:W-:Y:S02]  /*fc20*/  SHF.R.U32.HI R11, RZ, 0x6, R11 ;  /* 0x00000006ff0b7819 */ /* 0x000fe4000001160b */
[----:B------:R-:W-:Y:S02]  /*fc30*/  SGXT.U32 R10, R10, 0x1 ;  /* 0x000000010a0a781a */ /* 0x000fe40000000000 */
[----:B------:R-:W-:Y:S02]  /*fc40*/  SGXT.U32 R11, R11, 0x1 ;  /* 0x000000010b0b781a */ /* 0x000fe40000000000 */
[----:B------:R-:W-:-:S02]  /*fc50*/  SGXT.U32 R5, R5, 0x1 ;  /* 0x000000010505781a */ /* 0x000fc40000000000 */
[----:B------:R-:W-:Y:S02]  /*fc60*/  LOP3.LUT R11, R11, 0x8, RZ, 0xfc, !PT ;  /* 0x000000080b0b7812 */ /* 0x000fe400078efcff */
[----:B------:R-:W-:Y:S02]  /*fc70*/  LOP3.LUT R10, R10, 0x10, RZ, 0xfc, !PT ;  /* 0x000000100a0a7812 */ /* 0x000fe400078efcff */
[----:B------:R-:W-:Y:S02]  /*fc80*/  LOP3.LUT R5, R5, 0x18, RZ, 0xfc, !PT ;  /* 0x0000001805057812 */ /* 0x000fe400078efcff */
[----:B------:R-:W-:Y:S02]  /*fc90*/  ISETP.GE.AND P4, PT, R11, UR32, PT ;  /* 0x000000200b007c0c */ /* 0x000fe4000bf86270 */
[----:B------:R-:W-:Y:S02]  /*fca0*/  ISETP.GE.AND P3, PT, R10, UR32, PT ;  /* 0x000000200a007c0c */ /* 0x000fe4000bf66270 */
[----:B------:R-:W-:-:S02]  /*fcb0*/  ISETP.GE.AND P0, PT, R5, UR32, PT ;  /* 0x0000002005007c0c */ /* 0x000fc4000bf06270 */
[----:B------:R-:W-:Y:S02]  /*fcc0*/  PRMT R4, RZ, 0x7610, R4 ;  /* 0x00007610ff047816 */ /* 0x000fe40000000004 */
[----:B------:R-:W-:Y:S02]  /*fcd0*/  PRMT R3, RZ, 0x7610, R3 ;  /* 0x00007610ff037816 */ /* 0x000fe40000000003 */
[----:B------:R-:W-:Y:S02]  /*fce0*/  PRMT R0, RZ, 0x7610, R0 ;  /* 0x00007610ff007816 */ /* 0x000fe40000000000 */
[----:B------:R-:W-:Y:S01]  /*fcf0*/  SGXT.U32 R2, R2, 0x1 ;  /* 0x000000010202781a */ /* 0x000fe20000000000 */
[----:B--2---:R-:W-:-:S05]  /*fd00*/  IMAD.WIDE R14, R164, 0x2, R14 ;  /* 0x00000002a40e7825 */ /* 0x004fca00078e020e */
[----:B------:R1:W-:Y:S01]  /*fd10*/  STL.64 [R1+0x238], R14 ;  /* 0x0002380e01007387 */ /* 0x0003e20000100a00 */
[----:B---3--:R-:W-:-:S03]  /*fd20*/  IMAD.WIDE R12, R164, 0x2, R12 ;  /* 0x00000002a40c7825 */ /* 0x008fc600078e020c */
[----:B-1----:R1:W5:Y:S01]  /*fd30*/  LDL.LU.64 R14, [R1+0x530] ;  /* 0x00053000010e7983 */ /* 0x0023620000300a00 */
[----:B------:R-:W-:-:S03]  /*fd40*/  ISETP.GE.AND P5, PT, R2, UR32, PT ;  /* 0x0000002002007c0c */ /* 0x000fc6000bfa6270 */
[----:B------:R2:W-:Y:S04]  /*fd50*/  STL.64 [R1+0x258], R12 ;  /* 0x0002580c01007387 */ /* 0x0005e80000100a00 */
[----:B--2---:R1:W5:Y:S04]  /*fd60*/  LDL.LU.64 R12, [R1+0x528] ;  /* 0x00052800010c7983 */ /* 0x0043680000300a00 */
[----:B------:R1:W5:Y:S04]  /*fd70*/  LDL.LU R11, [R1+0x520] ;  /* 0x00052000010b7983 */ /* 0x0003680000300800 */
[----:B------:R1:W5:Y:S01]  /*fd80*/  LDL.LU R10, [R1+0x51c] ;  /* 0x00051c00010a7983 */ /* 0x0003620000300800 */
[----:B----4-:R-:W-:-:S03]  /*fd90*/  IMAD.WIDE R8, R164, 0x2, R8 ;  /* 0x00000002a4087825 */ /* 0x010fc600078e0208 */
[----:B------:R1:W5:Y:S04]  /*fda0*/  LDL.LU R5, [R1+0x518] ;  /* 0x0005180001057983 */ /* 0x0003680000300800 */
[----:B------:R2:W-:Y:S01]  /*fdb0*/  STL.64 [R1+0x278], R8 ;  /* 0x0002780801007387 */ /* 0x0005e20000100a00 */
[----:B------:R-:W-:-:S03]  /*fdc0*/  IMAD.WIDE R6, R164, 0x2, R6 ;  /* 0x00000002a4067825 */ /* 0x000fc600078e0206 */
[----:B--2---:R1:W5:Y:S04]  /*fdd0*/  LDL.LU.64 R8, [R1+0x510] ;  /* 0x0005100001087983 */ /* 0x0043680000300a00 */
[----:B------:R2:W-:Y:S04]  /*fde0*/  STL.64 [R1+0x198], R6 ;  /* 0x0001980601007387 */ /* 0x0005e80000100a00 */
[----:B--2---:R1:W5:Y:S04]  /*fdf0*/  LDL.LU.64 R6, [R1+0x508] ;  /* 0x0005080001067983 */ /* 0x0043680000300a00 */
[----:B------:R2:W-:Y:S04]  /*fe00*/  STL.S16 [R1+0x288], R4 ;  /* 0x0002880401007387 */ /* 0x0005e80000100600 */
[----:B--2---:R1:W5:Y:S04]  /*fe10*/  LDL.LU R4, [R1+0x504] ;  /* 0x0005040001047983 */ /* 0x0043680000300800 */
[----:B------:R2:W-:Y:S04]  /*fe20*/  STL.S16 [R1+0x284], R3 ;  /* 0x0002840301007387 */ /* 0x0005e80000100600 */
[----:B--2---:R1:W5:Y:S04]  /*fe30*/  LDL.LU R3, [R1+0x500] ;  /* 0x0005000001037983 */ /* 0x0043680000300800 */
[----:B------:R2:W-:Y:S04]  /*fe40*/  STL.S16 [R1+0x280], R0 ;  /* 0x0002800001007387 */ /* 0x0005e80000100600 */
[----:B--2---:R1:W5:Y:S01]  /*fe50*/  LDL.LU R0, [R1+0x4fc] ;  /* 0x0004fc0001007983 */ /* 0x0043620000300800 */
[----:B------:R-:W-:Y:S01]  /*fe60*/  PRMT R2, RZ, 0x7610, R2 ;  /* 0x00007610ff027816 */ /* 0x000fe20000000002 */
[----:B0-----:R-:W-:Y:S06]  /*fe70*/  @!P6 BRA `(.L_x_8) ;  /* 0x000000940050e947 */ /* 0x001fec0003800000 */
.L_x_16:
[----:B------:R0:W-:Y:S04]  /*fe80*/  STL.64 [R1+0x828], R22 ;  /* 0x0008281601007387 */ /* 0x0001e80000100a00 */
[----:B0-----:R-:W2:Y:S04]  /*fe90*/  LDL.64 R22, [R1+0x238] ;  /* 0x0002380001167983 */ /* 0x001ea80000100a00 */
[----:B------:R0:W-:Y:S04]  /*fea0*/  STL.64 [R1+0x820], R20 ;  /* 0x0008201401007387 */ /* 0x0001e80000100a00 */
[----:B0-----:R-:W3:Y:S04]  /*feb0*/  LDL.64 R20, [R1+0x258] ;  /* 0x0002580001147983 */ /* 0x001ee80000100a00 */
[----:B------:R0:W-:Y:S04]  /*fec0*/  STL.64 [R1+0x818], R18 ;  /* 0x0008181201007387 */ /* 0x0001e80000100a00 */
[----:B0-----:R-:W4:Y:S04]  /*fed0*/  LDL.64 R18, [R1+0x278] ;  /* 0x0002780001127983 */ /* 0x001f280000100a00 */
[----:B------:R0:W-:Y:S04]  /*fee0*/  STL.64 [R1+0x810], R16 ;  /* 0x0008101001007387 */ /* 0x0001e80000100a00 */
[----:B0-----:R-:W2:Y:S04]  /*fef0*/  LDL.64 R16, [R1+0x198] ;  /* 0x0001980001107983 */ /* 0x001ea80000100a00 */
[----:B------:R-:W-:Y:S04]  /*ff00*/  STL.64 [R1+0x808], R54 ;  /* 0x0008083601007387 */ /* 0x000fe80000100a00 */
[----:B-----5:R-:W-:Y:S04]  /*ff10*/  STL.64 [R1+0x800], R14 ;  /* 0x0008000e01007387 */ /* 0x020fe80000100a00 */
[----:B------:R-:W-:Y:S04]  /*ff20*/  STL.64 [R1+0x7f8], R52 ;  /* 0x0007f83401007387 */ /* 0x000fe80000100a00 */
[----:B------:R-:W-:Y:S04]  /*ff30*/  STL.64 [R1+0x7f0], R12 ;  /* 0x0007f00c01007387 */ /* 0x000fe80000100a00 */
[----:B------:R-:W-:Y:S04]  /*ff40*/  STL.64 [R1+0x7e8], R50 ;  /* 0x0007e83201007387 */ /* 0x000fe80000100a00 */
[----:B------:R-:W-:Y:S04]  /*ff50*/  STL.64 [R1+0x7e0], R10 ;  /* 0x0007e00a01007387 */ /* 0x000fe80000100a00 */
[----:B------:R-:W-:Y:S04]  /*ff60*/  STL.64 [R1+0x7d8], R48 ;  /* 0x0007d83001007387 */ /* 0x000fe80000100a00 */
[----:B------:R-:W-:Y:S04]  /*ff70*/  STL.64 [R1+0x7d0], R8 ;  /* 0x0007d00801007387 */ /* 0x000fe80000100a00 */
[----:B------:R-:W-:Y:S04]  /*ff80*/  STL.64 [R1+0x7c8], R44 ;  /* 0x0007c82c01007387 */ /* 0x000fe80000100a00 */
[----:B------:R-:W-:Y:S04]  /*ff90*/  STL.64 [R1+0x7c0], R6 ;  /* 0x0007c00601007387 */ /* 0x000fe80000100a00 */
[----:B------:R0:W-:Y:S04]  /*ffa0*/  STL.64 [R1+0x7b8], R40 ;  /* 0x0007b82801007387 */ /* 0x0001e80000100a00 */
[----:B0-----:R-:W2:Y:S04]  /*ffb0*/  LDL.LU.64 R40, [R1+0x1e0] ;  /* 0x0001e00001287983 */ /* 0x001ea80000300a00 */
[----:B------:R0:W-:Y:S04]  /*ffc0*/  STL.64 [R1+0x7b0], R4 ;  /* 0x0007b00401007387 */ /* 0x0001e80000100a00 */
[----:B0-----:R-:W2:Y:S04]  /*ffd0*/  LDL.LU R4, [R1+0x288] ;  /* 0x0002880001047983 */ /* 0x001ea80000300800 */
[----:B------:R-:W4:Y:S04]  /*ffe0*/  LDL.LU R5, [R1+0x284] ;  /* 0x0002840001057983 */ /* 0x000f280000300800 */
[----:B------:R0:W-:Y:S04]  /*fff0*/  STL.64 [R1+0x7a8], R86 ;  /* 0x0007a85601007387 */ /* 0x0001e80000100a00 */
[----:B0-----:R-:W3:Y:S04]  /*10000*/  LDL.LU R87, [R1+0x280] ;  /* 0x0002800001577983 */ /* 0x001ee80000300800 */
[----:B------:R0:W-:Y:S04]  /*10010*/  STL.64 [R1+0x7a0], R82 ;  /* 0x0007a05201007387 */ /* 0x0001e80000100a00 */
[----:B0-----:R-:W2:Y:S04]  /*10020*/  LDL.LU.64 R82, [R1+0x1a0] ;  /* 0x0001a00001527983 */ /* 0x001ea80000300a00 */
        /* <DEDUP_REMOVED lines=8> */
[----:B------:R-:W-:Y:S04]  /*100b0*/  STL.64 [R1+0x778], R70 ;  /* 0x0007784601007387 */ /* 0x000fe80000100a00 */
[----:B------:R0:W-:Y:S04]  /*100c0*/  STL.64 [R1+0x770], R110 ;  /* 0x0007706e01007387 */ /* 0x0001e80000100a00 */
[----:B0-----:R-:W3:Y:S04]  /*100d0*/  LDL.LU.64 R110, [R1+0x1d0] ;  /* 0x0001d000016e7983 */ /* 0x001ee80000300a00 */
[----:B------:R-:W-:Y:S04]  /*100e0*/  STL.64 [R1+0x768], R68 ;  /* 0x0007684401007387 */ /* 0x000fe80000100a00 */
[----:B------:R0:W-:Y:S04]  /*100f0*/  STL.64 [R1+0x760], R108 ;  /* 0x0007606c01007387 */ /* 0x0001e80000100a00 */
[----:B0-----:R-:W3:Y:S04]  /*10100*/  LDL.LU.64 R108, [R1+0x1d8] ;  /* 0x0001d800016c7983 */ /* 0x001ee80000300a00 */
        /* <DEDUP_REMOVED lines=64> */
[----:B----4-:R4:W4:Y:S04]  /*10510*/  @!P4 LDG.E.U16 R5, desc[UR20][R18.64] ;  /* 0x000000141205c981 */ /* 0x010928000c1e1500 */
[----:B------:R-:W4:Y:S01]  /*10520*/  LDL.LU.64 R14, [R1+0x190] ;  /* 0x00019000010e7983 */ /* 0x000f220000300a00 */
[----:B--2---:R-:W-:-:S03]  /*10530*/  IMAD.WIDE R40, R164, 0x2, R40 ;  /* 0x00000002a4287825 */ /* 0x004fc600078e0228 */
[----:B------:R2:W2:Y:S04]  /*10540*/  @!P0 LDG.E.U16 R2, desc[UR20][R22.64] ;  /* 0x0000001416028981 */ /* 0x0004a8000c1e1500 */
[----:B------:R-:W2:Y:S04]  /*10550*/  LDL.LU.64 R18, [R1+0x268] ;  /* 0x0002680001127983 */ /* 0x000ea80000300a00 */
[----:B------:R-:W2:Y:S04]  /*10560*/  LDL.LU.64 R54, [R1+0x250] ;  /* 0x0002500001367983 */ /* 0x000ea80000300a00 */
[----:B------:R-:W2:Y:S04]  /*10570*/  LDL.LU.64 R52, [R1+0x240] ;  /* 0x0002400001347983 */ /* 0x000ea80000300a00 */
[----:B------:R-:W2:Y:S04]  /*10580*/  LDL.LU.64 R50, [R1+0x228] ;  /* 0x0002280001327983 */ /* 0x000ea80000300a00 */
[----:B------:R-:W2:Y:S04]  /*10590*/  LDL.LU.64 R10, [R1+0x220] ;  /* 0x00022000010a7983 */ /* 0x000ea80000300a00 */
[----:B------:R-:W2:Y:S04]  /*105a0*/  LDL.LU.64 R48, [R1+0x218] ;  /* 0x0002180001307983 */ /* 0x000ea80000300a00 */
[----:B------:R-:W2:Y:S04]  /*105b0*/  LDL.LU.64 R8, [R1+0x210] ;  /* 0x0002100001087983 */ /* 0x000ea80000300a00 */
[----:B------:R-:W4:Y:S04]  /*105c0*/  LDL.LU.64 R44, [R1+0x208] ;  /* 0x00020800012c7983 */ /* 0x000f280000300a00 */
[----:B------:R-:W4:Y:S04]  /*105d0*/  LDL.LU.64 R6, [R1+0x200] ;  /* 0x0002000001067983 */ /* 0x000f280000300a00 */
[----:B------:R-:W4:Y:S01]  /*105e0*/  LDL.LU.64 R70, [R1+0x1f8] ;  /* 0x0001f80001467983 */ /* 0x000f220000300a00 */
[----:B------:R-:W-:-:S03]  /*105f0*/  IMAD.WIDE R82, R164, 0x2, R82 ;  /* 0x00000002a4527825 */ /* 0x000fc600078e0252 */
[----:B---3--:R3:W3:Y:S01]  /*10600*/  @!P3 LDG.E.U16 R87, desc[UR20][R20.64] ;  /* 0x000000141457b981 */ /* 0x0086e2000c1e1500 */
[C---:B------:R-:W-:Y:S01]  /*10610*/  IMAD.WIDE R78, R164.reuse, 0x2, R78 ;  /* 0x00000002a44e7825 */ /* 0x040fe200078e024e */
[----:B------:R-:W0:Y:S03]  /*10620*/  S2R R12, SR_TID.X ;  /* 0x00000000000c7919 */ /* 0x000e260000002100 */
[C---:B------:R-:W-:Y:S01]  /*10630*/  IMAD.WIDE R76, R164.reuse, 0x2, R76 ;  /* 0x00000002a44c7825 */ /* 0x040fe200078e024c */
[----:B------:R-:W0:Y:S03]  /*10640*/  S2R R13, SR_TID.X ;  /* 0x00000000000d7919 */ /* 0x000e260000002100 */
[C---:B------:R-:W-:Y:S01]  /*10650*/  IMAD.WIDE R110, R164.reuse, 0x2, R110 ;  /* 0x00000002a46e7825 */ /* 0x040fe200078e026e */
[----:B------:R-:W-:Y:S03]  /*10660*/  STL.64 [R1+0x1a0], R82 ;  /* 0x0001a05201007387 */ /* 0x000fe60000100a00 */
[C---:B------:R-:W-:Y:S01]  /*10670*/  IMAD.WIDE R108, R164.reuse, 0x2, R108 ;  /* 0x00000002a46c7825 */ /* 0x040fe200078e026c */
[----:B------:R-:W-:Y:S03]  /*10680*/  STL.64 [R1+0x1c0], R78 ;  /* 0x0001c04e01007387 */ /* 0x000fe60000100a00 */
[C---:B------:R-:W-:Y:S01]  /*10690*/  IMAD.WIDE R74, R164.reuse, 0x2, R74 ;  /* 0x00000002a44a7825 */ /* 0x040fe200078e024a */
[----:B------:R-:W-:Y:S03]  /*106a0*/  STL.64 [R1+0x1c8], R76 ;  /* 0x0001c84c01007387 */ /* 0x000fe60000100a00 */
[----:B------:R-:W-:Y:S01]  /*106b0*/  IMAD.WIDE R72, R164, 0x2, R72 ;  /* 0x00000002a4487825 */ /* 0x000fe200078e0248 */
[----:B------:R-:W-:Y:S04]  /*106c0*/  STL.64 [R1+0x1d0], R110 ;  /* 0x0001d06e01007387 */ /* 0x000fe80000100a00 */
[----:B------:R-:W-:Y:S04]  /*106d0*/  STL.64 [R1+0x1d8], R108 ;  /* 0x0001d86c01007387 */ /* 0x000fe80000100a00 */
[----:B------:R-:W-:Y:S04]  /*106e0*/  STL.64 [R1+0x1e0], R40 ;  /* 0x0001e02801007387 */ /* 0x000fe80000100a00 */
[----:B------:R-:W-:Y:S04]  /*106f0*/  STL.64 [R1+0x1e8], R74 ;  /* 0x0001e84a01007387 */ /* 0x000fe80000100a00 */
[----:B------:R-:W-:Y:S01]  /*10700*/  STL.64 [R1+0x1f0], R72 ;  /* 0x0001f04801007387 */ /* 0x000fe20000100a00 */
[----:B0-----:R-:W-:-:S03]  /*10710*/  SHF.R.U32.HI R12, RZ, 0x6, R12 ;  /* 0x00000006ff0c7819 */ /* 0x001fc6000001160c */
[----:B------:R-:W3:Y:S01]  /*10720*/  @!P5 LDG.E.U16 R4, desc[UR20][R16.64] ;  /* 0x000000141004d981 */ /* 0x000ee2000c1e1500 */
[----:B--2---:R-:W-:-:S04]  /*10730*/  IMAD.WIDE R8, R164, 0x2, R8 ;  /* 0x00000002a4087825 */ /* 0x004fc800078e0208 */
[----:B----4-:R-:W-:-:S04]  /*10740*/  IMAD.WIDE R44, R164, 0x2, R44 ;  /* 0x00000002a42c7825 */ /* 0x010fc800078e022c */
[----:B------:R-:W-:-:S04]  /*10750*/  IMAD.WIDE R6, R164, 0x2, R6 ;  /* 0x00000002a4067825 */ /* 0x000fc800078e0206 */
[----:B------:R-:W-:-:S05]  /*10760*/  IMAD.WIDE R70, R164, 0x2, R70 ;  /* 0x00000002a4467825 */ /* 0x000fca00078e0246 */
[----:B------:R-:W-:Y:S04]  /*10770*/  STL.64 [R1+0x1f8], R70 ;  /* 0x0001f84601007387 */ /* 0x000fe80000100a00 */
[----:B------:R-:W-:Y:S04]  /*10780*/  STL.64 [R1+0x200], R6 ;  /* 0x0002000601007387 */ /* 0x000fe80000100a00 */
[----:B------:R-:W-:Y:S04]  /*10790*/  STL.64 [R1+0x208], R44 ;  /* 0x0002082c01007387 */ /* 0x000fe80000100a00 */
[----:B------:R-:W-:Y:S04]  /*107a0*/  STL.64 [R1+0x210], R8 ;  /* 0x0002100801007387 */ /* 0x000fe80000100a00 */
[----:B------:R-:W2:Y:S04]  /*107b0*/  LDL.LU.64 R22, [R1+0x188] ;  /* 0x0001880001167983 */ /* 0x000ea80000300a00 */
[----:B------:R-:W4:Y:S04]  /*107c0*/  LDL.LU.64 R68, [R1+0x180] ;  /* 0x0001800001447983 */ /* 0x000f280000300a00 */
[----:B------:R-:W3:Y:S01]  /*107d0*/  LDL.LU.64 R20, [R1+0x270] ;  /* 0x0002700001147983 */ /* 0x000ee20000300a00 */
[----:B------:R-:W-:-:S04]  /*107e0*/  SGXT.U32 R12, R12, 0x1 ;  /* 0x000000010c0c781a */ /* 0x000fc80000000000 */
[----:B------:R-:W-:-:S04]  /*107f0*/  LOP3.LUT R12, R12, 0x2, RZ, 0xfc, !PT ;  /* 0x000000020c0c7812 */ /* 0x000fc800078efcff */
[----:B------:R-:W-:Y:S02]  /*10800*/  ISETP.GE.AND P3, PT, R12, UR32, PT ;  /* 0x000000200c007c0c */ /* 0x000fe4000bf66270 */
[----:B------:R-:W-:-:S04]  /*10810*/  SHF.R.U32.HI R12, RZ, 0x6, R13 ;  /* 0x00000006ff0c7819 */ /* 0x000fc8000001160d */
[----:B------:R-:W-:-:S04]  /*10820*/  SGXT.U32 R12, R12, 0x1 ;  /* 0x000000010c0c781a */ /* 0x000fc80000000000 */
[----:B------:R-:W-:-:S04]  /*10830*/  LOP3.LUT R12, R12, 0x6, RZ, 0xfc, !PT ;  /* 0x000000060c0c7812 */ /* 0x000fc800078efcff */
[----:B------:R-:W-:Y:S02]  /*10840*/  ISETP.GE.AND P0, PT, R12, UR32, PT ;  /* 0x000000200c007c0c */ /* 0x000fe4000bf06270 */
[----:B------:R-:W0:Y:S01]  /*10850*/  S2R R12, SR_TID.X ;  /* 0x00000000000c7919 */ /* 0x000e220000002100 */
[----:B------:R-:W-:-:S04]  /*10860*/  IMAD.WIDE R48, R164, 0x2, R48 ;  /* 0x00000002a4307825 */ /* 0x000fc800078e0230 */
[C---:B------:R-:W-:Y:S01]  /*10870*/  IMAD.WIDE R10, R164.reuse, 0x2, R10 ;  /* 0x00000002a40a7825 */ /* 0x040fe200078e020a */
[----:B------:R-:W-:Y:S03]  /*10880*/  STL.64 [R1+0x218], R48 ;  /* 0x0002183001007387 */ /* 0x000fe60000100a00 */
[C---:B------:R-:W-:Y:S01]  /*10890*/  IMAD.WIDE R50, R164.reuse, 0x2, R50 ;  /* 0x00000002a4327825 */ /* 0x040fe200078e0232 */
[----:B------:R-:W-:Y:S03]  /*108a0*/  STL.64 [R1+0x220], R10 ;  /* 0x0002200a01007387 */ /* 0x000fe60000100a00 */
[C---:B------:R-:W-:Y:S01]  /*108b0*/  IMAD.WIDE R52, R164.reuse, 0x2, R52 ;  /* 0x00000002a4347825 */ /* 0x040fe200078e0234 */
[----:B------:R-:W-:Y:S03]  /*108c0*/  STL.64 [R1+0x228], R50 ;  /* 0x0002283201007387 */ /* 0x000fe60000100a00 */
[C---:B------:R-:W-:Y:S01]  /*108d0*/  IMAD.WIDE R54, R164.reuse, 0x2, R54 ;  /* 0x00000002a4367825 */ /* 0x040fe200078e0236 */
[----:B------:R-:W-:Y:S03]  /*108e0*/  STL.64 [R1+0x240], R52 ;  /* 0x0002403401007387 */ /* 0x000fe60000100a00 */
[----:B------:R-:W-:Y:S01]  /*108f0*/  IMAD.WIDE R14, R164, 0x2, R14 ;  /* 0x00000002a40e7825 */ /* 0x000fe200078e020e */
[----:B------:R-:W-:Y:S01]  /*10900*/  SHF.R.U32.HI R13, RZ, 0x6, R13 ;  /* 0x00000006ff0d7819 */ /* 0x000fe2000001160d */
[----:B------:R-:W-:Y:S04]  /*10910*/  STL.64 [R1+0x250], R54 ;  /* 0x0002503601007387 */ /* 0x000fe80000100a00 */
[----:B------:R1:W-:Y:S01]  /*10920*/  STL.64 [R1+0x190], R14 ;  /* 0x0001900e01007387 */ /* 0x0003e20000100a00 */
[----:B------:R-:W-:-:S03]  /*10930*/  SGXT.U32 R13, R13, 0x1 ;  /* 0x000000010d0d781a */ /* 0x000fc60000000000 */
[----:B------:R-:W3:Y:S01]  /*10940*/  LDL.LU.64 R16, [R1+0x260] ;  /* 0x0002600001107983 */ /* 0x000ee20000300a00 */
[----:B------:R-:W-:-:S04]  /*10950*/  LOP3.LUT R13, R13, 0x4, RZ, 0xfc, !PT ;  /* 0x000000040d0d7812 */ /* 0x000fc800078efcff */
[----:B------:R-:W-:Y:S02]  /*10960*/  ISETP.GE.AND P5, PT, R13, UR32, PT ;  /* 0x000000200d007c0c */ /* 0x000fe4000bfa6270 */
[--C-:B0-----:R-:W-:Y:S02]  /*10970*/  SHF.R.U32.HI R13, RZ, 0x6, R12.reuse ;  /* 0x00000006ff0d7819 */ /* 0x101fe4000001160c */
[----:B------:R-:W-:Y:S01]  /*10980*/  SHF.R.U32.HI R12, RZ, 0x6, R12 ;  /* 0x00000006ff0c7819 */ /* 0x000fe2000001160c */
[----:B------:R-:W-:Y:S01]  /*10990*/  IMAD.WIDE R18, R164, 0x2, R18 ;  /* 0x00000002a4127825 */ /* 0x000fe200078e0212 */
[----:B------:R-:W-:Y:S02]  /*109a0*/  PRMT R107, RZ, 0x7610, R107 ;  /* 0x00007610ff6b7816 */ /* 0x000fe4000000006b */
[----:B------:R-:W-:-:S04]  /*109b0*/  SGXT.U32 R12, R12, 0x1 ;  /* 0x000000010c0c781a */ /* 0x000fc80000000000 */
[----:B------:R-:W-:Y:S01]  /*109c0*/  LOP3.LUT R12, R12, 0xc, RZ, 0xfc, !PT ;  /* 0x0000000c0c0c7812 */ /* 0x000fe200078efcff */
[----:B------:R-:W-:Y:S04]  /*109d0*/  STL.64 [R1+0x268], R18 ;  /* 0x0002681201007387 */ /* 0x000fe80000100a00 */
[----:B------:R-:W3:Y:S01]  /*109e0*/  @!P3 LDG.E.U16 R107, desc[UR20][R14.64] ;  /* 0x000000140e6bb981 */ /* 0x000ee2000c1e1500 */
[----:B------:R-:W-:Y:S02]  /*109f0*/  ISETP.GE.AND P3, PT, R12, UR32, PT ;  /* 0x000000200c007c0c */ /* 0x000fe4000bf66270 */
[----:B------:R-:W0:Y:S01]  /*10a00*/  S2R R12, SR_TID.X ;  /* 0x00000000000c7919 */ /* 0x000e220000002100 */
[----:B------:R-:W-:-:S04]  /*10a10*/  SGXT.U32 R13, R13, 0x1 ;  /* 0x000000010d0d781a */ /* 0x000fc80000000000 */
[----:B------:R-:W-:-:S04]  /*10a20*/  LOP3.LUT R13, R13, 0xa, RZ, 0xfc, !PT ;  /* 0x0000000a0d0d7812 */ /* 0x000fc800078efcff */
[----:B------:R-:W-:Y:S02]  /*10a30*/  ISETP.GE.AND P4, PT, R13, UR32, PT ;  /* 0x000000200d007c0c */ /* 0x000fe4000bf86270 */
[----:B-1----:R-:W-:Y:S02]  /*10a40*/  PRMT R125, RZ, 0x7610, R125 ;  /* 0x00007610ff7d7816 */ /* 0x002fe4000000007d */
[----:B------:R-:W-:Y:S02]  /*10a50*/  PRMT R97, RZ, 0x7610, R97 ;  /* 0x00007610ff617816 */ /* 0x000fe40000000061 */
[--C-:B0-----:R-:W-:Y:S02]  /*10a60*/  SHF.R.U32.HI R13, RZ, 0x6, R12.reuse ;  /* 0x00000006ff0d7819 */ /* 0x101fe4000001160c */
[----:B------:R-:W-:Y:S02]  /*10a70*/  SHF.R.U32.HI R12, RZ, 0x6, R12 ;  /* 0x00000006ff0c7819 */ /* 0x000fe4000001160c */
[----:B------:R-:W-:-:S02]  /*10a80*/  SGXT.U32 R13, R13, 0x1 ;  /* 0x000000010d0d781a */ /* 0x000fc40000000000 */
[----:B------:R-:W-:Y:S02]  /*10a90*/  SGXT.U32 R12, R12, 0x1 ;  /* 0x000000010c0c781a */ /* 0x000fe40000000000 */
[----:B------:R-:W-:Y:S02]  /*10aa0*/  LOP3.LUT R13, R13, 0xe, RZ, 0xfc, !PT ;  /* 0x0000000e0d0d7812 */ /* 0x000fe400078efcff */
[----:B------:R-:W-:Y:S01]  /*10ab0*/  LOP3.LUT R12, R12, 0x12, RZ, 0xfc, !PT ;  /* 0x000000120c0c7812 */ /* 0x000fe200078efcff */
[----:B--2---:R-:W-:-:S04]  /*10ac0*/  IMAD.WIDE R22, R164, 0x2, R22 ;  /* 0x00000002a4167825 */ /* 0x004fc800078e0216 */
[C---:B----4-:R-:W-:Y:S01]  /*10ad0*/  IMAD.WIDE R68, R164.reuse, 0x2, R68 ;  /* 0x00000002a4447825 */ /* 0x050fe200078e0244 */
[----:B------:R-:W2:Y:S04]  /*10ae0*/  @!P5 LDG.E.U16 R125, desc[UR20][R22.64] ;  /* 0x00000014167dd981 */ /* 0x000ea8000c1e1500 */
[----:B------:R-:W-:Y:S04]  /*10af0*/  STL.64 [R1+0x180], R68 ;  /* 0x0001804401007387 */ /* 0x000fe80000100a00 */
[----:B------:R0:W-:Y:S04]  /*10b00*/  STL.64 [R1+0x188], R22 ;  /* 0x0001881601007387 */ /* 0x0001e80000100a00 */
[----:B------:R-:W4:Y:S01]  /*10b10*/  LDL.LU.64 R14, [R1+0x248] ;  /* 0x00024800010e7983 */ /* 0x000f220000300a00 */
[----:B---3--:R-:W-:Y:S01]  /*10b20*/  IMAD.WIDE R20, R164, 0x2, R20 ;  /* 0x00000002a4147825 */ /* 0x008fe200078e0214 */
[----:B------:R-:W-:-:S02]  /*10b30*/  ISETP.GE.AND P5, PT, R13, UR32, PT ;  /* 0x000000200d007c0c */ /* 0x000fc4000bfa6270 */
[----:B------:R1:W3:Y:S01]  /*10b40*/  @!P0 LDG.E.U16 R97, desc[UR20][R68.64] ;  /* 0x0000001444618981 */ /* 0x0002e2000c1e1500 */
[----:B------:R-:W-:-:S03]  /*10b50*/  ISETP.GE.AND P0, PT, R12, UR32, PT ;  /* 0x000000200c007c0c */ /* 0x000fc6000bf06270 */
[----:B0-----:R-:W2:Y:S04]  /*10b60*/  LDL.LU.64 R22, [R1+0x828] ;  /* 0x0008280001167983 */ /* 0x001ea80000300a00 */
[----:B------:R0:W-:Y:S04]  /*10b70*/  STL.64 [R1+0x270], R20 ;  /* 0x0002701401007387 */ /* 0x0001e80000100a00 */
[----:B------:R-:W2:Y:S01]  /*10b80*/  LDL.LU.64 R12, [R1+0x230] ;  /* 0x00023000010c7983 */ /* 0x000ea20000300a00 */
[----:B-1----:R-:W1:Y:S01]  /*10b90*/  S2R R68, SR_TID.X ;  /* 0x0000000000447919 */ /* 0x002e620000002100 */
[----:B------:R-:W-:-:S06]  /*10ba0*/  PRMT R64, RZ, 0x7610, R64 ;  /* 0x00007610ff407816 */ /* 0x000fcc0000000040 */
[----:B------:R-:W3:Y:S01]  /*10bb0*/  @!P4 LDG.E.U16 R64, desc[UR20][R20.64] ;  /* 0x000000141440c981 */ /* 0x000ee2000c1e1500 */
[----:B------:R-:W-:-:S06]  /*10bc0*/  PRMT R124, RZ, 0x7610, R124 ;  /* 0x00007610ff7c7816 */ /* 0x000fcc000000007c */
[----:B------:R-:W3:Y:S01]  /*10bd0*/  @!P3 LDG.E.U16 R124, desc[UR20][R18.64] ;  /* 0x00000014127cb981 */ /* 0x000ee2000c1e1500 */
[----:B------:R-:W-:Y:S02]  /*10be0*/  PRMT R96, RZ, 0x7610, R96 ;  /* 0x00007610ff607816 */ /* 0x000fe40000000060 */
[----:B------:R-:W-:Y:S01]  /*10bf0*/  PRMT R65, RZ, 0x7610, R65 ;  /* 0x00007610ff417816 */ /* 0x000fe20000000041 */
[----:B0-----:R-:W3:Y:S05]  /*10c00*/  LDL.LU.64 R20, [R1+0x820] ;  /* 0x0008200001147983 */ /* 0x001eea0000300a00 */
[----:B------:R-:W3:Y:S01]  /*10c10*/  @!P0 LDG.E.U16 R65, desc[UR20][R54.64] ;  /* 0x0000001436418981 */ /* 0x000ee2000c1e1500 */
[----:B------:R-:W-:Y:S01]  /*10c20*/  IMAD.WIDE R16, R164, 0x2, R16 ;  /* 0x00000002a4107825 */ /* 0x000fe200078e0210 */
[----:B------:R-:W-:-:S02]  /*10c30*/  PRMT R103, RZ, 0x7610, R103 ;  /* 0x00007610ff677816 */ /* 0x000fc40000000067 */
[----:B------:R-:W3:Y:S01]  /*10c40*/  LDL.LU.64 R18, [R1+0x818] ;  /* 0x0008180001127983 */ /* 0x000ee20000300a00 */
[----:B-1----:R-:W-:-:S03]  /*10c50*/  SHF.R.U32.HI R69, RZ, 0x6, R68 ;  /* 0x00000006ff457819 */ /* 0x002fc60000011644 */
[----:B------:R-:W3:Y:S01]  /*10c60*/  @!P5 LDG.E.U16 R96, desc[UR20][R16.64] ;  /* 0x000000141060d981 */ /* 0x000ee2000c1e1500 */
[----:B------:R-:W-:-:S04]  /*10c70*/  SGXT.U32 R69, R69, 0x1 ;  /* 0x000000014545781a */ /* 0x000fc80000000000 */
[----:B------:R-:W-:-:S04]  /*10c80*/  LOP3.LUT R69, R69, 0x14, RZ, 0xfc, !PT ;  /* 0x0000001445457812 */ /* 0x000fc800078efcff */
[----:B------:R-:W-:Y:S02]  /*10c90*/  ISETP.GE.AND P4, PT, R69, UR32, PT ;  /* 0x0000002045007c0c */ /* 0x000fe4000bf86270 */
[----:B------:R-:W-:-:S04]  /*10ca0*/  SHF.R.U32.HI R69, RZ, 0x6, R68 ;  /* 0x00000006ff457819 */ /* 0x000fc80000011644 */
        /* <DEDUP_REMOVED lines=13> */
[----:B------:R-:W-:Y:S02]  /*10d80*/  LOP3.LUT R69, R69, 0x1e, RZ, 0xfc, !PT ;  /* 0x0000001e45457812 */ /* 0x000fe400078efcff */
[----:B------:R-:W-:Y:S02]  /*10d90*/  SHF.R.U32.HI R68, RZ, 0x6, R68 ;  /* 0x00000006ff447819 */ /* 0x000fe40000011644 */
[----:B------:R-:W-:Y:S02]  /*10da0*/  PRMT R95, RZ, 0x7610, R95 ;  /* 0x00007610ff5f7816 */ /* 0x000fe4000000005f */
[----:B------:R-:W-:-:S04]  /*10db0*/  SGXT.U32 R68, R68, 0x1 ;  /* 0x000000014444781a */ /* 0x000fc80000000000 */
[----:B------:R-:W-:Y:S01]  /*10dc0*/  LOP3.LUT R68, R68, 0x20, RZ, 0xfc, !PT ;  /* 0x0000002044447812 */ /* 0x000fe200078efcff */
[----:B------:R-:W3:Y:S03]  /*10dd0*/  @!P3 LDG.E.U16 R95, desc[UR20][R52.64] ;  /* 0x00000014345fb981 */ /* 0x000ee6000c1e1500 */
[----:B------:R-:W-:Y:S02]  /*10de0*/  ISETP.GE.AND P3, PT, R68, UR32, PT ;  /* 0x0000002044007c0c */ /* 0x000fe4000bf66270 */
[----:B------:R-:W-:Y:S02]  /*10df0*/  PRMT R104, RZ, 0x7610, R104 ;  /* 0x00007610ff687816 */ /* 0x000fe40000000068 */
[----:B------:R-:W-:-:S06]  /*10e00*/  PRMT R102, RZ, 0x7610, R102 ;  /* 0x00007610ff667816 */ /* 0x000fcc0000000066 */
[----:B------:R-:W3:Y:S01]  /*10e10*/  @!P0 LDG.E.U16 R102, desc[UR20][R50.64] ;  /* 0x0000001432668981 */ /* 0x000ee2000c1e1500 */
[----:B------:R-:W-:Y:S02]  /*10e20*/  PRMT R94, RZ, 0x7610, R94 ;  /* 0x00007610ff5e7816 */ /* 0x000fe4000000005e */
[----:B------:R-:W-:Y:S02]  /*10e30*/  PRMT R88, RZ, 0x7610, R88 ;  /* 0x00007610ff587816 */ /* 0x000fe40000000058 */
[----:B------:R-:W-:Y:S01]  /*10e40*/  PRMT R99, RZ, 0x7610, R99 ;  /* 0x00007610ff637816 */ /* 0x000fe20000000063 */
[----:B------:R0:W-:Y:S04]  /*10e50*/  STL.64 [R1+0x260], R16 ;  /* 0x0002601001007387 */ /* 0x0001e80000100a00 */
[----:B------:R-:W3:Y:S01]  /*10e60*/  @!P3 LDG.E.U16 R88, desc[UR20][R48.64] ;  /* 0x000000143058b981 */ /* 0x000ee2000c1e1500 */
[----:B------:R-:W-:-:S02]  /*10e70*/  PRMT R0, RZ, 0x7610, R0 ;  /* 0x00007610ff007816 */ /* 0x000fc40000000000 */
[----:B------:R-:W-:Y:S01]  /*10e80*/  PRMT R93, RZ, 0x7610, R93 ;  /* 0x00007610ff5d7816 */ /* 0x000fe2000000005d */
[----:B0-----:R-:W3:Y:S04]  /*10e90*/  LDL.LU.64 R16, [R1+0x810] ;  /* 0x0008100001107983 */ /* 0x001ee80000300a00 */
[----:B------:R-:W3:Y:S01]  /*10ea0*/  LDL.LU.64 R54, [R1+0x808] ;  /* 0x0008080001367983 */ /* 0x000ee20000300a00 */
[----:B----4-:R-:W-:-:S05]  /*10eb0*/  IMAD.WIDE R14, R164, 0x2, R14 ;  /* 0x00000002a40e7825 */ /* 0x010fca00078e020e */
[----:B------:R-:W4:Y:S01]  /*10ec0*/  @!P4 LDG.E.U16 R103, desc[UR20][R14.64] ;  /* 0x000000140e67c981 */ /* 0x000f22000c1e1500 */
[----:B------:R-:W-:Y:S02]  /*10ed0*/  ISETP.GE.AND P4, PT, R69, UR32, PT ;  /* 0x0000002045007c0c */ /* 0x000fe4000bf86270 */
[----:B------:R-:W0:Y:S01]  /*10ee0*/  S2R R69, SR_TID.X ;  /* 0x0000000000457919 */ /* 0x000e220000002100 */
[----:B--2---:R-:W-:-:S10]  /*10ef0*/  IMAD.WIDE R12, R164, 0x2, R12 ;  /* 0x00000002a40c7825 */ /* 0x004fd400078e020c */
[----:B------:R-:W2:Y:S04]  /*10f00*/  @!P4 LDG.E.U16 R94, desc[UR20][R10.64] ;  /* 0x000000140a5ec981 */ /* 0x000ea8000c1e1500 */
[----:B------:R-:W2:Y:S01]  /*10f10*/  @!P5 LDG.E.U16 R104, desc[UR20][R12.64] ;  /* 0x000000140c68d981 */ /* 0x000ea2000c1e1500 */
[----:B0-----:R-:W-:-:S04]  /*10f20*/  SHF.R.U32.HI R68, RZ, 0x6, R69 ;  /* 0x00000006ff447819 */ /* 0x001fc80000011645 */
[----:B------:R-:W-:-:S04]  /*10f30*/  SGXT.U32 R68, R68, 0x1 ;  /* 0x000000014444781a */ /* 0x000fc80000000000 */
[----:B------:R-:W-:-:S04]  /*10f40*/  LOP3.LUT R68, R68, 0x24, RZ, 0xfc, !PT ;  /* 0x0000002444447812 */ /* 0x000fc800078efcff */
[----:B------:R-:W-:Y:S02]  /*10f50*/  ISETP.GE.AND P5, PT, R68, UR32, PT ;  /* 0x0000002044007c0c */ /* 0x000fe4000bfa6270 */
[----:B------:R-:W0:Y:S01]  /*10f60*/  S2R R68, SR_TID.X ;  /* 0x0000000000447919 */ /* 0x000e220000002100 */
[----:B------:R-:W-:-:S04]  /*10f70*/  SHF.R.U32.HI R69, RZ, 0x6, R69 ;  /* 0x00000006ff457819 */ /* 0x000fc80000011645 */
[----:B------:R-:W-:-:S04]  /*10f80*/  SGXT.U32 R69, R69, 0x1 ;  /* 0x000000014545781a */ /* 0x000fc80000000000 */
[----:B------:R-:W-:Y:S01]  /*10f90*/  LOP3.LUT R69, R69, 0x22, RZ, 0xfc, !PT ;  /* 0x0000002245457812 */ /* 0x000fe200078efcff */
[----:B------:R1:W-:Y:S03]  /*10fa0*/  STL.64 [R1+0x248], R14 ;  /* 0x0002480e01007387 */ /* 0x0003e60000100a00 */
[----:B------:R-:W-:Y:S01]  /*10fb0*/  ISETP.GE.AND P6, PT, R69, UR32, PT ;  /* 0x0000002045007c0c */ /* 0x000fe2000bfc6270 */
[----:B------:R-:W2:Y:S01]  /*10fc0*/  @!P5 LDG.E.U16 R0, desc[UR20][R44.64] ;  /* 0x000000142c00d981 */ /* 0x000ea2000c1e1500 */
[----:B------:R-:W-:Y:S02]  /*10fd0*/  PRMT R105, RZ, 0x7610, R105 ;  /* 0x00007610ff697816 */ /* 0x000fe40000000069 */
[----:B------:R-:W-:Y:S01]  /*10fe0*/  PRMT R101, RZ, 0x7610, R101 ;  /* 0x00007610ff657816 */ /* 0x000fe20000000065 */
[----:B-1----:R-:W2:Y:S08]  /*10ff0*/  LDL.LU.64 R14, [R1+0x800] ;  /* 0x00080000010e7983 */ /* 0x002eb00000300a00 */
[----:B------:R-:W2:Y:S04]  /*11000*/  @!P6 LDG.E.U16 R99, desc[UR20][R8.64] ;  /* 0x000000140863e981 */ /* 0x000ea8000c1e1500 */
[----:B------:R-:W2:Y:S01]  /*11010*/  LDL.LU.64 R52, [R1+0x7f8] ;  /* 0x0007f80001347983 */ /* 0x000ea20000300a00 */
        /* <DEDUP_REMOVED lines=11> */
[----:B------:R-:W-:-:S03]  /*110d0*/  PRMT R66, RZ, 0x7610, R66 ;  /* 0x00007610ff427816 */ /* 0x000fc60000000042 */
[----:B-1----:R-:W2:Y:S04]  /*110e0*/  LDL.LU.64 R12, [R1+0x7f0] ;  /* 0x0007f000010c7983 */ /* 0x002ea80000300a00 */
[----:B------:R-:W2:Y:S04]  /*110f0*/  LDL.LU.64 R50, [R1+0x7e8] ;  /* 0x0007e80001327983 */ /* 0x000ea80000300a00 */
[----:B------:R-:W2:Y:S01]  /*11100*/  LDL.LU.64 R10, [R1+0x7e0] ;  /* 0x0007e000010a7983 */ /* 0x000ea20000300a00 */
[--C-:B0-----:R-:W-:Y:S02]  /*11110*/  SHF.R.U32.HI R68, RZ, 0x6, R69.reuse ;  /* 0x00000006ff447819 */ /* 0x101fe40000011645 */
[----:B------:R-:W-:Y:S01]  /*11120*/  SHF.R.U32.HI R69, RZ, 0x6, R69 ;  /* 0x00000006ff457819 */ /* 0x000fe20000011645 */
[----:B------:R-:W2:Y:S01]  /*11130*/  LDL.LU.64 R48, [R1+0x7d8] ;  /* 0x0007d80001307983 */ /* 0x000ea20000300a00 */
[----:B------:R-:W-:-:S02]  /*11140*/  SGXT.U32 R68, R68, 0x1 ;  /* 0x000000014444781a */ /* 0x000fc40000000000 */
[----:B------:R-:W-:Y:S01]  /*11150*/  SGXT.U32 R69, R69, 0x1 ;  /* 0x000000014545781a */ /* 0x000fe20000000000 */
[----:B------:R-:W2:Y:S01]  /*11160*/  LDL.LU.64 R8, [R1+0x7d0] ;  /* 0x0007d00001087983 */ /* 0x000ea20000300a00 */
[----:B------:R-:W-:Y:S02]  /*11170*/  LOP3.LUT R68, R68, 0x2c, RZ, 0xfc, !PT ;  /* 0x0000002c44447812 */ /* 0x000fe400078efcff */
[----:B------:R-:W-:Y:S01]  /*11180*/  LOP3.LUT R69, R69, 0x2a, RZ, 0xfc, !PT ;  /* 0x0000002a45457812 */ /* 0x000fe200078efcff */
[----:B------:R-:W2:Y:S01]  /*11190*/  LDL.LU.64 R44, [R1+0x7c8] ;  /* 0x0007c800012c7983 */ /* 0x000ea20000300a00 */
[----:B------:R-:W-:Y:S02]  /*111a0*/  ISETP.GE.AND P6, PT, R68, UR32, PT ;  /* 0x0000002044007c0c */ /* 0x000fe4000bfc6270 */
[----:B------:R-:W-:Y:S01]  /*111b0*/  ISETP.GE.AND P3, PT, R69, UR32, PT ;  /* 0x0000002045007c0c */ /* 0x000fe2000bf66270 */
[----:B------:R-:W2:Y:S04]  /*111c0*/  LDL.LU.64 R6, [R1+0x7c0] ;  /* 0x0007c00001067983 */ /* 0x000ea80000300a00 */
[----:B------:R-:W2:Y:S06]  /*111d0*/  @!P4 LDG.E.U16 R66, desc[UR20][R70.64] ;  /* 0x000000144642c981 */ /* 0x000eac000c1e1500 */
[----:B------:R-:W2:Y:S04]  /*111e0*/  @!P6 LDG.E.U16 R101, desc[UR20][R74.64] ;  /* 0x000000144a65e981 */ /* 0x000ea8000c1e1500 */
[----:B------:R-:W2:Y:S04]  /*111f0*/  @!P3 LDG.E.U16 R105, desc[UR20][R72.64] ;  /* 0x000000144869b981 */ /* 0x000ea8000c1e1500 */
[----:B------:R-:W2:Y:S04]  /*11200*/  LDL.LU.64 R72, [R1+0x1b0] ;  /* 0x0001b00001487983 */ /* 0x000ea80000300a00 */
[----:B------:R-:W3:Y:S04]  /*11210*/  LDL.LU.64 R74, [R1+0x1a8] ;  /* 0x0001a800014a7983 */ /* 0x000ee80000300a00 */
[----:B------:R-:W4:Y:S01]  /*11220*/  LDL.LU.64 R70, [R1+0x1b8] ;  /* 0x0001b80001467983 */ /* 0x000f220000300a00 */
[----:B------:R-:W0:Y:S02]  /*11230*/  S2R R68, SR_TID.X ;  /* 0x0000000000447919 */ /* 0x000e240000002100 */
[----:B0-----:R-:W-:-:S04]  /*11240*/  SHF.R.U32.HI R69, RZ, 0x6, R68 ;  /* 0x00000006ff457819 */ /* 0x001fc80000011644 */
[----:B------:R-:W-:-:S04]  /*11250*/  SGXT.U32 R69, R69, 0x1 ;  /* 0x000000014545781a */ /* 0x000fc80000000000 */
[----:B------:R-:W-:-:S04]  /*11260*/  LOP3.LUT R69, R69, 0x2e, RZ, 0xfc, !PT ;  /* 0x0000002e45457812 */ /* 0x000fc800078efcff */
[----:B------:R-:W-:Y:S02]  /*11270*/  ISETP.GE.AND P5, PT, R69, UR32, PT ;  /* 0x0000002045007c0c */ /* 0x000fe4000bfa6270 */
[----:B------:R-:W0:Y:S01]  /*11280*/  S2R R69, SR_TID.X ;  /* 0x0000000000457919 */ /* 0x000e220000002100 */
[----:B------:R-:W-:-:S04]  /*11290*/  SHF.R.U32.HI R68, RZ, 0x6, R68 ;  /* 0x00000006ff447819 */ /* 0x000fc80000011644 */
[----:B------:R-:W-:-:S04]  /*112a0*/  SGXT.U32 R68, R68, 0x1 ;  /* 0x000000014444781a */ /* 0x000fc80000000000 */
[----:B------:R-:W-:-:S04]  /*112b0*/  LOP3.LUT R68, R68, 0x30, RZ, 0xfc, !PT ;  /* 0x0000003044447812 */ /* 0x000fc800078efcff */
[----:B------:R-:W-:Y:S02]  /*112c0*/  ISETP.GE.AND P0, PT, R68, UR32, PT ;  /* 0x0000002044007c0c */ /* 0x000fe4000bf06270 */
        /* <DEDUP_REMOVED lines=13> */
[----:B------:R-:W-:Y:S02]  /*113a0*/  SHF.R.U32.HI R69, RZ, 0x6, R68 ;  /* 0x00000006ff457819 */ /* 0x000fe40000011644 */
[----:B------:R-:W-:Y:S02]  /*113b0*/  PRMT R92, RZ, 0x7610, R92 ;  /* 0x00007610ff5c7816 */ /* 0x000fe4000000005c */
[----:B------:R-:W-:-:S04]  /*113c0*/  SGXT.U32 R69, R69, 0x1 ;  /* 0x000000014545781a */ /* 0x000fc80000000000 */
[----:B------:R-:W-:Y:S01]  /*113d0*/  LOP3.LUT R69, R69, 0x38, RZ, 0xfc, !PT ;  /* 0x0000003845457812 */ /* 0x000fe200078efcff */
[----:B------:R-:W4:Y:S03]  /*113e0*/  @!P5 LDG.E.U16 R92, desc[UR20][R40.64] ;  /* 0x00000014285cd981 */ /* 0x000f26000c1e1500 */
[----:B------:R-:W-:Y:S02]  /*113f0*/  ISETP.GE.AND P5, PT, R69, UR32, PT ;  /* 0x0000002045007c0c */ /* 0x000fe4000bfa6270 */
[----:B------:R-:W0:Y:S01]  /*11400*/  S2R R69, SR_TID.X ;  /* 0x0000000000457919 */ /* 0x000e220000002100 */
[----:B------:R-:W-:Y:S02]  /*11410*/  SHF.R.U32.HI R68, RZ, 0x6, R68 ;  /* 0x00000006ff447819 */ /* 0x000fe40000011644 */
[----:B------:R-:W-:Y:S02]  /*11420*/  PRMT R67, RZ, 0x7610, R67 ;  /* 0x00007610ff437816 */ /* 0x000fe40000000043 */
[----:B------:R-:W-:Y:S01]  /*11430*/  SGXT.U32 R68, R68, 0x1 ;  /* 0x000000014444781a */ /* 0x000fe20000000000 */
[----:B------:R-:W4:Y:S03]  /*11440*/  LDL.LU.64 R40, [R1+0x7b8] ;  /* 0x0007b80001287983 */ /* 0x000f260000300a00 */
[----:B------:R-:W-:Y:S01]  /*11450*/  LOP3.LUT R68, R68, 0x3a, RZ, 0xfc, !PT ;  /* 0x0000003a44447812 */ /* 0x000fe200078efcff */
[----:B------:R-:W4:Y:S03]  /*11460*/  @!P0 LDG.E.U16 R67, desc[UR20][R108.64] ;  /* 0x000000146c438981 */ /* 0x000f26000c1e1500 */
[----:B------:R-:W-:-:S02]  /*11470*/  ISETP.GE.AND P0, PT, R68, UR32, PT ;  /* 0x0000002044007c0c */ /* 0x000fc4000bf06270 */
[----:B------:R-:W-:Y:S02]  /*11480*/  PRMT R62, RZ, 0x7610, R62 ;  /* 0x00007610ff3e7816 */ /* 0x000fe4000000003e */
[----:B------:R-:W-:Y:S02]  /*11490*/  PRMT R100, RZ, 0x7610, R100 ;  /* 0x00007610ff647816 */ /* 0x000fe40000000064 */
[----:B------:R-:W-:Y:S02]  /*114a0*/  PRMT R91, RZ, 0x7610, R91 ;  /* 0x00007610ff5b7816 */ /* 0x000fe4000000005b */
[----:B------:R-:W4:Y:S04]  /*114b0*/  @!P4 LDG.E.U16 R62, desc[UR20][R110.64] ;  /* 0x000000146e3ec981 */ /* 0x000f28000c1e1500 */
[----:B------:R-:W4:Y:S04]  /*114c0*/  @!P3 LDG.E.U16 R100, desc[UR20][R76.64] ;  /* 0x000000144c64b981 */ /* 0x000f28000c1e1500 */
[----:B------:R1:W4:Y:S01]  /*114d0*/  @!P6 LDG.E.U16 R91, desc[UR20][R78.64] ;  /* 0x000000144e5be981 */ /* 0x000322000c1e1500 */
[----:B0-----:R-:W-:-:S02]  /*114e0*/  SHF.R.U32.HI R68, RZ, 0x6, R69 ;  /* 0x00000006ff447819 */ /* 0x001fc40000011645 */
[----:B------:R-:W-:Y:S02]  /*114f0*/  SHF.R.U32.HI R69, RZ, 0x6, R69 ;  /* 0x00000006ff457819 */ /* 0x000fe40000011645 */
[----:B------:R-:W-:Y:S02]  /*11500*/  SGXT.U32 R68, R68, 0x1 ;  /* 0x000000014444781a */ /* 0x000fe40000000000 */
[----:B------:R-:W-:Y:S02]  /*11510*/  SGXT.U32 R69, R69, 0x1 ;  /* 0x000000014545781a */ /* 0x000fe40000000000 */
[----:B------:R-:W-:Y:S02]  /*11520*/  LOP3.LUT R68, R68, 0x3e, RZ, 0xfc, !PT ;  /* 0x0000003e44447812 */ /* 0x000fe400078efcff */
[----:B------:R-:W-:Y:S02]  /*11530*/  LOP3.LUT R69, R69, 0x3c, RZ, 0xfc, !PT ;  /* 0x0000003c45457812 */ /* 0x000fe400078efcff */
[----:B------:R-:W-:-:S02]  /*11540*/  ISETP.GE.AND P3, PT, R68, UR32, PT ;  /* 0x0000002044007c0c */ /* 0x000fc4000bf66270 */
[----:B------:R-:W-:Y:S01]  /*11550*/  ISETP.GE.AND P4, PT, R69, UR32, PT ;  /* 0x0000002045007c0c */ /* 0x000fe2000bf86270 */
[----:B-1----:R-:W0:Y:S01]  /*11560*/  S2R R79, SR_TID.X ;  /* 0x00000000004f7919 */ /* 0x002e220000002100 */
[----:B------:R-:W-:Y:S02]  /*11570*/  PRMT R106, RZ, 0x7610, R106 ;  /* 0x00007610ff6a7816 */ /* 0x000fe4000000006a */
[----:B------:R-:W-:Y:S01]  /*11580*/  PRMT R63, RZ, 0x7610, R63 ;  /* 0x00007610ff3f7816 */ /* 0x000fe2000000003f */
[----:B------:R-:W4:Y:S01]  /*11590*/  LDL.LU.64 R68, [R1+0x58] ;  /* 0x0000580001447983 */ /* 0x000f220000300a00 */
[----:B------:R-:W-:Y:S02]  /*115a0*/  PRMT R98, RZ, 0x7610, R98 ;  /* 0x00007610ff627816 */ /* 0x000fe40000000062 */
[----:B------:R-:W-:Y:S01]  /*115b0*/  PRMT R90, RZ, 0x7610, R90 ;  /* 0x00007610ff5a7816 */ /* 0x000fe2000000005a */
[----:B------:R-:W4:Y:S05]  /*115c0*/  LDL.LU.64 R108, [R1+0x38] ;  /* 0x00003800016c7983 */ /* 0x000f2a0000300a00 */
[----:B------:R-:W4:Y:S04]  /*115d0*/  @!P3 LDG.E.U16 R90, desc[UR20][R82.64] ;  /* 0x00000014525ab981 */ /* 0x000f28000c1e1500 */
[----:B------:R-:W-:Y:S01]  /*115e0*/  STL [R1+0x500], R164 ;  /* 0x000500a401007387 */ /* 0x000fe20000100800 */
[----:B0-----:R-:W-:Y:S01]  /*115f0*/  LOP3.LUT R78, R79, 0x3f, RZ, 0xc0, !PT ;  /* 0x0000003f4f4e7812 */ /* 0x001fe200078ec0ff */
[----:B--2---:R-:W-:-:S04]  /*11600*/  IMAD.WIDE R72, R164, 0x2, R72 ;  /* 0x00000002a4487825 */ /* 0x004fc800078e0248 */
[C---:B---3--:R-:W-:Y:S01]  /*11610*/  IMAD.WIDE R74, R164.reuse, 0x2, R74 ;  /* 0x00000002a44a7825 */ /* 0x048fe200078e024a */
[----:B------:R-:W2:Y:S03]  /*11620*/  @!P0 LDG.E.U16 R63, desc[UR20][R72.64] ;  /* 0x00000014483f8981 */ /* 0x000ea6000c1e1500 */
[----:B----4-:R-:W-:Y:S01]  /*11630*/  IMAD.WIDE R70, R164, 0x2, R70 ;  /* 0x00000002a4467825 */ /* 0x010fe200078e0246 */
[----:B------:R-:W3:Y:S04]  /*11640*/  @!P4 LDG.E.U16 R98, desc[UR20][R74.64] ;  /* 0x000000144a62c981 */ /* 0x000ee8000c1e1500 */
[----:B------:R0:W4:Y:S01]  /*11650*/  @!P5 LDG.E.U16 R106, desc[UR20][R70.64] ;  /* 0x00000014466ad981 */ /* 0x000122000c1e1500 */
[----:B------:R-:W-:Y:S06]  /*11660*/  BAR.SYNC.DEFER_BLOCKING 0x0 ;  /* 0x0000000000007b1d */ /* 0x000fec0000010000 */
[----:B------:R-:W-:Y:S04]  /*11670*/  STL.64 [R1+0x1a8], R74 ;  /* 0x0001a84a01007387 */ /* 0x000fe80000100a00 */
[----:B------:R-:W-:Y:S04]  /*11680*/  STL.64 [R1+0x1b0], R72 ;  /* 0x0001b04801007387 */ /* 0x000fe80000100a00 */
[----:B------:R1:W-:Y:S04]  /*11690*/  STL.64 [R1+0x1b8], R70 ;  /* 0x0001b84601007387 */ /* 0x0003e80000100a00 */
[----:B------:R-:W2:Y:S01]  /*116a0*/  LDL.LU.64 R110, [R1+0x78] ;  /* 0x00007800016e7983 */ /* 0x000ea20000300a00 */
[----:B------:R-:W-:-:S03]  /*116b0*/  ISETP.GE.AND P0, PT, R78, UR32, PT ;  /* 0x000000204e007c0c */ /* 0x000fc6000bf06270 */
[----:B------:R-:W-:Y:S04]  /*116c0*/  STS.U16 [R3+UR9+0x12000], R4 ;  /* 0x0120000403007988 */ /* 0x000fe80008000409 */
[----:B-1----:R-:W0:Y:S04]  /*116d0*/  LDL.LU.64 R70, [R1+0x98] ;  /* 0x0000980001467983 */ /* 0x002e280000300a00 */
[----:B------:R-:W3:Y:S04]  /*116e0*/  LDL.LU.64 R72, [R1+0xb8] ;  /* 0x0000b80001487983 */ /* 0x000ee80000300a00 */
[----:B------:R-:W4:Y:S04]  /*116f0*/  LDL.LU.64 R74, [R1+0xd8] ;  /* 0x0000d800014a7983 */ /* 0x000f280000300a00 */
[----:B------:R-:W4:Y:S04]  /*11700*/  LDL.LU.64 R76, [R1+0xf8] ;  /* 0x0000f800014c7983 */ /* 0x000f280000300a00 */
[----:B------:R1:W-:Y:S04]  /*11710*/  STS.U16 [R3+UR9+0x12400], R5 ;  /* 0x0124000503007988 */ /* 0x0003e80008000409 */
[----:B------:R1:W-:Y:S04]  /*11720*/  STS.U16 [R3+UR9+0x12800], R87 ;  /* 0x0128005703007988 */ /* 0x0003e80008000409 */
[----:B-1----:R-:W4:Y:S04]  /*11730*/  LDL.LU.64 R4, [R1+0x178] ;  /* 0x0001780001047983 */ /* 0x002f280000300a00 */
[----:B------:R-:W4:Y:S04]  /*11740*/  LDL.LU.64 R86, [R1+0x158] ;  /* 0x0001580001567983 */ /* 0x000f280000300a00 */
[----:B------:R-:W4:Y:S04]  /*11750*/  LDL.LU.64 R82, [R1+0x138] ;  /* 0x0001380001527983 */ /* 0x000f280000300a00 */
[----:B------:R-:W4:Y:S01]  /*11760*/  LDL.LU.64 R78, [R1+0x118] ;  /* 0x00011800014e7983 */ /* 0x000f220000300a00 */
[----:B------:R-:W-:-:S02]  /*11770*/  PRMT R61, RZ, 0x7610, R61 ;  /* 0x00007610ff3d7816 */ /* 0x000fc4000000003d */
[----:B------:R-:W-:Y:S02]  /*11780*/  PRMT R60, RZ, 0x7610, R60 ;  /* 0x00007610ff3c7816 */ /* 0x000fe4000000003c */
[----:B------:R-:W-:Y:S02]  /*11790*/  PRMT R59, RZ, 0x7610, R59 ;  /* 0x00007610ff3b7816 */ /* 0x000fe4000000003b */
[----:B------:R-:W-:Y:S02]  /*117a0*/  PRMT R58, RZ, 0x7610, R58 ;  /* 0x00007610ff3a7816 */ /* 0x000fe4000000003a */
[----:B------:R-:W-:Y:S02]  /*117b0*/  PRMT R57, RZ, 0x7610, R57 ;  /* 0x00007610ff397816 */ /* 0x000fe40000000039 */
[----:B------:R-:W-:Y:S02]  /*117c0*/  PRMT R56, RZ, 0x7610, R56 ;  /* 0x00007610ff387816 */ /* 0x000fe40000000038 */
[----:B------:R-:W-:-:S02]  /*117d0*/  PRMT R47, RZ, 0x7610, R47 ;  /* 0x00007610ff2f7816 */ /* 0x000fc4000000002f */
[----:B------:R-:W-:Y:S02]  /*117e0*/  PRMT R46, RZ, 0x7610, R46 ;  /* 0x00007610ff2e7816 */ /* 0x000fe4000000002e */
[----:B------:R-:W-:Y:S02]  /*117f0*/  PRMT R43, RZ, 0x7610, R43 ;  /* 0x00007610ff2b7816 */ /* 0x000fe4000000002b */
[----:B------:R-:W-:Y:S01]  /*11800*/  PRMT R42, RZ, 0x7610, R42 ;  /* 0x00007610ff2a7816 */ /* 0x000fe2000000002a */
[----:B------:R-:W-:-:S05]  /*11810*/  IMAD.WIDE R68, R165, 0x2, R68 ;  /* 0x00000002a5447825 */ /* 0x000fca00078e0244 */
[----:B------:R-:W4:Y:S01]  /*11820*/  @!P0 LDG.E.U16 R42, desc[UR20][R68.64] ;  /* 0x00000014442a8981 */ /* 0x000f22000c1e1500 */
[----:B--2---:R-:W-:-:S05]  /*11830*/  IMAD.WIDE R110, R165, 0x2, R110 ;  /* 0x00000002a56e7825 */ /* 0x004fca00078e026e */
[----:B------:R-:W2:Y:S01]  /*11840*/  @!P0 LDG.E.U16 R43, desc[UR20][R110.64] ;  /* 0x000000146e2b8981 */ /* 0x000ea2000c1e1500 */
[----:B0-----:R-:W-:-:S04]  /*11850*/  IMAD.WIDE R70, R165, 0x2, R70 ;  /* 0x00000002a5467825 */ /* 0x001fc800078e0246 */
[C---:B---3--:R-:W-:Y:S01]  /*11860*/  IMAD.WIDE R72, R165.reuse, 0x2, R72 ;  /* 0x00000002a5487825 */ /* 0x048fe200078e0248 */
[----:B------:R-:W3:Y:S03]  /*11870*/  @!P0 LDG.E.U16 R46, desc[UR20][R70.64] ;  /* 0x00000014462e8981 */ /* 0x000ee6000c1e1500 */
[C---:B----4-:R-:W-:Y:S01]  /*11880*/  IMAD.WIDE R74, R165.reuse, 0x2, R74 ;  /* 0x00000002a54a7825 */ /* 0x050fe200078e024a */
[----:B------:R-:W4:Y:S03]  /*11890*/  @!P0 LDG.E.U16 R47, desc[UR20][R72.64] ;  /* 0x00000014482f8981 */ /* 0x000f26000c1e1500 */
[C---:B------:R-:W-:Y:S01]  /*118a0*/  IMAD.WIDE R76, R165.reuse, 0x2, R76 ;  /* 0x00000002a54c7825 */ /* 0x040fe200078e024c */
[----:B------:R-:W4:Y:S04]  /*118b0*/  @!P0 LDG.E.U16 R56, desc[UR20][R74.64] ;  /* 0x000000144a388981 */ /* 0x000f28000c1e1500 */
[----:B------:R-:W4:Y:S01]  /*118c0*/  @!P0 LDG.E.U16 R57, desc[UR20][R76.64] ;  /* 0x000000144c398981 */ /* 0x000f22000c1e1500 */
[----:B------:R-:W-:-:S04]  /*118d0*/  IMAD.WIDE R4, R165, 0x2, R4 ;  /* 0x00000002a5047825 */ /* 0x000fc800078e0204 */
[C---:B------:R-:W-:Y:S01]  /*118e0*/  IMAD.WIDE R86, R165.reuse, 0x2, R86 ;  /* 0x00000002a5567825 */ /* 0x040fe200078e0256 */
[----:B------:R-:W4:Y:S03]  /*118f0*/  @!P0 LDG.E.U16 R61, desc[UR20][R4.64] ;  /* 0x00000014043d8981 */ /* 0x000f26000c1e1500 */
[C---:B------:R-:W-:Y:S01]  /*11900*/  IMAD.WIDE R82, R165.reuse, 0x2, R82 ;  /* 0x00000002a5527825 */ /* 0x040fe200078e0252 */
[----:B------:R-:W4:Y:S03]  /*11910*/  @!P0 LDG.E.U16 R60, desc[UR20][R86.64] ;  /* 0x00000014563c8981 */ /* 0x000f26000c1e1500 */
[C---:B------:R-:W-:Y:S01]  /*11920*/  IMAD.WIDE R78, R165.reuse, 0x2, R78 ;  /* 0x00000002a54e7825 */ /* 0x040fe200078e024e */
[----:B------:R-:W4:Y:S04]  /*11930*/  @!P0 LDG.E.U16 R59, desc[UR20][R82.64] ;  /* 0x00000014523b8981 */ /* 0x000f28000c1e1500 */
[----:B------:R-:W4:Y:S01]  /*11940*/  @!P0 LDG.E.U16 R58, desc[UR20][R78.64] ;  /* 0x000000144e3a8981 */ /* 0x000f22000c1e1500 */
[----:B------:R-:W-:-:S03]  /*11950*/  IMAD.WIDE R108, R165, 0x2, R108 ;  /* 0x00000002a56c7825 */ /* 0x000fc600078e026c */
[----:B------:R0:W-:Y:S04]  /*11960*/  STS.U16 [R3+UR9+0x13000], R88 ;  /* 0x0130005803007988 */ /* 0x0001e80008000409 */
[----:B------:R-:W-:Y:S04]  /*11970*/  STL.64 [R1+0x38], R108 ;  /* 0x0000386c01007387 */ /* 0x000fe80000100a00 */
[----:B------:R-:W-:Y:S01]  /*11980*/  STL.64 [R1+0x58], R68 ;  /* 0x0000584401007387 */ /* 0x000fe20000100a00 */
[----:B0-----:R-:W-:-:S03]  /*11990*/  LOP3.LUT R88, R3, 0x20, RZ, 0x3c, !PT ;  /* 0x0000002003587812 */ /* 0x001fc600078e3cff */
[----:B------:R-:W-:Y:S04]  /*119a0*/  STL.64 [R1+0x78], R110 ;  /* 0x0000786e01007387 */ /* 0x000fe80000100a00 */
[----:B------:R-:W-:Y:S04]  /*119b0*/  STL.64 [R1+0x98], R70 ;  /* 0x0000984601007387 */ /* 0x000fe80000100a00 */
[----:B------:R0:W-:Y:S04]  /*119c0*/  STS.U16 [R3+UR9+0x12c00], R2 ;  /* 0x012c000203007988 */ /* 0x0001e80008000409 */
[----:B------:R-:W-:Y:S04]  /*119d0*/  STL.64 [R1+0xb8], R72 ;  /* 0x0000b84801007387 */ /* 0x000fe80000100a00 */
[----:B------:R-:W-:Y:S04]  /*119e0*/  STS.U16 [R3+UR9+0x13400], R66 ;  /* 0x0134004203007988 */ /* 0x000fe80008000409 */
[----:B------:R-:W-:Y:S04]  /*119f0*/  STS.U16 [R3+UR9+0x13800], R67 ;  /* 0x0138004303007988 */ /* 0x000fe80008000409 */
[----:B------:R-:W-:Y:S04]  /*11a00*/  STS.U16 [R3+UR9+0x13c00], R106 ;  /* 0x013c006a03007988 */ /* 0x000fe80008000409 */
[----:B------:R-:W-:Y:S04]  /*11a10*/  STL.64 [R1+0xd8], R74 ;  /* 0x0000d84a01007387 */ /* 0x000fe80000100a00 */
[----:B------:R-:W-:Y:S04]  /*11a20*/  STS.U16 [R88+UR9+0x12100], R107 ;  /* 0x0121006b58007988 */ /* 0x000fe80008000409 */
[----:B------:R-:W-:Y:S04]  /*11a30*/  STL.64 [R1+0xf8], R76 ;  /* 0x0000f84c01007387 */ /* 0x000fe80000100a00 */
[----:B------:R-:W-:Y:S04]  /*11a40*/  STS.U16 [R88+UR9+0x12500], R64 ;  /* 0x0125004058007988 */ /* 0x000fe80008000409 */
[----:B------:R-:W-:Y:S04]  /*11a50*/  STL.64 [R1+0x138], R82 ;  /* 0x0001385201007387 */ /* 0x000fe80000100a00 */
[----:B------:R-:W-:Y:S04]  /*11a60*/  STS.U16 [R88+UR9+0x12900], R65 ;  /* 0x0129004158007988 */ /* 0x000fe80008000409 */
[----:B------:R-:W-:Y:S04]  /*11a70*/  STL.64 [R1+0x158], R86 ;  /* 0x0001585601007387 */ /* 0x000fe80000100a00 */
[----:B------:R-:W-:Y:S04]  /*11a80*/  STS.U16 [R88+UR9+0x12d00], R104 ;  /* 0x012d006858007988 */ /* 0x000fe80008000409 */
[----:B------:R1:W-:Y:S04]  /*11a90*/  STL.64 [R1+0x178], R4 ;  /* 0x0001780401007387 */ /* 0x0003e80000100a00 */
[----:B------:R1:W-:Y:S01]  /*11aa0*/  STS.U16 [R88+UR9+0x13100], R99 ;  /* 0x0131006358007988 */ /* 0x0003e20008000409 */
[----:B0-----:R-:W-:-:S03]  /*11ab0*/  PRMT R2, RZ, 0x7610, R2 ;  /* 0x00007610ff027816 */ /* 0x001fc60000000002 */
[----:B------:R-:W-:Y:S04]  /*11ac0*/  STS.U16 [R88+UR9+0x13500], R105 ;  /* 0x0135006958007988 */ /* 0x000fe80008000409 */
[----:B-1----:R-:W4:Y:S01]  /*11ad0*/  LDL.LU.64 R4, [R1+0x7b0] ;  /* 0x0007b00001047983 */ /* 0x002f220000300a00 */
[----:B------:R-:W-:-:S03]  /*11ae0*/  LOP3.LUT R99, R3, 0x40, RZ, 0x3c, !PT ;  /* 0x0000004003637812 */ /* 0x000fc600078e3cff */
[----:B------:R-:W4:Y:S04]  /*11af0*/  LDL.LU.64 R86, [R1+0x7a8] ;  /* 0x0007a80001567983 */ /* 0x000f280000300a00 */
[----:B------:R-:W4:Y:S04]  /*11b00*/  LDL.LU.64 R82, [R1+0x7a0] ;  /* 0x0007a00001527983 */ /* 0x000f280000300a00 */
[----:B------:R0:W-:Y:S04]  /*11b10*/  STL.64 [R1+0x118], R78 ;  /* 0x0001184e01007387 */ /* 0x0001e80000100a00 */
[----:B------:R-:W-:Y:S04]  /*11b20*/  STS.U16 [R88+UR9+0x13900], R62 ;  /* 0x0139003e58007988 */ /* 0x000fe80008000409 */
[----:B------:R-:W-:Y:S04]  /*11b30*/  STS.U16 [R88+UR9+0x13d00], R63 ;  /* 0x013d003f58007988 */ /* 0x000fe80008000409 */
[----:B0-----:R-:W4:Y:S04]  /*11b40*/  LDL.LU.64 R78, [R1+0x798] ;  /* 0x00079800014e7983 */ /* 0x001f280000300a00 */
[----:B------:R-:W4:Y:S04]  /*11b50*/  LDL.LU.64 R76, [R1+0x790] ;  /* 0x00079000014c7983 */ /* 0x000f280000300a00 */
[----:B------:R-:W-:Y:S04]  /*11b60*/  STS.U16 [R99+UR9+0x12200], R125 ;  /* 0x0122007d63007988 */ /* 0x000fe80008000409 */
[----:B------:R-:W4:Y:S04]  /*11b70*/  LDL.LU.64 R74, [R1+0x788] ;  /* 0x00078800014a7983 */ /* 0x000f280000300a00 */
[----:B------:R-:W-:Y:S04]  /*11b80*/  STS.U16 [R99+UR9+0x12600], R124 ;  /* 0x0126007c63007988 */ /* 0x000fe80008000409 */
[----:B------:R-:W4:Y:S04]  /*11b90*/  LDL.LU.64 R72, [R1+0x780] ;  /* 0x0007800001487983 */ /* 0x000f280000300a00 */
[----:B------:R-:W-:Y:S04]  /*11ba0*/  STS.U16 [R99+UR9+0x12a00], R103 ;  /* 0x012a006763007988 */ /* 0x000fe80008000409 */
[----:B------:R-:W4:Y:S04]  /*11bb0*/  LDL.LU.64 R70, [R1+0x778] ;  /* 0x0007780001467983 */ /* 0x000f280000300a00 */
[----:B------:R-:W-:Y:S04]  /*11bc0*/  STS.U16 [R99+UR9+0x12e00], R102 ;  /* 0x012e006663007988 */ /* 0x000fe80008000409 */
[----:B------:R-:W4:Y:S04]  /*11bd0*/  LDL.LU.64 R110, [R1+0x770] ;  /* 0x00077000016e7983 */ /* 0x000f280000300a00 */
[----:B------:R0:W-:Y:S04]  /*11be0*/  STS.U16 [R99+UR9+0x13200], R0 ;  /* 0x0132000063007988 */ /* 0x0001e80008000409 */
[----:B------:R-:W4:Y:S04]  /*11bf0*/  LDL.LU.64 R68, [R1+0x768] ;  /* 0x0007680001447983 */ /* 0x000f280000300a00 */
[----:B------:R-:W4:Y:S01]  /*11c00*/  @!P0 LDG.E.U16 R2, desc[UR20][R108.64] ;  /* 0x000000146c028981 */ /* 0x000f22000c1e1500 */
[----:B0-----:R-:W-:-:S03]  /*11c10*/  LOP3.LUT R0, R3, 0x60, RZ, 0x3c, !PT ;  /* 0x0000006003007812 */ /* 0x001fc600078e3cff */
[----:B------:R-:W-:Y:S04]  /*11c20*/  STS.U16 [R99+UR9+0x13600], R101 ;  /* 0x0136006563007988 */ /* 0x000fe80008000409 */
[----:B------:R-:W-:Y:S04]  /*11c30*/  STS.U16 [R99+UR9+0x13a00], R100 ;  /* 0x013a006463007988 */ /* 0x000fe80008000409 */
[----:B------:R-:W4:Y:S04]  /*11c40*/  LDL.LU.64 R108, [R1+0x760] ;  /* 0x00076000016c7983 */ /* 0x000f280000300a00 */
[----:B------:R-:W4:Y:S04]  /*11c50*/  LDL.LU R66, [R1+0x75c] ;  /* 0x00075c0001427983 */ /* 0x000f280000300800 */
[----:B------:R-:W4:Y:S04]  /*11c60*/  LDL.LU R67, [R1+0x758] ;  /* 0x0007580001437983 */ /* 0x000f280000300800 */
[----:B------:R-:W4:Y:S04]  /*11c70*/  LDL.LU R106, [R1+0x754] ;  /* 0x00075400016a7983 */ /* 0x000f280000300800 */
[----:B------:R-:W-:Y:S04]  /*11c80*/  STS.U16 [R99+UR9+0x13e00], R98 ;  /* 0x013e006263007988 */ /* 0x000fe80008000409 */
        /* <DEDUP_REMOVED lines=14> */
[----:B------:R-:W-:Y:S04]  /*11d70*/  STS.U16 [R0+UR9+0x13f00], R90 ;  /* 0x013f005a00007988 */ /* 0x000fe80008000409 */
[----:B------:R-:W-:Y:S04]  /*11d80*/  STL [R1+0x57c], R0 ;  /* 0x00057c0001007387 */ /* 0x000fe80000100800 */
[----:B------:R-:W4:Y:S04]  /*11d90*/  LDL.LU.64 R102, [R1+0x18] ;  /* 0x0000180001667983 */ /* 0x000f280000300a00 */
[----:B--2---:R-:W-:Y:S04]  /*11da0*/  STS.U16 [R3+UR9+0xa000], R43 ;  /* 0x00a0002b03007988 */ /* 0x004fe80008000409 */
[----:B---3--:R-:W-:Y:S04]  /*11db0*/  STS.U16 [R3+UR9+0x9c00], R46 ;  /* 0x009c002e03007988 */ /* 0x008fe80008000409 */
[----:B----4-:R-:W-:Y:S04]  /*11dc0*/  STS.U16 [R3+UR9+0x9400], R56 ;  /* 0x0094003803007988 */ /* 0x010fe80008000409 */
[----:B------:R-:W-:Y:S04]  /*11dd0*/  STS.U16 [R3+UR9+0x9000], R57 ;  /* 0x0090003903007988 */ /* 0x000fe80008000409 */
[----:B------:R-:W-:Y:S04]  /*11de0*/  STS.U16 [R3+UR9+0x9800], R47 ;  /* 0x0098002f03007988 */ /* 0x000fe80008000409 */
[----:B------:R-:W-:Y:S04]  /*11df0*/  STS.U16 [R3+UR9+0x8000], R61 ;  /* 0x0080003d03007988 */ /* 0x000fe80008000409 */
[----:B------:R0:W-:Y:S04]  /*11e00*/  STS.U16 [R3+UR9+0x8400], R60 ;  /* 0x0084003c03007988 */ /* 0x0001e80008000409 */
[----:B------:R-:W-:Y:S04]  /*11e10*/  STS.U16 [R3+UR9+0x8800], R59 ;  /* 0x0088003b03007988 */ /* 0x000fe80008000409 */
[----:B------:R1:W-:Y:S04]  /*11e20*/  STS.U16 [R3+UR9+0x8c00], R58 ;  /* 0x008c003a03007988 */ /* 0x0003e80008000409 */
[----:B0-----:R-:W2:Y:S04]  /*11e30*/  LDL.LU.64 R60, [R1+0x170] ;  /* 0x00017000013c7983 */ /* 0x001ea80000300a00 */
[----:B------:R-:W3:Y:S04]  /*11e40*/  LDL.LU.64 R100, [R1+0x150] ;  /* 0x0001500001647983 */ /* 0x000ee80000300a00 */
[----:B-1----:R-:W4:Y:S04]  /*11e50*/  LDL.LU.64 R58, [R1+0x130] ;  /* 0x00013000013a7983 */ /* 0x002f280000300a00 */
[----:B------:R-:W4:Y:S04]  /*11e60*/  LDL.LU.64 R98, [R1+0x110] ;  /* 0x0001100001627983 */ /* 0x000f280000300a00 */
[----:B------:R-:W4:Y:S04]  /*11e70*/  LDL.LU.64 R56, [R1+0xf0] ;  /* 0x0000f00001387983 */ /* 0x000f280000300a00 */
[----:B------:R-:W4:Y:S04]  /*11e80*/  LDL.LU.64 R96, [R1+0xd0] ;  /* 0x0000d00001607983 */ /* 0x000f280000300a00 */
[----:B------:R-:W4:Y:S04]  /*11e90*/  LDL.LU.64 R94, [R1+0xb0] ;  /* 0x0000b000015e7983 */ /* 0x000f280000300a00 */
[----:B------:R-:W4:Y:S04]  /*11ea0*/  LDL.LU.64 R92, [R1+0x90] ;  /* 0x00009000015c7983 */ /* 0x000f280000300a00 */
[----:B------:R-:W4:Y:S04]  /*11eb0*/  LDL.LU.64 R90, [R1+0x70] ;  /* 0x00007000015a7983 */ /* 0x000f280000300a00 */
[----:B------:R0:W-:Y:S04]  /*11ec0*/  STS.U16 [R3+UR9+0xa400], R42 ;  /* 0x00a4002a03007988 */ /* 0x0001e80008000409 */
[----:B------:R-:W4:Y:S04]  /*11ed0*/  LDL.LU.64 R46, [R1+0x50] ;  /* 0x00005000012e7983 */ /* 0x000f280000300a00 */
[----:B0-----:R-:W4:Y:S04]  /*11ee0*/  LDL.LU.64 R42, [R1+0x30] ;  /* 0x00003000012a7983 */ /* 0x001f280000300a00 */
[----:B------:R-:W4:Y:S01]  /*11ef0*/  LDL.LU.64 R124, [R1+0x10] ;  /* 0x00001000017c7983 */ /* 0x000f220000300a00 */
[----:B------:R-:W-:Y:S01]  /*11f00*/  PRMT R162, RZ, 0x7610, R162 ;  /* 0x00007610ffa27816 */ /* 0x000fe200000000a2 */
[----:B------:R-:W-:Y:S01]  /*11f10*/  IMAD.WIDE R84, R165, 0x2, R84 ;  /* 0x00000002a5547825 */ /* 0x000fe200078e0254 */
[----:B------:R-:W-:-:S02]  /*11f20*/  PRMT R163, RZ, 0x7610, R163 ;  /* 0x00007610ffa37816 */ /* 0x000fc400000000a3 */
[----:B------:R-:W-:Y:S01]  /*11f30*/  PRMT R122, RZ, 0x7610, R122 ;  /* 0x00007610ff7a7816 */ /* 0x000fe2000000007a */
[C---:B------:R-:W-:Y:S01]  /*11f40*/  IMAD.WIDE R80, R165.reuse, 0x2, R80 ;  /* 0x00000002a5507825 */ /* 0x040fe200078e0250 */
[----:B------:R-:W-:Y:S02]  /*11f50*/  PRMT R123, RZ, 0x7610, R123 ;  /* 0x00007610ff7b7816 */ /* 0x000fe4000000007b */
[----:B------:R-:W-:Y:S01]  /*11f60*/  PRMT R160, RZ, 0x7610, R160 ;  /* 0x00007610ffa07816 */ /* 0x000fe200000000a0 */
[C---:B------:R-:W-:Y:S01]  /*11f70*/  IMAD.WIDE R38, R165.reuse, 0x2, R38 ;  /* 0x00000002a5267825 */ /* 0x040fe200078e0226 */
[----:B------:R-:W-:Y:S02]  /*11f80*/  PRMT R161, RZ, 0x7610, R161 ;  /* 0x00007610ffa17816 */ /* 0x000fe400000000a1 */
        /* <DEDUP_REMOVED lines=17> */
[----:B------:R-:W-:Y:S01]  /*120a0*/  PRMT R152, RZ, 0x7610, R152 ;  /* 0x00007610ff987816 */ /* 0x000fe20000000098 */
[----:B------:R-:W4:Y:S01]  /*120b0*/  @!P0 LDG.E.U16 R157, desc[UR20][R28.64] ;  /* 0x000000141c9d8981 */ /* 0x000f22000c1e1500 */
[----:B------:R-:W-:Y:S01]  /*120c0*/  PRMT R151, RZ, 0x7610, R151 ;  /* 0x00007610ff977816 */ /* 0x000fe20000000097 */
[C---:B------:R-:W-:Y:S01]  /*120d0*/  IMAD.WIDE R24, R165.reuse, 0x2, R24 ;  /* 0x00000002a5187825 */ /* 0x040fe200078e0218 */
[----:B------:R-:W-:Y:S01]  /*120e0*/  PRMT R150, RZ, 0x7610, R150 ;  /* 0x00007610ff967816 */ /* 0x000fe20000000096 */
[----:B------:R-:W4:Y:S01]  /*120f0*/  @!P0 LDG.E.U16 R156, desc[UR20][R26.64] ;  /* 0x000000141a9c8981 */ /* 0x000f22000c1e1500 */
[----:B------:R-:W-:Y:S01]  /*12100*/  PRMT R149, RZ, 0x7610, R149 ;  /* 0x00007610ff957816 */ /* 0x000fe20000000095 */
[C---:B------:R-:W-:Y:S01]  /*12110*/  IMAD.WIDE R22, R165.reuse, 0x2, R22 ;  /* 0x00000002a5167825 */ /* 0x040fe200078e0216 */
[----:B------:R-:W-:Y:S01]  /*12120*/  PRMT R148, RZ, 0x7610, R148 ;  /* 0x00007610ff947816 */ /* 0x000fe20000000094 */
[----:B------:R-:W4:Y:S02]  /*12130*/  @!P0 LDG.E.U16 R119, desc[UR20][R24.64] ;  /* 0x0000001418778981 */ /* 0x000f24000c1e1500 */
        /* <DEDUP_REMOVED lines=15> */
[----:B------:R-:W-:-:S02]  /*12230*/  IMAD.WIDE R10, R165, 0x2, R10 ;  /* 0x00000002a50a7825 */ /* 0x000fc400078e020a */
[----:B------:R-:W4:Y:S02]  /*12240*/  @!P0 LDG.E.U16 R161, desc[UR20][R12.64] ;  /* 0x000000140ca18981 */ /* 0x000f24000c1e1500 */
[C---:B------:R-:W-:Y:S02]  /*12250*/  IMAD.WIDE R8, R165.reuse, 0x2, R8 ;  /* 0x00000002a5087825 */ /* 0x040fe400078e0208 */
[----:B------:R-:W4:Y:S02]  /*12260*/  @!P0 LDG.E.U16 R160, desc[UR20][R10.64] ;  /* 0x000000140aa08981 */ /* 0x000f24000c1e1500 */
[C---:B------:R-:W-:Y:S02]  /*12270*/  IMAD.WIDE R6, R165.reuse, 0x2, R6 ;  /* 0x00000002a5067825 */ /* 0x040fe400078e0206 */
[----:B------:R-:W4:Y:S02]  /*12280*/  @!P0 LDG.E.U16 R123, desc[UR20][R8.64] ;  /* 0x00000014087b8981 */ /* 0x000f24000c1e1500 */
[----:B------:R-:W-:-:S02]  /*12290*/  IMAD.WIDE R4, R165, 0x2, R4 ;  /* 0x00000002a5047825 */ /* 0x000fc400078e0204 */
[----:B------:R-:W4:Y:S01]  /*122a0*/  @!P0 LDG.E.U16 R122, desc[UR20][R6.64] ;  /* 0x00000014067a8981 */ /* 0x000f22000c1e1500 */
[----:B------:R-:W-:-:S03]  /*122b0*/  PRMT R142, RZ, 0x7610, R142 ;  /* 0x00007610ff8e7816 */ /* 0x000fc6000000008e */
[----:B------:R-:W4:Y:S01]  /*122c0*/  @!P0 LDG.E.U16 R163, desc[UR20][R4.64] ;  /* 0x0000001404a38981 */ /* 0x000f22000c1e1500 */
[----:B------:R-:W-:-:S03]  /*122d0*/  PRMT R141, RZ, 0x7610, R141 ;  /* 0x00007610ff8d7816 */ /* 0x000fc6000000008d */
[----:B------:R-:W4:Y:S04]  /*122e0*/  @!P0 LDG.E.U16 R155, desc[UR20][R30.64] ;  /* 0x000000141e9b8981 */ /* 0x000f28000c1e1500 */
[----:B------:R-:W4:Y:S04]  /*122f0*/  @!P0 LDG.E.U16 R154, desc[UR20][R32.64] ;  /* 0x00000014209a8981 */ /* 0x000f28000c1e1500 */
[----:B------:R-:W4:Y:S04]  /*12300*/  @!P0 LDG.E.U16 R153, desc[UR20][R34.64] ;  /* 0x0000001422998981 */ /* 0x000f28000c1e1500 */
[----:B------:R-:W4:Y:S04]  /*12310*/  @!P0 LDG.E.U16 R152, desc[UR20][R36.64] ;  /* 0x0000001424988981 */ /* 0x000f28000c1e1500 */
[----:B------:R-:W4:Y:S04]  /*12320*/  @!P0 LDG.E.U16 R151, desc[UR20][R38.64] ;  /* 0x0000001426978981 */ /* 0x000f28000c1e1500 */
[----:B------:R0:W-:Y:S04]  /*12330*/  STS.U16 [R3+UR9+0xa800], R2 ;  /* 0x00a8000203007988 */ /* 0x0001e80008000409 */
[----:B------:R-:W4:Y:S01]  /*12340*/  @!P0 LDG.E.U16 R150, desc[UR20][R80.64] ;  /* 0x0000001450968981 */ /* 0x000f22000c1e1500 */
[----:B0-----:R-:W-:-:S02]  /*12350*/  PRMT R2, RZ, 0x7610, R2 ;  /* 0x00007610ff027816 */ /* 0x001fc40000000002 */
[----:B------:R-:W-:-:S04]  /*12360*/  PRMT R140, RZ, 0x7610, R140 ;  /* 0x00007610ff8c7816 */ /* 0x000fc8000000008c */
[----:B------:R-:W4:Y:S01]  /*12370*/  @!P0 LDG.E.U16 R2, desc[UR20][R84.64] ;  /* 0x0000001454028981 */ /* 0x000f22000c1e1500 */
[----:B------:R-:W-:Y:S02]  /*12380*/  PRMT R139, RZ, 0x7610, R139 ;  /* 0x00007610ff8b7816 */ /* 0x000fe4000000008b */
[----:B------:R-:W-:Y:S01]  /*12390*/  PRMT R138, RZ, 0x7610, R138 ;  /* 0x00007610ff8a7816 */ /* 0x000fe2000000008a */
[C---:B------:R-:W-:Y:S01]  /*123a0*/  IMAD.WIDE R40, R165.reuse, 0x2, R40 ;  /* 0x00000002a5287825 */ /* 0x040fe200078e0228 */
[----:B------:R-:W-:Y:S02]  /*123b0*/  PRMT R117, RZ, 0x7610, R117 ;  /* 0x00007610ff757816 */ /* 0x000fe40000000075 */
        /* <DEDUP_REMOVED lines=8> */
[----:B------:R-:W-:-:S02]  /*12440*/  IMAD.WIDE R50, R165, 0x2, R50 ;  /* 0x00000002a5327825 */ /* 0x000fc400078e0232 */
[----:B------:R-:W4:Y:S02]  /*12450*/  @!P0 LDG.E.U16 R116, desc[UR20][R44.64] ;  /* 0x000000142c748981 */ /* 0x000f24000c1e1500 */
[C---:B------:R-:W-:Y:S02]  /*12460*/  IMAD.WIDE R52, R165.reuse, 0x2, R52 ;  /* 0x00000002a5347825 */ /* 0x040fe400078e0234 */
[----:B------:R-:W4:Y:S02]  /*12470*/  @!P0 LDG.E.U16 R115, desc[UR20][R48.64] ;  /* 0x0000001430738981 */ /* 0x000f24000c1e1500 */
[C---:B------:R-:W-:Y:S02]  /*12480*/  IMAD.WIDE R54, R165.reuse, 0x2, R54 ;  /* 0x00000002a5367825 */ /* 0x040fe400078e0236 */
[----:B------:R-:W4:Y:S04]  /*12490*/  @!P0 LDG.E.U16 R114, desc[UR20][R50.64] ;  /* 0x0000001432728981 */ /* 0x000f28000c1e1500 */
[----:B------:R-:W4:Y:S04]  /*124a0*/  @!P0 LDG.E.U16 R113, desc[UR20][R52.64] ;  /* 0x0000001434718981 */ /* 0x000f28000c1e1500 */
[----:B------:R-:W4:Y:S01]  /*124b0*/  @!P0 LDG.E.U16 R112, desc[UR20][R54.64] ;  /* 0x0000001436708981 */ /* 0x000f22000c1e1500 */
[----:B------:R-:W-:-:S05]  /*124c0*/  IMAD.WIDE R102, R165, 0x2, R102 ;  /* 0x00000002a5667825 */ /* 0x000fca00078e0266 */
[----:B------:R-:W4:Y:S01]  /*124d0*/  @!P0 LDG.E.U16 R162, desc[UR20][R102.64] ;  /* 0x0000001466a28981 */ /* 0x000f22000c1e1500 */
[----:B--2---:R-:W-:-:S04]  /*124e0*/  IMAD.WIDE R60, R165, 0x2, R60 ;  /* 0x00000002a53c7825 */ /* 0x004fc800078e023c */
[C---:B---3--:R-:W-:Y:S01]  /*124f0*/  IMAD.WIDE R100, R165.reuse, 0x2, R100 ;  /* 0x00000002a5647825 */ /* 0x048fe200078e0264 */
[----:B------:R-:W2:Y:S03]  /*12500*/  @!P0 LDG.E.U16 R149, desc[UR20][R60.64] ;  /* 0x000000143c958981 */ /* 0x000ea6000c1e1500 */
[C---:B----4-:R-:W-:Y:S01]  /*12510*/  IMAD.WIDE R58, R165.reuse, 0x2, R58 ;  /* 0x00000002a53a7825 */ /* 0x050fe200078e023a */
[----:B------:R-:W3:Y:S03]  /*12520*/  @!P0 LDG.E.U16 R148, desc[UR20][R100.64] ;  /* 0x0000001464948981 */ /* 0x000ee6000c1e1500 */
[C---:B------:R-:W-:Y:S01]  /*12530*/  IMAD.WIDE R98, R165.reuse, 0x2, R98 ;  /* 0x00000002a5627825 */ /* 0x040fe200078e0262 */
[----:B------:R-:W4:Y:S03]  /*12540*/  @!P0 LDG.E.U16 R147, desc[UR20][R58.64] ;  /* 0x000000143a938981 */ /* 0x000f26000c1e1500 */
[C---:B------:R-:W-:Y:S01]  /*12550*/  IMAD.WIDE R56, R165.reuse, 0x2, R56 ;  /* 0x00000002a5387825 */ /* 0x040fe200078e0238 */
[----:B------:R-:W2:Y:S03]  /*12560*/  @!P0 LDG.E.U16 R146, desc[UR20][R98.64] ;  /* 0x0000001462928981 */ /* 0x000ea6000c1e1500 */
[C---:B------:R-:W-:Y:S01]  /*12570*/  IMAD.WIDE R96, R165.reuse, 0x2, R96 ;  /* 0x00000002a5607825 */ /* 0x040fe200078e0260 */
[----:B------:R-:W2:Y:S03]  /*12580*/  @!P0 LDG.E.U16 R145, desc[UR20][R56.64] ;  /* 0x0000001438918981 */ /* 0x000ea6000c1e1500 */
[C---:B------:R-:W-:Y:S01]  /*12590*/  IMAD.WIDE R94, R165.reuse, 0x2, R94 ;  /* 0x00000002a55e7825 */ /* 0x040fe200078e025e */
[----:B------:R-:W2:Y:S03]  /*125a0*/  @!P0 LDG.E.U16 R144, desc[UR20][R96.64] ;  /* 0x0000001460908981 */ /* 0x000ea6000c1e1500 */
[C---:B------:R-:W-:Y:S01]  /*125b0*/  IMAD.WIDE R92, R165.reuse, 0x2, R92 ;  /* 0x00000002a55c7825 */ /* 0x040fe200078e025c */
[----:B------:R-:W2:Y:S03]  /*125c0*/  @!P0 LDG.E.U16 R143, desc[UR20][R94.64] ;  /* 0x000000145e8f8981 */ /* 0x000ea6000c1e1500 */
[C---:B------:R-:W-:Y:S01]  /*125d0*/  IMAD.WIDE R90, R165.reuse, 0x2, R90 ;  /* 0x00000002a55a7825 */ /* 0x040fe200078e025a */
[----:B------:R-:W2:Y:S04]  /*125e0*/  @!P0 LDG.E.U16 R142, desc[UR20][R92.64] ;  /* 0x000000145c8e8981 */ /* 0x000ea8000c1e1500 */
[----:B------:R-:W2:Y:S01]  /*125f0*/  @!P0 LDG.E.U16 R141, desc[UR20][R90.64] ;  /* 0x000000145a8d8981 */ /* 0x000ea2000c1e1500 */
[----:B------:R-:W-:-:S05]  /*12600*/  IMAD.WIDE R46, R165, 0x2, R46 ;  /* 0x00000002a52e7825 */ /* 0x000fca00078e022e */
[----:B------:R-:W2:Y:S01]  /*12610*/  @!P0 LDG.E.U16 R140, desc[UR20][R46.64] ;  /* 0x000000142e8c8981 */ /* 0x000ea2000c1e1500 */
[----:B------:R-:W-:-:S04]  /*12620*/  IMAD.WIDE R42, R165, 0x2, R42 ;  /* 0x00000002a52a7825 */ /* 0x000fc800078e022a */
[C---:B------:R-:W-:Y:S01]  /*12630*/  IMAD.WIDE R124, R165.reuse, 0x2, R124 ;  /* 0x00000002a57c7825 */ /* 0x040fe200078e027c */
[----:B------:R-:W2:Y:S04]  /*12640*/  @!P0 LDG.E.U16 R139, desc[UR20][R42.64] ;  /* 0x000000142a8b8981 */ /* 0x000ea8000c1e1500 */
[----:B------:R-:W2:Y:S04]  /*12650*/  @!P0 LDG.E.U16 R138, desc[UR20][R124.64] ;  /* 0x000000147c8a8981 */ /* 0x000ea8000c1e1500 */
[----:B------:R-:W-:Y:S04]  /*12660*/  STL.64 [R1+0x10], R124 ;  /* 0x0000107c01007387 */ /* 0x000fe80000100a00 */
[----:B------:R0:W-:Y:S04]  /*12670*/  STL.64 [R1+0x18], R102 ;  /* 0x0000186601007387 */ /* 0x0001e80000100a00 */
        /* <DEDUP_REMOVED lines=61> */
[----:B-1----:R-:W4:Y:S04]  /*12a50*/  LDL.LU.64 R60, [R1+0x728] ;  /* 0x00072800013c7983 */ /* 0x002f280000300a00 */
[----:B------:R-:W4:Y:S04]  /*12a60*/  LDL.LU.64 R100, [R1+0x720] ;  /* 0x0007200001647983 */ /* 0x000f280000300a00 */
        /* <DEDUP_REMOVED lines=10> */
[----:B------:R0:W-:Y:S04]  /*12b10*/  STS.U16 [R3+UR9+0xac00], R162 ;  /* 0x00ac00a203007988 */ /* 0x0001e80008000409 */
        /* <DEDUP_REMOVED lines=13> */
[----:B------:R-:W-:Y:S04]  /*12bf0*/  STS.U16 [R3+UR9+0xe400], R155 ;  /* 0x00e4009b03007988 */ /* 0x000fe80008000409 */
[----:B------:R-:W-:Y:S04]  /*12c00*/  STS.U16 [R3+UR9+0xe800], R154 ;  /* 0x00e8009a03007988 */ /* 0x000fe80008000409 */
[----:B------:R-:W-:Y:S04]  /*12c10*/  STS.U16 [R3+UR9+0xec00], R153 ;  /* 0x00ec009903007988 */ /* 0x000fe80008000409 */
[----:B------:R-:W-:Y:S04]  /*12c20*/  STS.U16 [R3+UR9+0xf000], R152 ;  /* 0x00f0009803007988 */ /* 0x000fe80008000409 */
[----:B------:R-:W-:Y:S04]  /*12c30*/  STS.U16 [R3+UR9+0xf400], R151 ;  /* 0x00f4009703007988 */ /* 0x000fe80008000409 */
[----:B------:R-:W-:Y:S04]  /*12c40*/  STS.U16 [R3+UR9+0xf800], R150 ;  /* 0x00f8009603007988 */ /* 0x000fe80008000409 */
[----:B------:R-:W-:Y:S04]  /*12c50*/  STS.U16 [R3+UR9+0xfc00], R2 ;  /* 0x00fc000203007988 */ /* 0x000fe80008000409 */
[----:B0-----:R-:W4:Y:S04]  /*12c60*/  LDL.LU R162, [R1+0x6cc] ;  /* 0x0006cc0001a27983 */ /* 0x001f280000300800 */
[----:B--2---:R-:W-:Y:S04]  /*12c70*/  STS.U16 [R88+UR9+0x8100], R149 ;  /* 0x0081009558007988 */ /* 0x004fe80008000409 */
[----:B-1----:R-:W2:Y:S04]  /*12c80*/  LDL.LU R163, [R1+0x6c8] ;  /* 0x0006c80001a37983 */ /* 0x002ea80000300800 */
[----:B---3--:R-:W-:Y:S04]  /*12c90*/  STS.U16 [R88+UR9+0x8500], R148 ;  /* 0x0085009458007988 */ /* 0x008fe80008000409 */
[----:B------:R-:W3:Y:S04]  /*12ca0*/  LDL.LU R122, [R1+0x6c4] ;  /* 0x0006c400017a7983 */ /* 0x000ee80000300800 */
[----:B----4-:R-:W-:Y:S04]  /*12cb0*/  STS.U16 [R88+UR9+0x8900], R147 ;  /* 0x0089009358007988 */ /* 0x010fe80008000409 */
[----:B------:R-:W3:Y:S04]  /*12cc0*/  LDL.LU R123, [R1+0x6c0] ;  /* 0x0006c000017b7983 */ /* 0x000ee80000300800 */
[----:B------:R-:W-:Y:S04]  /*12cd0*/  STS.U16 [R88+UR9+0x8d00], R146 ;  /* 0x008d009258007988 */ /* 0x000fe80008000409 */
[----:B------:R-:W4:Y:S04]  /*12ce0*/  LDL.LU R160, [R1+0x6bc] ;  /* 0x0006bc0001a07983 */ /* 0x000f280000300800 */
[----:B------:R-:W-:Y:S04]  /*12cf0*/  STS.U16 [R88+UR9+0x9100], R145 ;  /* 0x0091009158007988 */ /* 0x000fe80008000409 */
[----:B------:R-:W4:Y:S04]  /*12d00*/  LDL.LU R161, [R1+0x6b8] ;  /* 0x0006b80001a17983 */ /* 0x000f280000300800 */
[----:B------:R-:W-:Y:S04]  /*12d10*/  STS.U16 [R88+UR9+0x9500], R144 ;  /* 0x0095009058007988 */ /* 0x000fe80008000409 */
[----:B------:R-:W2:Y:S04]  /*12d20*/  LDL.LU R120, [R1+0x6b4] ;  /* 0x0006b40001787983 */ /* 0x000ea80000300800 */
        /* <DEDUP_REMOVED lines=14> */
[----:B------:R0:W-:Y:S04]  /*12e10*/  STS.U16 [R88+UR9+0xb500], R116 ;  /* 0x00b5007458007988 */ /* 0x0001e80008000409 */
[----:B------:R-:W-:Y:S04]  /*12e20*/  STS.U16 [R88+UR9+0xb900], R115 ;  /* 0x00b9007358007988 */ /* 0x000fe80008000409 */
[----:B------:R1:W-:Y:S04]  /*12e30*/  STS.U16 [R88+UR9+0xbd00], R114 ;  /* 0x00bd007258007988 */ /* 0x0003e80008000409 */
[----:B0-----:R-:W2:Y:S04]  /*12e40*/  LDL.LU.64 R116, [R1+0x168] ;  /* 0x0001680001747983 */ /* 0x001ea80000300a00 */
[----:B------:R-:W3:Y:S04]  /*12e50*/  LDL.LU.64 R154, [R1+0x148] ;  /* 0x00014800019a7983 */ /* 0x000ee80000300a00 */
[----:B------:R-:W-:Y:S04]  /*12e60*/  STS.U16 [R88+UR9+0xc100], R113 ;  /* 0x00c1007158007988 */ /* 0x000fe80008000409 */
[----:B-1----:R-:W4:Y:S04]  /*12e70*/  LDL.LU.64 R114, [R1+0x128] ;  /* 0x0001280001727983 */ /* 0x002f280000300a00 */
[----:B------:R0:W-:Y:S04]  /*12e80*/  STS.U16 [R88+UR9+0xc500], R112 ;  /* 0x00c5007058007988 */ /* 0x0001e80008000409 */
[----:B------:R-:W4:Y:S04]  /*12e90*/  LDL.LU.64 R152, [R1+0x108] ;  /* 0x0001080001987983 */ /* 0x000f280000300a00 */
[----:B0-----:R-:W4:Y:S04]  /*12ea0*/  LDL.LU.64 R112, [R1+0xe8] ;  /* 0x0000e80001707983 */ /* 0x001f280000300a00 */
[----:B------:R-:W4:Y:S04]  /*12eb0*/  LDL.LU.64 R150, [R1+0xc8] ;  /* 0x0000c80001967983 */ /* 0x000f280000300a00 */
[----:B------:R-:W4:Y:S04]  /*12ec0*/  LDL.LU.64 R148, [R1+0xa8] ;  /* 0x0000a80001947983 */ /* 0x000f280000300a00 */
[----:B------:R-:W4:Y:S04]  /*12ed0*/  LDL.LU.64 R146, [R1+0x88] ;  /* 0x0000880001927983 */ /* 0x000f280000300a00 */
[----:B------:R-:W4:Y:S04]  /*12ee0*/  LDL.LU.64 R144, [R1+0x68] ;  /* 0x0000680001907983 */ /* 0x000f280000300a00 */
[----:B------:R-:W4:Y:S04]  /*12ef0*/  LDL.LU.64 R142, [R1+0x48] ;  /* 0x00004800018e7983 */ /* 0x000f280000300a00 */
[----:B------:R-:W4:Y:S04]  /*12f00*/  LDL.LU.64 R140, [R1+0x28] ;  /* 0x00002800018c7983 */ /* 0x000f280000300a00 */
        /* <DEDUP_REMOVED lines=41> */
[----:B------:R-:W-:Y:S01]  /*131a0*/  IMAD.WIDE R86, R165, 0x2, R86 ;  /* 0x00000002a5567825 */ /* 0x000fe200078e0256 */
[----:B------:R-:W-:Y:S01]  /*131b0*/  PRMT R26, RZ, 0x7610, R26 ;  /* 0x00007610ff1a7816 */ /* 0x000fe2000000001a */
[----:B------:R-:W4:Y:S01]  /*131c0*/  @!P0 LDG.E.U16 R126, desc[UR20][R78.64] ;  /* 0x000000144e7e8981 */ /* 0x000f22000c1e1500 */
[----:B------:R-:W-:-:S02]  /*131d0*/  PRMT R25, RZ, 0x7610, R25 ;  /* 0x00007610ff197816 */ /* 0x000fc40000000019 */
[----:B------:R-:W-:Y:S01]  /*131e0*/  PRMT R24, RZ, 0x7610, R24 ;  /* 0x00007610ff187816 */ /* 0x000fe20000000018 */
[----:B------:R-:W4:Y:S01]  /*131f0*/  @!P0 LDG.E.U16 R127, desc[UR20][R82.64] ;  /* 0x00000014527f8981 */ /* 0x000f22000c1e1500 */
[----:B------:R-:W-:Y:S02]  /*13200*/  PRMT R23, RZ, 0x7610, R23 ;  /* 0x00007610ff177816 */ /* 0x000fe40000000017 */
[----:B------:R-:W-:Y:S01]  /*13210*/  PRMT R22, RZ, 0x7610, R22 ;  /* 0x00007610ff167816 */ /* 0x000fe20000000016 */
[----:B------:R-:W4:Y:S01]  /*13220*/  @!P0 LDG.E.U16 R2, desc[UR20][R86.64] ;  /* 0x0000001456028981 */ /* 0x000f22000c1e1500 */
[----:B------:R-:W-:Y:S02]  /*13230*/  PRMT R21, RZ, 0x7610, R21 ;  /* 0x00007610ff157816 */ /* 0x000fe40000000015 */
[----:B------:R-:W-:Y:S02]  /*13240*/  PRMT R20, RZ, 0x7610, R20 ;  /* 0x00007610ff147816 */ /* 0x000fe40000000014 */
[----:B------:R-:W-:-:S02]  /*13250*/  PRMT R19, RZ, 0x7610, R19 ;  /* 0x00007610ff137816 */ /* 0x000fc40000000013 */
        /* <DEDUP_REMOVED lines=41> */
[----:B--2---:R-:W-:-:S04]  /*134f0*/  IMAD.WIDE R116, R165, 0x2, R116 ;  /* 0x00000002a5747825 */ /* 0x004fc800078e0274 */
[C---:B---3--:R-:W-:Y:S01]  /*13500*/  IMAD.WIDE R154, R165.reuse, 0x2, R154 ;  /* 0x00000002a59a7825 */ /* 0x048fe200078e029a */
[----:B------:R-:W2:Y:S04]  /*13510*/  @!P0 LDG.E.U16 R89, desc[UR20][R116.64] ;  /* 0x0000001474598981 */ /* 0x000ea8000c1e1500 */
[----:B------:R-:W3:Y:S01]  /*13520*/  @!P0 LDG.E.U16 R27, desc[UR20][R154.64] ;  /* 0x000000149a1b8981 */ /* 0x000ee2000c1e1500 */
[----:B----4-:R-:W-:-:S05]  /*13530*/  IMAD.WIDE R114, R165, 0x2, R114 ;  /* 0x00000002a5727825 */ /* 0x010fca00078e0272 */
[----:B------:R-:W4:Y:S01]  /*13540*/  @!P0 LDG.E.U16 R26, desc[UR20][R114.64] ;  /* 0x00000014721a8981 */ /* 0x000f22000c1e1500 */
[----:B------:R-:W-:-:S05]  /*13550*/  IMAD.WIDE R152, R165, 0x2, R152 ;  /* 0x00000002a5987825 */ /* 0x000fca00078e0298 */
[----:B------:R-:W4:Y:S01]  /*13560*/  @!P0 LDG.E.U16 R25, desc[UR20][R152.64] ;  /* 0x0000001498198981 */ /* 0x000f22000c1e1500 */
[----:B------:R-:W-:-:S04]  /*13570*/  IMAD.WIDE R112, R165, 0x2, R112 ;  /* 0x00000002a5707825 */ /* 0x000fc800078e0270 */
[C---:B------:R-:W-:Y:S01]  /*13580*/  IMAD.WIDE R150, R165.reuse, 0x2, R150 ;  /* 0x00000002a5967825 */ /* 0x040fe200078e0296 */
[----:B------:R-:W4:Y:S03]  /*13590*/  @!P0 LDG.E.U16 R24, desc[UR20][R112.64] ;  /* 0x0000001470188981 */ /* 0x000f26000c1e1500 */
        /* <DEDUP_REMOVED lines=10> */
[----:B------:R-:W-:Y:S01]  /*13640*/  IMAD.WIDE R138, R165, 0x2, R138 ;  /* 0x00000002a58a7825 */ /* 0x000fe200078e028a */
[----:B------:R-:W4:Y:S04]  /*13650*/  @!P0 LDG.E.U16 R18, desc[UR20][R140.64] ;  /* 0x000000148c128981 */ /* 0x000f28000c1e1500 */
[----:B------:R-:W4:Y:S04]  /*13660*/  @!P0 LDG.E.U16 R17, desc[UR20][R138.64] ;  /* 0x000000148a118981 */ /* 0x000f28000c1e1500 */
        /* <DEDUP_REMOVED lines=9> */
[----:B------:R-:W-:Y:S04]  /*13700*/  STS.U16 [R88+UR9+0xc900], R136 ;  /* 0x00c9008858007988 */ /* 0x000fe80008000409 */
[----:B------:R-:W-:Y:S04]  /*13710*/  STL.64 [R1+0x128], R114 ;  /* 0x0001287201007387 */ /* 0x000fe80000100a00 */
[----:B------:R-:W-:Y:S04]  /*13720*/  STS.U16 [R88+UR9+0xcd00], R137 ;  /* 0x00cd008958007988 */ /* 0x000fe80008000409 */
[----:B------:R-:W-:Y:S04]  /*13730*/  STL.64 [R1+0x148], R154 ;  /* 0x0001489a01007387 */ /* 0x000fe80000100a00 */
[----:B------:R-:W-:Y:S04]  /*13740*/  STS.U16 [R88+UR9+0xd100], R134 ;  /* 0x00d1008658007988 */ /* 0x000fe80008000409 */
        /* <DEDUP_REMOVED lines=17> */
[----:B------:R-:W4:Y:S01]  /*13860*/  LDL.LU.64 R144, [R1+0x650] ;  /* 0x0006500001907983 */ /* 0x000f220000300a00 */
[----:B0-----:R-:W-:-:S03]  /*13870*/  LOP3.LUT R35, R3, 0x40, RZ, 0x3c, !PT ;  /* 0x0000004003237812 */ /* 0x001fc600078e3cff */
[----:B------:R-:W4:Y:S04]  /*13880*/  LDL.LU.64 R142, [R1+0x648] ;  /* 0x00064800018e7983 */ /* 0x000f280000300a00 */
[----:B------:R0:W-:Y:S04]  /*13890*/  STS.U16 [R88+UR9+0xf500], R126 ;  /* 0x00f5007e58007988 */ /* 0x0001e80008000409 */
[----:B------:R-:W4:Y:S04]  /*138a0*/  LDL.LU.64 R140, [R1+0x640] ;  /* 0x00064000018c7983 */ /* 0x000f280000300a00 */
[----:B------:R1:W-:Y:S04]  /*138b0*/  STS.U16 [R88+UR9+0xf900], R127 ;  /* 0x00f9007f58007988 */ /* 0x0003e80008000409 */
[----:B------:R-:W4:Y:S04]  /*138c0*/  LDL.LU.64 R138, [R1+0x638] ;  /* 0x00063800018a7983 */ /* 0x000f280000300a00 */
[----:B------:R0:W-:Y:S04]  /*138d0*/  STS.U16 [R88+UR9+0xfd00], R2 ;  /* 0x00fd000258007988 */ /* 0x0001e80008000409 */
        /* <DEDUP_REMOVED lines=10> */
[----:B0-----:R-:W4:Y:S04]  /*13980*/  LDL.LU R126, [R1+0x60c] ;  /* 0x00060c00017e7983 */ /* 0x001f280000300800 */
[----:B-1----:R-:W4:Y:S04]  /*13990*/  LDL.LU R127, [R1+0x608] ;  /* 0x00060800017f7983 */ /* 0x002f280000300800 */
[----:B------:R-:W4:Y:S04]  /*139a0*/  LDL.LU R88, [R1+0x604] ;  /* 0x0006040001587983 */ /* 0x000f280000300800 */
[----:B--2---:R0:W-:Y:S04]  /*139b0*/  STS.U16 [R35+UR9+0x8200], R89 ;  /* 0x0082005923007988 */ /* 0x0041e80008000409 */
[----:B---3--:R-:W-:Y:S04]  /*139c0*/  STS.U16 [R35+UR9+0x8600], R27 ;  /* 0x0086001b23007988 */ /* 0x008fe80008000409 */
[----:B0-----:R-:W2:Y:S04]  /*139d0*/  LDL.LU R89, [R1+0x600] ;  /* 0x0006000001597983 */ /* 0x001ea80000300800 */
[----:B----4-:R0:W-:Y:S04]  /*139e0*/  STS.U16 [R35+UR9+0x8a00], R26 ;  /* 0x008a001a23007988 */ /* 0x0101e80008000409 */
[----:B------:R-:W-:Y:S04]  /*139f0*/  STS.U16 [R35+UR9+0x8e00], R25 ;  /* 0x008e001923007988 */ /* 0x000fe80008000409 */
[----:B0-----:R-:W3:Y:S04]  /*13a00*/  LDL.LU.64 R26, [R1+0x160] ;  /* 0x00016000011a7983 */ /* 0x001ee80000300a00 */
[----:B------:R0:W-:Y:S04]  /*13a10*/  STS.U16 [R35+UR9+0x9200], R24 ;  /* 0x0092001823007988 */ /* 0x0001e80008000409 */
[----:B------:R-:W-:Y:S04]  /*13a20*/  STS.U16 [R35+UR9+0x9600], R23 ;  /* 0x0096001723007988 */ /* 0x000fe80008000409 */
        /* <DEDUP_REMOVED lines=10> */
[----:B0-----:R-:W2:Y:S04]  /*13ad0*/  LDL.LU.64 R24, [R1+0x140] ;  /* 0x0001400001187983 */ /* 0x001ea80000300a00 */
[----:B------:R0:W-:Y:S04]  /*13ae0*/  STS.U16 [R35+UR9+0xc200], R12 ;  /* 0x00c2000c23007988 */ /* 0x0001e80008000409 */
[----:B-1----:R-:W2:Y:S04]  /*13af0*/  LDL.LU.64 R22, [R1+0x120] ;  /* 0x0001200001167983 */ /* 0x002ea80000300a00 */
[----:B------:R-:W-:Y:S04]  /*13b00*/  STS.U16 [R35+UR9+0xc600], R11 ;  /* 0x00c6000b23007988 */ /* 0x000fe80008000409 */
[----:B----4-:R-:W4:Y:S04]  /*13b10*/  LDL.LU.64 R20, [R1+0x100] ;  /* 0x0001000001147983 */ /* 0x010f280000300a00 */
[----:B------:R1:W-:Y:S04]  /*13b20*/  STS.U16 [R35+UR9+0xca00], R10 ;  /* 0x00ca000a23007988 */ /* 0x0003e80008000409 */
[----:B------:R-:W4:Y:S04]  /*13b30*/  LDL.LU.64 R18, [R1+0xe0] ;  /* 0x0000e00001127983 */ /* 0x000f280000300a00 */
[----:B------:R-:W-:Y:S04]  /*13b40*/  STS.U16 [R35+UR9+0xce00], R9 ;  /* 0x00ce000923007988 */ /* 0x000fe80008000409 */
[----:B------:R-:W4:Y:S04]  /*13b50*/  LDL.LU.64 R16, [R1+0xc0] ;  /* 0x0000c00001107983 */ /* 0x000f280000300a00 */
[----:B------:R0:W-:Y:S04]  /*13b60*/  STS.U16 [R35+UR9+0xd200], R8 ;  /* 0x00d2000823007988 */ /* 0x0001e80008000409 */
[----:B------:R-:W4:Y:S04]  /*13b70*/  LDL.LU.64 R14, [R1+0xa0] ;  /* 0x0000a000010e7983 */ /* 0x000f280000300a00 */
[----:B------:R-:W-:Y:S04]  /*13b80*/  STS.U16 [R35+UR9+0xd600], R7 ;  /* 0x00d6000723007988 */ /* 0x000fe80008000409 */
[----:B0-----:R-:W4:Y:S04]  /*13b90*/  LDL.LU.64 R12, [R1+0x80] ;  /* 0x00008000010c7983 */ /* 0x001f280000300a00 */
[----:B------:R0:W-:Y:S04]  /*13ba0*/  STS.U16 [R35+UR9+0xda00], R6 ;  /* 0x00da000623007988 */ /* 0x0001e80008000409 */
[----:B-1----:R-:W4:Y:S04]  /*13bb0*/  LDL.LU.64 R10, [R1+0x60] ;  /* 0x00006000010a7983 */ /* 0x002f280000300a00 */
[----:B------:R-:W-:Y:S04]  /*13bc0*/  STS.U16 [R35+UR9+0xde00], R5 ;  /* 0x00de000523007988 */ /* 0x000fe80008000409 */
[----:B------:R-:W4:Y:S04]  /*13bd0*/  LDL.LU.64 R8, [R1+0x40] ;  /* 0x0000400001087983 */ /* 0x000f280000300a00 */
[----:B------:R1:W-:Y:S04]  /*13be0*/  STS.U16 [R35+UR9+0xe200], R4 ;  /* 0x00e2000423007988 */ /* 0x0003e80008000409 */
[----:B0-----:R-:W4:Y:S04]  /*13bf0*/  LDL.LU.64 R6, [R1+0x20] ;  /* 0x0000200001067983 */ /* 0x001f280000300a00 */
[----:B-1----:R-:W4:Y:S01]  /*13c00*/  LDL.LU.64 R4, [R1] ;  /* 0x0000000001047983 */ /* 0x002f220000300a00 */
[----:B------:R-:W-:-:S02]  /*13c10*/  PRMT R32, RZ, 0x7610, R32 ;  /* 0x00007610ff207816 */ /* 0x000fc40000000020 */
[----:B------:R-:W-:Y:S02]  /*13c20*/  PRMT R33, RZ, 0x7610, R33 ;  /* 0x00007610ff217816 */ /* 0x000fe40000000021 */
[----:B------:R-:W-:Y:S01]  /*13c30*/  PRMT R30, RZ, 0x7610, R30 ;  /* 0x00007610ff1e7816 */ /* 0x000fe2000000001e */
[----:B---3--:R-:W-:-:S05]  /*13c40*/  IMAD.WIDE R26, R165, 0x2, R26 ;  /* 0x00000002a51a7825 */ /* 0x008fca00078e021a */
[----:B------:R0:W3:Y:S01]  /*13c50*/  @!P0 LDG.E.U16 R32, desc[UR20][R26.64] ;  /* 0x000000141a208981 */ /* 0x0000e2000c1e1500 */
[----:B--2---:R-:W-:-:S05]  /*13c60*/  IMAD.WIDE R24, R165, 0x2, R24 ;  /* 0x00000002a5187825 */ /* 0x004fca00078e0218 */
[----:B------:R1:W2:Y:S01]  /*13c70*/  @!P0 LDG.E.U16 R33, desc[UR20][R24.64] ;  /* 0x0000001418218981 */ /* 0x0002a2000c1e1500 */
[----:B------:R-:W-:-:S05]  /*13c80*/  IMAD.WIDE R22, R165, 0x2, R22 ;  /* 0x00000002a5167825 */ /* 0x000fca00078e0216 */
[----:B------:R0:W2:Y:S01]  /*13c90*/  @!P0 LDG.E.U16 R30, desc[UR20][R22.64] ;  /* 0x00000014161e8981 */ /* 0x0000a2000c1e1500 */
[----:B----4-:R-:W-:-:S04]  /*13ca0*/  IMAD.WIDE R20, R165, 0x2, R20 ;  /* 0x00000002a5147825 */ /* 0x010fc800078e0214 */
[----:B------:R-:W-:-:S04]  /*13cb0*/  IMAD.WIDE R18, R165, 0x2, R18 ;  /* 0x00000002a5127825 */ /* 0x000fc800078e0212 */
[----:B------:R-:W-:-:S04]  /*13cc0*/  IMAD.WIDE R16, R165, 0x2, R16 ;  /* 0x00000002a5107825 */ /* 0x000fc800078e0210 */
[----:B------:R-:W-:-:S04]  /*13cd0*/  IMAD.WIDE R14, R165, 0x2, R14 ;  /* 0x00000002a50e7825 */ /* 0x000fc800078e020e */
[----:B------:R-:W-:-:S04]  /*13ce0*/  IMAD.WIDE R12, R165, 0x2, R12 ;  /* 0x00000002a50c7825 */ /* 0x000fc800078e020c */
[----:B------:R-:W-:-:S04]  /*13cf0*/  IMAD.WIDE R10, R165, 0x2, R10 ;  /* 0x00000002a50a7825 */ /* 0x000fc800078e020a */
[----:B------:R-:W-:-:S04]  /*13d00*/  IMAD.WIDE R8, R165, 0x2, R8 ;  /* 0x00000002a5087825 */ /* 0x000fc800078e0208 */
[----:B------:R-:W-:-:S04]  /*13d10*/  IMAD.WIDE R6, R165, 0x2, R6 ;  /* 0x00000002a5067825 */ /* 0x000fc800078e0206 */
[----:B------:R-:W-:-:S05]  /*13d20*/  IMAD.WIDE R4, R165, 0x2, R4 ;  /* 0x00000002a5047825 */ /* 0x000fca00078e0204 */
[----:B------:R-:W-:Y:S04]  /*13d30*/  STL.64 [R1], R4 ;  /* 0x0000000401007387 */ /* 0x000fe80000100a00 */
        /* <DEDUP_REMOVED lines=11> */
[----:B----4-:R-:W0:Y:S04]  /*13df0*/  LDL.LU.64 R26, [R1+0x5f8] ;  /* 0x0005f800011a7983 */ /* 0x010e280000300a00 */
[----:B------:R-:W1:Y:S04]  /*13e00*/  LDL.LU.64 R24, [R1+0x5f0] ;  /* 0x0005f00001187983 */ /* 0x000e680000300a00 */
[----:B------:R-:W4:Y:S01]  /*13e10*/  LDL.LU.64 R22, [R1+0x5e8] ;  /* 0x0005e80001167983 */ /* 0x000f220000300a00 */
[----:B------:R-:W-:Y:S01]  /*13e20*/  PRMT R81, RZ, 0x7610, R81 ;  /* 0x00007610ff517816 */ /* 0x000fe20000000051 */
[----:B------:R-:W-:Y:S01]  /*13e30*/  IMAD.WIDE R112, R165, 0x2, R112 ;  /* 0x00000002a5707825 */ /* 0x000fe200078e0270 */
[----:B------:R-:W-:-:S02]  /*13e40*/  PRMT R38, RZ, 0x7610, R38 ;  /* 0x00007610ff267816 */ /* 0x000fc40000000026 */
[----:B------:R-:W-:Y:S01]  /*13e50*/  PRMT R39, RZ, 0x7610, R39 ;  /* 0x00007610ff277816 */ /* 0x000fe20000000027 */
[C---:B------:R-:W-:Y:S01]  /*13e60*/  IMAD.WIDE R114, R165.reuse, 0x2, R114 ;  /* 0x00000002a5727825 */ /* 0x040fe200078e0272 */
[----:B------:R-:W-:Y:S01]  /*13e70*/  PRMT R36, RZ, 0x7610, R36 ;  /* 0x00007610ff247816 */ /* 0x000fe20000000024 */
[----:B------:R-:W2:Y:S01]  /*13e80*/  @!P0 LDG.E.U16 R81, desc[UR20][R112.64] ;  /* 0x0000001470518981 */ /* 0x000ea2000c1e1500 */
[----:B------:R-:W-:Y:S01]  /*13e90*/  PRMT R37, RZ, 0x7610, R37 ;  /* 0x00007610ff257816 */ /* 0x000fe20000000025 */
[C---:B------:R-:W-:Y:S01]  /*13ea0*/  IMAD.WIDE R116, R165.reuse, 0x2, R116 ;  /* 0x00000002a5747825 */ /* 0x040fe200078e0274 */
[----:B------:R-:W-:Y:S01]  /*13eb0*/  PRMT R34, RZ, 0x7610, R34 ;  /* 0x00007610ff227816 */ /* 0x000fe20000000022 */
[----:B------:R-:W2:Y:S02]  /*13ec0*/  @!P0 LDG.E.U16 R38, desc[UR20][R114.64] ;  /* 0x0000001472268981 */ /* 0x000ea4000c1e1500 */
[C---:B------:R-:W-:Y:S01]  /*13ed0*/  IMAD.WIDE R118, R165.reuse, 0x2, R118 ;  /* 0x00000002a5767825 */ /* 0x040fe200078e0276 */
[----:B------:R-:W-:Y:S01]  /*13ee0*/  PRMT R0, RZ, 0x7610, R0 ;  /* 0x00007610ff007816 */ /* 0x000fe20000000000 */
[----:B------:R-:W2:Y:S02]  /*13ef0*/  @!P0 LDG.E.U16 R39, desc[UR20][R116.64] ;  /* 0x0000001474278981 */ /* 0x000ea4000c1e1500 */
[----:B------:R-:W-:-:S02]  /*13f00*/  IMAD.WIDE R120, R165, 0x2, R120 ;  /* 0x00000002a5787825 */ /* 0x000fc400078e0278 */
[----:B------:R-:W2:Y:S02]  /*13f10*/  @!P0 LDG.E.U16 R36, desc[UR20][R118.64] ;  /* 0x0000001476248981 */ /* 0x000ea4000c1e1500 */
[C---:B------:R-:W-:Y:S02]  /*13f20*/  IMAD.WIDE R122, R165.reuse, 0x2, R122 ;  /* 0x00000002a57a7825 */ /* 0x040fe400078e027a */
[----:B------:R-:W2:Y:S02]  /*13f30*/  @!P0 LDG.E.U16 R37, desc[UR20][R120.64] ;  /* 0x0000001478258981 */ /* 0x000ea4000c1e1500 */
[----:B------:R-:W-:Y:S02]  /*13f40*/  IMAD.WIDE R124, R165, 0x2, R124 ;  /* 0x00000002a57c7825 */ /* 0x000fe400078e027c */
[----:B------:R-:W2:Y:S01]  /*13f50*/  @!P0 LDG.E.U16 R34, desc[UR20][R122.64] ;  /* 0x000000147a228981 */ /* 0x000ea2000c1e1500 */
[----:B------:R-:W-:-:S03]  /*13f60*/  PRMT R31, RZ, 0x7610, R31 ;  /* 0x00007610ff1f7816 */ /* 0x000fc6000000001f */
[----:B------:R-:W2:Y:S01]  /*13f70*/  @!P0 LDG.E.U16 R0, desc[UR20][R124.64] ;  /* 0x000000147c008981 */ /* 0x000ea2000c1e1500 */
[----:B------:R-:W-:Y:S02]  /*13f80*/  PRMT R28, RZ, 0x7610, R28 ;  /* 0x00007610ff1c7816 */ /* 0x000fe4000000001c */
[----:B------:R-:W-:Y:S01]  /*13f90*/  PRMT R29, RZ, 0x7610, R29 ;  /* 0x00007610ff1d7816 */ /* 0x000fe2000000001d */
[----:B------:R0:W2:Y:S04]  /*13fa0*/  @!P0 LDG.E.U16 R31, desc[UR20][R20.64] ;  /* 0x00000014141f8981 */ /* 0x0000a8000c1e1500 */
[----:B------:R0:W2:Y:S04]  /*13fb0*/  @!P0 LDG.E.U16 R28, desc[UR20][R18.64] ;  /* 0x00000014121c8981 */ /* 0x0000a8000c1e1500 */
[----:B------:R0:W2:Y:S04]  /*13fc0*/  @!P0 LDG.E.U16 R29, desc[UR20][R16.64] ;  /* 0x00000014101d8981 */ /* 0x0000a8000c1e1500 */
[----:B------:R-:W3:Y:S04]  /*13fd0*/  LDL.LU.64 R20, [R1+0x5e0] ;  /* 0x0005e00001147983 */ /* 0x000ee80000300a00 */
[----:B------:R-:W3:Y:S04]  /*13fe0*/  LDL.LU.64 R18, [R1+0x5d8] ;  /* 0x0005d80001127983 */ /* 0x000ee80000300a00 */
[----:B------:R-:W3:Y:S01]  /*13ff0*/  LDL.LU.64 R16, [R1+0x5d0] ;  /* 0x0005d00001107983 */ /* 0x000ee20000300a00 */
[----:B0-----:R-:W-:-:S02]  /*14000*/  PRMT R26, RZ, 0x7610, R26 ;  /* 0x00007610ff1a7816 */ /* 0x001fc4000000001a */
[----:B------:R-:W-:Y:S02]  /*14010*/  PRMT R27, RZ, 0x7610, R27 ;  /* 0x00007610ff1b7816 */ /* 0x000fe4000000001b */
[----:B-1----:R-:W-:Y:S02]  /*14020*/  PRMT R24, RZ, 0x7610, R24 ;  /* 0x00007610ff187816 */ /* 0x002fe40000000018 */
[----:B------:R0:W3:Y:S01]  /*14030*/  @!P0 LDG.E.U16 R26, desc[UR20][R14.64] ;  /* 0x000000140e1a8981 */ /* 0x0000e2000c1e1500 */
[----:B------:R-:W-:Y:S02]  /*14040*/  PRMT R25, RZ, 0x7610, R25 ;  /* 0x00007610ff197816 */ /* 0x000fe40000000019 */
[----:B----4-:R-:W-:Y:S01]  /*14050*/  PRMT R22, RZ, 0x7610, R22 ;  /* 0x00007610ff167816 */ /* 0x010fe20000000016 */
[----:B------:R1:W4:Y:S01]  /*14060*/  @!P0 LDG.E.U16 R27, desc[UR20][R12.64] ;  /* 0x000000140c1b8981 */ /* 0x000322000c1e1500 */
[----:B------:R-:W-:-:S03]  /*14070*/  PRMT R23, RZ, 0x7610, R23 ;  /* 0x00007610ff177816 */ /* 0x000fc60000000017 */
[----:B------:R0:W4:Y:S04]  /*14080*/  @!P0 LDG.E.U16 R24, desc[UR20][R10.64] ;  /* 0x000000140a188981 */ /* 0x000128000c1e1500 */
[----:B------:R-:W0:Y:S04]  /*14090*/  LDL.LU.64 R14, [R1+0x5c8] ;  /* 0x0005c800010e7983 */ /* 0x000e280000300a00 */
[----:B------:R-:W1:Y:S04]  /*140a0*/  LDL.LU.64 R12, [R1+0x5c0] ;  /* 0x0005c000010c7983 */ /* 0x000e680000300a00 */
[----:B------:R-:W4:Y:S04]  /*140b0*/  LDL.LU.64 R10, [R1+0x5b8] ;  /* 0x0005b800010a7983 */ /* 0x000f280000300a00 */
[----:B------:R0:W4:Y:S04]  /*140c0*/  @!P0 LDG.E.U16 R25, desc[UR20][R8.64] ;  /* 0x0000001408198981 */ /* 0x000128000c1e1500 */
[----:B------:R0:W4:Y:S04]  /*140d0*/  @!P0 LDG.E.U16 R22, desc[UR20][R6.64] ;  /* 0x0000001406168981 */ /* 0x000128000c1e1500 */
[----:B------:R0:W4:Y:S04]  /*140e0*/  @!P0 LDG.E.U16 R23, desc[UR20][R4.64] ;  /* 0x0000001404178981 */ /* 0x000128000c1e1500 */
[----:B------:R-:W4:Y:S04]  /*140f0*/  LDL.LU.64 R8, [R1+0x5b0] ;  /* 0x0005b00001087983 */ /* 0x000f280000300a00 */
[----:B------:R-:W4:Y:S04]  /*14100*/  LDL.LU.64 R6, [R1+0x5a8] ;  /* 0x0005a80001067983 */ /* 0x000f280000300a00 */
[----:B------:R-:W4:Y:S04]  /*14110*/  LDL.LU.64 R4, [R1+0x5a0] ;  /* 0x0005a00001047983 */ /* 0x000f280000300a00 */
[----:B--2---:R2:W-:Y:S04]  /*14120*/  STS.U16 [R35+UR9+0xe600], R81 ;  /* 0x00e6005123007988 */ /* 0x0045e80008000409 */
[----:B------:R2:W-:Y:S04]  /*14130*/  STS.U16 [R35+UR9+0xea00], R38 ;  /* 0x00ea002623007988 */ /* 0x0005e80008000409 */
[----:B------:R2:W-:Y:S04]  /*14140*/  STS.U16 [R35+UR9+0xee00], R39 ;  /* 0x00ee002723007988 */ /* 0x0005e80008000409 */
[----:B--2---:R2:W5:Y:S04]  /*14150*/  LDL.LU R81, [R1+0x598] ;  /* 0x0005980001517983 */ /* 0x0045680000300800 */
[----:B------:R2:W5:Y:S04]  /*14160*/  LDL.LU R38, [R1+0x594] ;  /* 0x0005940001267983 */ /* 0x0005680000300800 */
[----:B------:R2:W5:Y:S04]  /*14170*/  LDL.LU R39, [R1+0x590] ;  /* 0x0005900001277983 */ /* 0x0005680000300800 */
[----:B------:R2:W-:Y:S04]  /*14180*/  STS.U16 [R35+UR9+0xf200], R36 ;  /* 0x00f2002423007988 */ /* 0x0005e80008000409 */
[----:B------:R2:W-:Y:S04]  /*14190*/  STS.U16 [R35+UR9+0xf600], R37 ;  /* 0x00f6002523007988 */ /* 0x0005e80008000409 */
[----:B------:R2:W-:Y:S04]  /*141a0*/  STS.U16 [R35+UR9+0xfa00], R34 ;  /* 0x00fa002223007988 */ /* 0x0005e80008000409 */
[----:B--2---:R2:W5:Y:S04]  /*141b0*/  LDL.LU R36, [R1+0x58c] ;  /* 0x00058c0001247983 */ /* 0x0045680000300800 */
[----:B------:R2:W5:Y:S04]  /*141c0*/  LDL.LU R37, [R1+0x588] ;  /* 0x0005880001257983 */ /* 0x0005680000300800 */
[----:B------:R2:W5:Y:S04]  /*141d0*/  LDL.LU R34, [R1+0x584] ;  /* 0x0005840001227983 */ /* 0x0005680000300800 */
[----:B------:R2:W-:Y:S01]  /*141e0*/  STS.U16 [R35+UR9+0xfe00], R0 ;  /* 0x00fe000023007988 */ /* 0x0005e20008000409 */
[----:B---3--:R-:W-:Y:S01]  /*141f0*/  PRMT R20, RZ, 0x7610, R20 ;  /* 0x00007610ff147816 */ /* 0x008fe20000000014 */
[----:B------:R-:W-:Y:S01]  /*14200*/  IMAD.WIDE R126, R165, 0x2, R126 ;  /* 0x00000002a57e7825 */ /* 0x000fe200078e027e */
[----:B------:R-:W-:-:S02]  /*14210*/  PRMT R21, RZ, 0x7610, R21 ;  /* 0x00007610ff157816 */ /* 0x000fc40000000015 */
[----:B------:R-:W-:Y:S01]  /*14220*/  PRMT R18, RZ, 0x7610, R18 ;  /* 0x00007610ff127816 */ /* 0x000fe20000000012 */
[C---:B------:R-:W-:Y:S01]  /*14230*/  IMAD.WIDE R128, R165.reuse, 0x2, R128 ;  /* 0x00000002a5807825 */ /* 0x040fe200078e0280 */
[----:B------:R-:W-:Y:S01]  /*14240*/  PRMT R19, RZ, 0x7610, R19 ;  /* 0x00007610ff137816 */ /* 0x000fe20000000013 */
[----:B------:R-:W3:Y:S04]  /*14250*/  @!P0 LDG.E.U16 R20, desc[UR20][R126.64] ;  /* 0x000000147e148981 */ /* 0x000ee8000c1e1500 */
[----:B--2---:R2:W5:Y:S04]  /*14260*/  LDL.LU R35, [R1+0x580] ;  /* 0x0005800001237983 */ /* 0x0045680000300800 */
[----:B------:R-:W2:Y:S01]  /*14270*/  LDL.LU R0, [R1+0x57c] ;  /* 0x00057c0001007983 */ /* 0x000ea20000300800 */
[----:B------:R-:W-:Y:S01]  /*14280*/  IMAD.WIDE R130, R165, 0x2, R130 ;  /* 0x00000002a5827825 */ /* 0x000fe200078e0282 */
[----:B------:R-:W-:-:S02]  /*14290*/  PRMT R16, RZ, 0x7610, R16 ;  /* 0x00007610ff107816 */ /* 0x000fc40000000010 */
[----:B------:R-:W-:Y:S01]  /*142a0*/  PRMT R17, RZ, 0x7610, R17 ;  /* 0x00007610ff117816 */ /* 0x000fe20000000011 */
[C---:B------:R-:W-:Y:S01]  /*142b0*/  IMAD.WIDE R132, R165.reuse, 0x2, R132 ;  /* 0x00000002a5847825 */ /* 0x040fe200078e0284 */
[----:B------:R-:W3:Y:S03]  /*142c0*/  @!P0 LDG.E.U16 R21, desc[UR20][R128.64] ;  /* 0x0000001480158981 */ /* 0x000ee6000c1e1500 */
        /* <DEDUP_REMOVED lines=8> */
[----:B------:R-:W-:-:S04]  /*14350*/  IMAD.WIDE R142, R165, 0x2, R142 ;  /* 0x00000002a58e7825 */ /* 0x000fc800078e028e */
[----:B------:R-:W-:-:S04]  /*14360*/  IMAD.WIDE R144, R165, 0x2, R144 ;  /* 0x00000002a5907825 */ /* 0x000fc800078e0290 */
[----:B------:R-:W-:-:S04]  /*14370*/  IMAD.WIDE R146, R165, 0x2, R146 ;  /* 0x00000002a5927825 */ /* 0x000fc800078e0292 */
[----:B------:R-:W-:-:S04]  /*14380*/  IMAD.WIDE R148, R165, 0x2, R148 ;  /* 0x00000002a5947825 */ /* 0x000fc800078e0294 */
[----:B------:R-:W-:-:S04]  /*14390*/  IMAD.WIDE R150, R165, 0x2, R150 ;  /* 0x00000002a5967825 */ /* 0x000fc800078e0296 */
[----:B------:R-:W-:Y:S01]  /*143a0*/  IMAD.WIDE R152, R165, 0x2, R152 ;  /* 0x00000002a5987825 */ /* 0x000fe200078e0298 */
[----:B------:R-:W-:-:S03]  /*143b0*/  PRMT R164, RZ, 0x7610, R164 ;  /* 0x00007610ffa47816 */ /* 0x000fc600000000a4 */
[----:B------:R-:W-:Y:S01]  /*143c0*/  IMAD.WIDE R154, R165, 0x2, R154 ;  /* 0x00000002a59a7825 */ /* 0x000fe200078e029a */
[----:B------:R-:W-:-:S03]  /*143d0*/  PRMT R2, RZ, 0x7610, R2 ;  /* 0x00007610ff027816 */ /* 0x000fc60000000002 */
[----:B------:R-:W-:-:S04]  /*143e0*/  IMAD.WIDE R156, R165, 0x2, R156 ;  /* 0x00000002a59c7825 */ /* 0x000fc800078e029c */
[----:B------:R-:W-:-:S04]  /*143f0*/  IMAD.WIDE R158, R165, 0x2, R158 ;  /* 0x00000002a59e7825 */ /* 0x000fc800078e029e */
[----:B------:R-:W-:-:S04]  /*14400*/  IMAD.WIDE R160, R165, 0x2, R160 ;  /* 0x00000002a5a07825 */ /* 0x000fc800078e02a0 */
[----:B------:R-:W-:-:S04]  /*14410*/  IMAD.WIDE R162, R165, 0x2, R162 ;  /* 0x00000002a5a27825 */ /* 0x000fc800078e02a2 */
[----:B------:R-:W-:Y:S01]  /*14420*/  IMAD.WIDE R88, R165, 0x2, R88 ;  /* 0x00000002a5587825 */ /* 0x000fe200078e0258 */
[----:B------:R-:W3:Y:S04]  /*14430*/  @!P0 LDG.E.U16 R164, desc[UR20][R162.64] ;  /* 0x00000014a2a48981 */ /* 0x000ee8000c1e1500 */
[----:B------:R-:W3:Y:S01]  /*14440*/  @!P0 LDG.E.U16 R2, desc[UR20][R88.64] ;  /* 0x0000001458028981 */ /* 0x000ee2000c1e1500 */
[----:B0-----:R-:W-:Y:S02]  /*14450*/  PRMT R14, RZ, 0x7610, R14 ;  /* 0x00007610ff0e7816 */ /* 0x001fe4000000000e */
[----:B------:R-:W-:Y:S02]  /*14460*/  PRMT R15, RZ, 0x7610, R15 ;  /* 0x00007610ff0f7816 */ /* 0x000fe4000000000f */
[----:B-1----:R-:W-:-:S02]  /*14470*/  PRMT R12, RZ, 0x7610, R12 ;  /* 0x00007610ff0c7816 */ /* 0x002fc4000000000c */
[----:B------:R-:W-:Y:S01]  /*14480*/  PRMT R13, RZ, 0x7610, R13 ;  /* 0x00007610ff0d7816 */ /* 0x000fe2000000000d */
[----:B------:R-:W3:Y:S01]  /*14490*/  @!P0 LDG.E.U16 R14, desc[UR20][R138.64] ;  /* 0x000000148a0e8981 */ /* 0x000ee2000c1e1500 */
[----:B----4-:R-:W-:Y:S02]  /*144a0*/  PRMT R10, RZ, 0x7610, R10 ;  /* 0x00007610ff0a7816 */ /* 0x010fe4000000000a */
[----:B------:R-:W-:Y:S01]  /*144b0*/  PRMT R11, RZ, 0x7610, R11 ;  /* 0x00007610ff0b7816 */ /* 0x000fe2000000000b */
[----:B------:R-:W4:Y:S04]  /*144c0*/  @!P0 LDG.E.U16 R15, desc[UR20][R140.64] ;  /* 0x000000148c0f8981 */ /* 0x000f28000c1e1500 */
[----:B------:R-:W4:Y:S04]  /*144d0*/  @!P0 LDG.E.U16 R12, desc[UR20][R142.64] ;  /* 0x000000148e0c8981 */ /* 0x000f28000c1e1500 */
[----:B------:R-:W4:Y:S04]  /*144e0*/  @!P0 LDG.E.U16 R13, desc[UR20][R144.64] ;  /* 0x00000014900d8981 */ /* 0x000f28000c1e1500 */
        /* <DEDUP_REMOVED lines=8> */
[----:B------:R-:W-:Y:S01]  /*14570*/  PRMT R5, RZ, 0x7610, R5 ;  /* 0x00007610ff057816 */ /* 0x000fe20000000005 */
[----:B------:R-:W4:Y:S04]  /*14580*/  @!P0 LDG.E.U16 R9, desc[UR20][R152.64] ;  /* 0x0000001498098981 */ /* 0x000f28000c1e1500 */
[----:B------:R-:W4:Y:S04]  /*14590*/  @!P0 LDG.E.U16 R6, desc[UR20][R154.64] ;  /* 0x000000149a068981 */ /* 0x000f28000c1e1500 */
[----:B------:R-:W4:Y:S04]  /*145a0*/  @!P0 LDG.E.U16 R7, desc[UR20][R156.64] ;  /* 0x000000149c078981 */ /* 0x000f28000c1e1500 */
[----:B------:R-:W4:Y:S04]  /*145b0*/  @!P0 LDG.E.U16 R4, desc[UR20][R158.64] ;  /* 0x000000149e048981 */ /* 0x000f28000c1e1500 */
[----:B------:R-:W4:Y:S04]  /*145c0*/  @!P0 LDG.E.U16 R5, desc[UR20][R160.64] ;  /* 0x00000014a0058981 */ /* 0x000f28000c1e1500 */
[----:B--2---:R0:W-:Y:S04]  /*145d0*/  STS.U16 [R0+UR9+0x8300], R32 ;  /* 0x0083002000007988 */ /* 0x0041e80008000409 */
[----:B------:R1:W-:Y:S04]  /*145e0*/  STS.U16 [R0+UR9+0x8700], R33 ;  /* 0x0087002100007988 */ /* 0x0003e80008000409 */
[----:B------:R2:W-:Y:S04]  /*145f0*/  STS.U16 [R0+UR9+0x8b00], R30 ;  /* 0x008b001e00007988 */ /* 0x0005e80008000409 */
[----:B0-----:R0:W5:Y:S04]  /*14600*/  LDL.LU R32, [R1+0x578] ;  /* 0x0005780001207983 */ /* 0x0011680000300800 */
[----:B-1----:R0:W5:Y:S04]  /*14610*/  LDL.LU R33, [R1+0x574] ;  /* 0x0005740001217983 */ /* 0x0021680000300800 */
[----:B--2---:R0:W5:Y:S04]  /*14620*/  LDL.LU R30, [R1+0x570] ;  /* 0x00057000011e7983 */ /* 0x0041680000300800 */
[----:B------:R1:W-:Y:S04]  /*14630*/  STS.U16 [R0+UR9+0x8f00], R31 ;  /* 0x008f001f00007988 */ /* 0x0003e80008000409 */
[----:B------:R2:W-:Y:S04]  /*14640*/  STS.U16 [R0+UR9+0x9300], R28 ;  /* 0x0093001c00007988 */ /* 0x0005e80008000409 */
[----:B------:R0:W-:Y:S04]  /*14650*/  STS.U16 [R0+UR9+0x9700], R29 ;  /* 0x0097001d00007988 */ /* 0x0001e80008000409 */
[----:B-1----:R1:W5:Y:S04]  /*14660*/  LDL.LU R31, [R1+0x56c] ;  /* 0x00056c00011f7983 */ /* 0x0023680000300800 */
[----:B--2---:R1:W5:Y:S04]  /*14670*/  LDL.LU R28, [R1+0x568] ;  /* 0x00056800011c7983 */ /* 0x0043680000300800 */
[----:B0-----:R1:W5:Y:S04]  /*14680*/  LDL.LU R29, [R1+0x564] ;  /* 0x00056400011d7983 */ /* 0x0013680000300800 */
[----:B------:R0:W-:Y:S04]  /*14690*/  STS.U16 [R0+UR9+0x9b00], R26 ;  /* 0x009b001a00007988 */ /* 0x0001e80008000409 */
[----:B------:R2:W-:Y:S04]  /*146a0*/  STS.U16 [R0+UR9+0x9f00], R27 ;  /* 0x009f001b00007988 */ /* 0x0005e80008000409 */
[----:B------:R1:W-:Y:S04]  /*146b0*/  STS.U16 [R0+UR9+0xa300], R24 ;  /* 0x00a3001800007988 */ /* 0x0003e80008000409 */
[----:B0-----:R0:W5:Y:S04]  /*146c0*/  LDL.LU R26, [R1+0x560] ;  /* 0x00056000011a7983 */ /* 0x0011680000300800 */
[----:B--2---:R0:W5:Y:S04]  /*146d0*/  LDL.LU R27, [R1+0x55c] ;  /* 0x00055c00011b7983 */ /* 0x0041680000300800 */
[----:B-1----:R0:W5:Y:S04]  /*146e0*/  LDL.LU R24, [R1+0x558] ;  /* 0x0005580001187983 */ /* 0x0021680000300800 */
[----:B------:R1:W-:Y:S04]  /*146f0*/  STS.U16 [R0+UR9+0xa700], R25 ;  /* 0x00a7001900007988 */ /* 0x0003e80008000409 */
[----:B------:R2:W-:Y:S04]  /*14700*/  STS.U16 [R0+UR9+0xab00], R22 ;  /* 0x00ab001600007988 */ /* 0x0005e80008000409 */
[----:B------:R0:W-:Y:S04]  /*14710*/  STS.U16 [R0+UR9+0xaf00], R23 ;  /* 0x00af001700007988 */ /* 0x0001e80008000409 */
[----:B-1----:R1:W5:Y:S04]  /*14720*/  LDL.LU R25, [R1+0x554] ;  /* 0x0005540001197983 */ /* 0x0023680000300800 */
[----:B--2---:R1:W5:Y:S04]  /*14730*/  LDL.LU R22, [R1+0x550] ;  /* 0x0005500001167983 */ /* 0x0043680000300800 */
[----:B0-----:R1:W5:Y:S04]  /*14740*/  LDL.LU R23, [R1+0x54c] ;  /* 0x00054c0001177983 */ /* 0x0013680000300800 */
[----:B---3--:R0:W-:Y:S04]  /*14750*/  STS.U16 [R0+UR9+0xb300], R20 ;  /* 0x00b3001400007988 */ /* 0x0081e80008000409 */
[----:B------:R2:W-:Y:S04]  /*14760*/  STS.U16 [R0+UR9+0xb700], R21 ;  /* 0x00b7001500007988 */ /* 0x0005e80008000409 */
[----:B------:R3:W-:Y:S04]  /*14770*/  STS.U16 [R0+UR9+0xbb00], R18 ;  /* 0x00bb001200007988 */ /* 0x0007e80008000409 */
[----:B0-----:R1:W5:Y:S04]  /*14780*/  LDL.LU R20, [R1+0x548] ;  /* 0x0005480001147983 */ /* 0x0013680000300800 */
[----:B--2---:R1:W5:Y:S04]  /*14790*/  LDL.LU R21, [R1+0x544] ;  /* 0x0005440001157983 */ /* 0x0043680000300800 */
[----:B---3--:R1:W5:Y:S04]  /*147a0*/  LDL.LU R18, [R1+0x540] ;  /* 0x0005400001127983 */ /* 0x0083680000300800 */
[----:B------:R0:W-:Y:S04]  /*147b0*/  STS.U16 [R0+UR9+0xbf00], R19 ;  /* 0x00bf001300007988 */ /* 0x0001e80008000409 */
[----:B------:R2:W-:Y:S04]  /*147c0*/  STS.U16 [R0+UR9+0xc300], R16 ;  /* 0x00c3001000007988 */ /* 0x0005e80008000409 */
[----:B------:R3:W-:Y:S04]  /*147d0*/  STS.U16 [R0+UR9+0xc700], R17 ;  /* 0x00c7001100007988 */ /* 0x0007e80008000409 */
[----:B0-----:R1:W5:Y:S04]  /*147e0*/  LDL.LU R19, [R1+0x53c] ;  /* 0x00053c0001137983 */ /* 0x0013680000300800 */
[----:B--2---:R1:W5:Y:S04]  /*147f0*/  LDL.LU R16, [R1+0x538] ;  /* 0x0005380001107983 */ /* 0x0043680000300800 */
[----:B---3--:R1:W5:Y:S04]  /*14800*/  LDL.LU R17, [R1+0x534] ;  /* 0x0005340001117983 */ /* 0x0083680000300800 */
[----:B------:R0:W-:Y:S04]  /*14810*/  STS.U16 [R0+UR9+0xcb00], R14 ;  /* 0x00cb000e00007988 */ /* 0x0001e80008000409 */
[----:B----4-:R2:W-:Y:S04]  /*14820*/  STS.U16 [R0+UR9+0xcf00], R15 ;  /* 0x00cf000f00007988 */ /* 0x0105e80008000409 */
        /* <DEDUP_REMOVED lines=23> */
[----:B------:R2:W-:Y:S01]  /*149a0*/  STS.U16 [R0+UR9+0xff00], R2 ;  /* 0x00ff000200007988 */ /* 0x0005e20008000409 */
[----:B------:R3:W-:Y:S06]  /*149b0*/  MEMBAR.ALL.CTA ;  /* 0x0000000000007992 */ /* 0x0007ec0000008000 */
[----:B---3--:R-:W3:Y:S04]  /*149c0*/  FENCE.VIEW.ASYNC.S ;  /* 0x00000000000073c6 */ /* 0x008ee80000000000 */
[----:B0-----:R1:W5:Y:S04]  /*149d0*/  LDL.LU R164, [R1+0x500] ;  /* 0x0005000001a47983 */ /* 0x0013680000300800 */
[----:B--2---:R1:W5:Y:S01]  /*149e0*/  LDL.LU R0, [R1+0x4fc] ;  /* 0x0004fc0001007983 */ /* 0x0043620000300800 */
[----:B------:R-:W-:-:S04]  /*149f0*/  ULEA UR11, UR5, UR9, 0x3 ;  /* 0x00000009050b7291 */ /* 0x000fc8000f8e18ff */
[----:B------:R-:W-:Y:S01]  /*14a00*/  UIADD3 UR11, UPT, UPT, UR11, 0x14000, URZ ;  /* 0x000140000b0b7890 */ /* 0x000fe2000fffe0ff */
[----:B---3--:R-:W-:Y:S06]  /*14a10*/  BAR.SYNC.DEFER_BLOCKING 0x0 ;  /* 0x0000000000007b1d */ /* 0x008fec0000010000 */
[----:B------:R-:W-:Y:S05]  /*14a20*/  @P2 BRA `(.L_x_9) ;  /* 0x00000000004c2947 */ /* 0x000fea0003800000 */
[----:B------:R-:W-:Y:S01]  /*14a30*/  UMOV UR15, 0x40004040 ;  /* 0x40004040000f7882 */ /* 0x000fe20000000000 */
        /* <DEDUP_REMOVED lines=9> */
[----:B------:R0:W-:Y:S01]  /*14ad0*/  UTCHMMA gdesc[UR14], gdesc[UR12], tmem[UR8], tmem[UR16], idesc[UR17], UPT ;  /* 0x00ff100c0e0075ea */ /* 0x0001e2000b800008 */
        /* <DEDUP_REMOVED lines=8> */
.L_x_9:
[----:B------:R-:W2:Y:S01]  /*14b60*/  LDL.LU R2, [R1+0x2f0] ;  /* 0x0002f00001027983 */ /* 0x000ea20000300800 */
[----:B------:R-:W-:Y:S02]  /*14b70*/  UIADD3 UR5, UPT, UPT, UR5, 0x1, URZ ;  /* 0x0000000105057890 */ /* 0x000fe4000fffe0ff */
[----:B------:R-:W-:Y:S02]  /*14b80*/  UIADD3 UR32, UPT, UPT, UR32, -0x40, URZ ;  /* 0xffffffc020207890 */ /* 0x000fe4000fffe0ff */
[----:B------:R-:W-:-:S04]  /*14b90*/  UISETP.GT.AND UP1, UPT, UR5, 0x1, UPT ;  /* 0x000000010500788c */ /* 0x000fc8000bf24270 */
[----:B0-----:R-:W-:Y:S02]  /*14ba0*/  USEL UR6, URZ, 0x1, !UP1 ;  /* 0x00000001ff067887 */ /* 0x001fe4000c800000 */
[----:B------:R-:W-:Y:S02]  /*14bb0*/  USEL UR5, UR5, URZ, !UP1 ;  /* 0x000000ff05057287 */ /* 0x000fe4000c800000 */
[----:B------:R-:W-:-:S03]  /*14bc0*/  ULOP3.LUT UR7, UR4, UR6, URZ, 0x3c, !UPT ;  /* 0x0000000604077292 */ /* 0x000fc6000f8e3cff */
[----:B------:R-:W-:-:S04]  /*14bd0*/  UMOV UR6, UR4 ;  /* 0x0000000400067c82 */ /* 0x000fc80008000000 */
[----:B------:R-:W-:Y:S01]  /*14be0*/  UMOV UR4, UR7 ;  /* 0x0000000700047c82 */ /* 0x000fe20008000000 */
[----:B--2---:R-:W-:-:S05]  /*14bf0*/  VIADD R2, R2, 0xffffffff ;  /* 0xffffffff02027836 */ /* 0x004fca0000000000 */
[----:B------:R2:W-:Y:S01]  /*14c00*/  STL [R1+0x2f0], R2 ;  /* 0x0002f00201007387 */ /* 0x0005e20000100800 */
[----:B------:R-:W-:-:S13]  /*14c10*/  ISETP.NE.U32.AND P0, PT, R2, RZ, PT ;  /* 0x000000ff0200720c */ /* 0x000fda0003f05070 */
[----:B--2---:R-:W-:Y:S05]  /*14c20*/  @P0 BRA `(.L_x_10) ;  /* 0xffffffac00a40947 */ /* 0x004fea000383ffff */
.L_x_7:
[----:B------:R-:W2:Y:S01]  /*14c30*/  LDL.LU R154, [R1+0x2fc] ;  /* 0x0002fc00019a7983 */ /* 0x000ea20000300800 */
[----:B0-----:R-:W2:Y:S01]  /*14c40*/  LDCU UR4, c[0x0][0x3b4] ;  /* 0x00007680ff0477ac */ /* 0x001ea20008000800 */
[----:B-----5:R-:W0:Y:S02]  /*14c50*/  LDC R6, c[0x0][0x3b8] ;  /* 0x0000ee00ff067b82 */ /* 0x020e240000000800 */
[----:B------:R-:W3:Y:S01]  /*14c60*/  LDL.LU R155, [R1+0x2f4] ;  /* 0x0002f400019b7983 */ /* 0x000ee20000300800 */
[----:B------:R-:W4:Y:S03]  /*14c70*/  LDCU.128 UR12, c[0x0][0x390] ;  /* 0x00007200ff0c77ac */ /* 0x000f260008000c00 */
[----:B------:R-:W3:Y:S01]  /*14c80*/  LDL.LU R156, [R1+0x3c0] ;  /* 0x0003c000019c7983 */ /* 0x000ee20000300800 */
[----:B------:R-:W1:Y:S03]  /*14c90*/  LDCU UR5, c[0x0][0x39c] ;  /* 0x00007380ff0577ac */ /* 0x000e660008000800 */
[----:B------:R-:W3:Y:S04]  /*14ca0*/  LDL.LU R157, [R1+0x300] ;  /* 0x00030000019d7983 */ /* 0x000ee80000300800 */
[----:B------:R-:W3:Y:S04]  /*14cb0*/  LDL.LU R158, [R1+0x304] ;  /* 0x00030400019e7983 */ /* 0x000ee80000300800 */
[----:B------:R-:W3:Y:S04]  /*14cc0*/  LDL R159, [R1+0x2f8] ;  /* 0x0002f800019f7983 */ /* 0x000ee80000100800 */
[----:B------:R-:W3:Y:S04]  /*14cd0*/  LDL R160, [R1+0x310] ;  /* 0x0003100001a07983 */ /* 0x000ee80000100800 */
[----:B------:R-:W3:Y:S04]  /*14ce0*/  LDL R161, [R1+0x37c] ;  /* 0x00037c0001a17983 */ /* 0x000ee80000100800 */
[----:B------:R-:W3:Y:S04]  /*14cf0*/  LDL R162, [R1+0x378] ;  /* 0x0003780001a27983 */ /* 0x000ee80000100800 */
[----:B------:R-:W3:Y:S04]  /*14d00*/  LDL R163, [R1+0x324] ;  /* 0x0003240001a37983 */ /* 0x000ee80000100800 */
[----:B------:R-:W3:Y:S04]  /*14d10*/  LDL R165, [R1+0x374] ;  /* 0x0003740001a57983 */ /* 0x000ee80000100800 */
[----:B------:R-:W3:Y:S01]  /*14d20*/  LDL R164, [R1+0x370] ;  /* 0x0003700001a47983 */ /* 0x000ee20000100800 */
[----:B0-----:R-:W-:Y:S01]  /*14d30*/  IMAD R5, R0, R6, RZ ;  /* 0x0000000600057224 */ /* 0x001fe200078e02ff */
[----:B------:R-:W0:Y:S02]  /*14d40*/  S2R R153, SR_TID.X ;  /* 0x0000000000997919 */ /* 0x000e240000002100 */
[----:B0-----:R-:W-:-:S02]  /*14d50*/  IMAD.SHL.U32 R2, R153, 0x80, RZ ;  /* 0x0000008099027824 */ /* 0x001fc400078e00ff */
[----:B------:R-:W-:-:S03]  /*14d60*/  IMAD.SHL.U32 R3, R153, 0x10, RZ ;  /* 0x0000001099037824 */ /* 0x000fc600078e00ff */
[----:B------:R-:W-:Y:S02]  /*14d70*/  LOP3.LUT R2, R2, 0x800, RZ, 0xc0, !PT ;  /* 0x0000080002027812 */ /* 0x000fe400078ec0ff */
[----:B------:R-:W-:-:S04]  /*14d80*/  LOP3.LUT R3, R3, 0xf0, RZ, 0xc0, !PT ;  /* 0x000000f003037812 */ /* 0x000fc800078ec0ff */
[----:B------:R-:W-:Y:S01]  /*14d90*/  IADD3 R3, PT, PT, R3, UR9, R2 ;  /* 0x0000000903037c10 */ /* 0x000fe2000fffe002 */
[C---:B--2---:R-:W-:Y:S01]  /*14da0*/  IMAD R4, R154.reuse, UR4, RZ ;  /* 0x000000049a047c24 */ /* 0x044fe2000f8e02ff */
[----:B----4-:R-:W-:Y:S02]  /*14db0*/  ISETP.GE.AND P0, PT, R154, UR14, PT ;  /* 0x0000000e9a007c0c */ /* 0x010fe4000bf06270 */
[----:B---3--:R-:W-:Y:S02]  /*14dc0*/  ISETP.GE.AND P6, PT, R155, 0x40, PT ;  /* 0x000000409b00780c */ /* 0x008fe40003fc6270 */
[----:B------:R-:W-:Y:S02]  /*14dd0*/  LEA R2, P4, R4, UR12, 0x1 ;  /* 0x0000000c04027c11 */ /* 0x000fe4000f8808ff */
[----:B------:R-:W-:Y:S02]  /*14de0*/  ISETP.LT.AND P5, PT, R0, UR15, !P0 ;  /* 0x0000000f00007c0c */ /* 0x000fe4000c7a1270 */
[----:B------:R-:W-:-:S02]  /*14df0*/  LEA.HI.X.SX32 R0, R4, UR13, 0x1, P4 ;  /* 0x0000000d04007c11 */ /* 0x000fc4000a0f0eff */
[----:B-1----:R-:W-:Y:S01]  /*14e00*/  ISETP.LT.AND P2, PT, R156, UR5, !P0 ;  /* 0x000000059c007c0c */ /* 0x002fe2000c741270 */
[CC--:B------:R-:W-:Y:S01]  /*14e10*/  IMAD R7, R157.reuse, R6.reuse, RZ ;  /* 0x000000069d077224 */ /* 0x0c0fe200078e02ff */
[----:B------:R-:W-:Y:S02]  /*14e20*/  ISETP.LT.AND P3, PT, R157, UR15, !P0 ;  /* 0x0000000f9d007c0c */ /* 0x000fe4000c761270 */
[C---:B------:R-:W-:Y:S01]  /*14e30*/  ISETP.LT.AND P4, PT, R158.reuse, UR15, !P0 ;  /* 0x0000000f9e007c0c */ /* 0x040fe2000c781270 */
[-C--:B------:R-:W-:Y:S02]  /*14e40*/  IMAD R11, R158, R6.reuse, RZ ;  /* 0x000000069e0b7224 */ /* 0x080fe400078e02ff */
[-C--:B------:R-:W-:Y:S02]  /*14e50*/  IMAD R13, R159, R6.reuse, RZ ;  /* 0x000000069f0d7224 */ /* 0x080fe400078e02ff */
[-C--:B------:R-:W-:Y:S02]  /*14e60*/  IMAD R17, R160, R6.reuse, RZ ;  /* 0x00000006a0117224 */ /* 0x080fe400078e02ff */
[----:B------:R-:W-:-:S02]  /*14e70*/  IMAD R19, R161, R6, RZ ;  /* 0x00000006a1137224 */ /* 0x000fc400078e02ff */
[-C--:B------:R-:W-:Y:S02]  /*14e80*/  IMAD R21, R162, R6.reuse, RZ ;  /* 0x00000006a2157224 */ /* 0x080fe400078e02ff */
[-C--:B------:R-:W-:Y:S02]  /*14e90*/  IMAD R23, R163, R6.reuse, RZ ;  /* 0x00000006a3177224 */ /* 0x080fe400078e02ff */
[-C--:B------:R-:W-:Y:S02]  /*14ea0*/  IMAD R25, R165, R6.reuse, RZ ;  /* 0x00000006a5197224 */ /* 0x080fe400078e02ff */
[----:B------:R-:W-:Y:S01]  /*14eb0*/  IMAD R15, R164, R6, RZ ;  /* 0x00000006a40f7224 */ /* 0x000fe200078e02ff */
[----:B------:R-:W-:Y:S06]  /*14ec0*/  @!P6 BRA `(.L_x_11) ;  /* 0x000000000010e947 */ /* 0x000fec0003800000 */
[----:B------:R-:W-:-:S06]  /*14ed0*/  USHF.L.U32 UR6, UR6, 0x1f, URZ ;  /* 0x0000001f06067899 */ /* 0x000fcc00080006ff */
[----:B------:R-:W-:-:S04]  /*14ee0*/  IMAD.U32 R4, RZ, RZ, UR6 ;  /* 0x00000006ff047e24 */ /* 0x000fc8000f8e00ff */
[----:B------:R-:W0:Y:S02]  /*14ef0*/  SYNCS.PHASECHK.TRANS64.TRYWAIT P6, [UR11], R4 ;  /* 0x00000004ff0075a7 */ /* 0x000e2400080c110b */
[----:B0-----:R-:W-:Y:S05]  /*14f00*/  @!P6 BRA `(.L_x_12) ;  /* 0x000000440044e947 */ /* 0x001fea0003800000 */
.L_x_11:
[----:B------:R-:W2:Y:S01]  /*14f10*/  LDL R6, [R1+0x334] ;  /* 0x0003340001067983 */ /* 0x000ea20000100800 */
[----:B------:R-:W2:Y:S03]  /*14f20*/  LDC R12, c[0x0][0x3b8] ;  /* 0x0000ee00ff0c7b82 */ /* 0x000ea60000000800 */
[----:B------:R-:W3:Y:S04]  /*14f30*/  LDL R10, [R1+0x328] ;  /* 0x00032800010a7983 */ /* 0x000ee80000100800 */
[----:B------:R-:W4:Y:S04]  /*14f40*/  LDL R18, [R1+0x308] ;  /* 0x0003080001127983 */ /* 0x000f280000100800 */
[----:B------:R-:W5:Y:S04]  /*14f50*/  LDL R16, [R1+0x330] ;  /* 0x0003300001107983 */ /* 0x000f680000100800 */
[----:B------:R-:W4:Y:S01]  /*14f60*/  LDL R14, [R1+0x32c] ;  /* 0x00032c00010e7983 */ /* 0x000f220000100800 */
[----:B------:R-:W-:Y:S01]  /*14f70*/  BAR.SYNC.DEFER_BLOCKING 0x0 ;  /* 0x0000000000007b1d */ /* 0x000fe20000010000 */
[----:B------:R-:W-:-:S05]  /*14f80*/  LEA R164, P6, R5, R2, 0x1 ;  /* 0x0000000205a47211 */ /* 0x000fca00078c08ff */
[----:B------:R-:W0:Y:S01]  /*14f90*/  LDCU UR4, c[0x0][0x39c] ;  /* 0x00007380ff0477ac */ /* 0x000e220008000800 */
[----:B------:R-:W4:Y:S01]  /*14fa0*/  LDL.LU R8, [R1+0x2f8] ;  /* 0x0002f80001087983 */ /* 0x000f220000300800 */
[----:B------:R-:W1:Y:S01]  /*14fb0*/  LDCU UR5, c[0x0][0x39c] ;  /* 0x00007380ff0577ac */ /* 0x000e620008000800 */
[----:B------:R-:W0:Y:S01]  /*14fc0*/  LDCU UR6, c[0x0][0x39c] ;  /* 0x00007380ff0677ac */ /* 0x000e220008000800 */
[----:B------:R-:W0:Y:S01]  /*14fd0*/  LDCU UR7, c[0x0][0x39c] ;  /* 0x00007380ff0777ac */ /* 0x000e220008000800 */
[----:B------:R-:W0:Y:S02]  /*14fe0*/  @!P1 SYNCS.CCTL.IV [UR9+0x14000] ;  /* 0x01400000ff0099b1 */ /* 0x000e240008000009 */
[----:B0-----:R-:W-:Y:S01]  /*14ff0*/  BAR.SYNC.DEFER_BLOCKING 0x0 ;  /* 0x0000000000007b1d */ /* 0x001fe20000010000 */
[----:B--2---:R-:W-:-:S05]  /*15000*/  IMAD R9, R6, R12, RZ ;  /* 0x0000000c06097224 */ /* 0x004fca00078e02ff */
[----:B------:R-:W0:Y:S01]  /*15010*/  @!P1 SYNCS.CCTL.IV [UR9+0x14008] ;  /* 0x01400800ff0099b1 */ /* 0x000e220008000009 */
[----:B------:R-:W2:Y:S01]  /*15020*/  LDL.LU R6, [R1+0x310] ;  /* 0x0003100001067983 */ /* 0x000ea20000300800 */
[----:B------:R-:W-:-:S04]  /*15030*/  LEA R162, P1, R7, R2, 0x1 ;  /* 0x0000000207a27211 */ /* 0x000fc800078208ff */
[----:B------:R-:W-:Y:S01]  /*15040*/  LEA.HI.X.SX32 R163, R7, R0, 0x1, P1 ;  /* 0x0000000007a37211 */ /* 0x000fe200008f0eff */
[----:B---3--:R-:W-:Y:S02]  /*15050*/  IMAD R7, R10, R12, RZ ;  /* 0x0000000c0a077224 */ /* 0x008fe400078e02ff */
[----:B------:R-:W3:Y:S01]  /*15060*/  S2R R10, SR_TID.X ;  /* 0x00000000000a7919 */ /* 0x000ee20000002100 */
[----:B------:R-:W-:Y:S02]  /*15070*/  LEA.HI.X.SX32 R165, R5, R0, 0x1, P6 ;  /* 0x0000000005a57211 */ /* 0x000fe400030f0eff */
[-C--:B------:R-:W-:Y:S02]  /*15080*/  LEA R160, P6, R11, R2.reuse, 0x1 ;  /* 0x000000020ba07211 */ /* 0x080fe400078c08ff */
[----:B------:R-:W-:Y:S02]  /*15090*/  LEA R158, P1, R13, R2, 0x1 ;  /* 0x000000020d9e7211 */ /* 0x000fe400078208ff */
[----:B------:R-:W-:-:S02]  /*150a0*/  LEA.HI.X.SX32 R161, R11, R0, 0x1, P6 ;  /* 0x000000000ba17211 */ /* 0x000fc400030f0eff */
[----:B------:R-:W-:Y:S02]  /*150b0*/  LEA R156, P6, R17, R2, 0x1 ;  /* 0x00000002119c7211 */ /* 0x000fe400078c08ff */
[-C--:B------:R-:W-:Y:S02]  /*150c0*/  LEA.HI.X.SX32 R159, R13, R0.reuse, 0x1, P1 ;  /* 0x000000000d9f7211 */ /* 0x080fe400008f0eff */
[----:B------:R-:W-:Y:S02]  /*150d0*/  LEA.HI.X.SX32 R157, R17, R0, 0x1, P6 ;  /* 0x00000000119d7211 */ /* 0x000fe400030f0eff */
[-C--:B------:R-:W-:Y:S02]  /*150e0*/  LEA R154, P1, R19, R2.reuse, 0x1 ;  /* 0x00000002139a7211 */ /* 0x080fe400078208ff */
[----:B------:R-:W-:Y:S02]  /*150f0*/  LEA R152, P6, R21, R2, 0x1 ;  /* 0x0000000215987211 */ /* 0x000fe400078c08ff */
[----:B------:R-:W-:-:S02]  /*15100*/  LEA.HI.X.SX32 R155, R19, R0, 0x1, P1 ;  /* 0x00000000139b7211 */ /* 0x000fc400008f0eff */
[----:B------:R-:W-:Y:S02]  /*15110*/  LEA.HI.X.SX32 R153, R21, R0, 0x1, P6 ;  /* 0x0000000015997211 */ /* 0x000fe400030f0eff */
[-C--:B------:R-:W-:Y:S02]  /*15120*/  LEA R136, P1, R23, R2.reuse, 0x1 ;  /* 0x0000000217887211 */ /* 0x080fe400078208ff */
[----:B------:R-:W-:Y:S01]  /*15130*/  LEA R138, P6, R25, R2, 0x1 ;  /* 0x00000002198a7211 */ /* 0x000fe200078c08ff */
[----:B----4-:R-:W-:Y:S01]  /*15140*/  IMAD R11, R18, R12, RZ ;  /* 0x0000000c120b7224 */ /* 0x010fe200078e02ff */
[----:B------:R-:W-:Y:S01]  /*15150*/  LEA.HI.X.SX32 R137, R23, R0, 0x1, P1 ;  /* 0x0000000017897211 */ /* 0x000fe200008f0eff */
[----:B-----5:R-:W-:Y:S01]  /*15160*/  IMAD R13, R16, R12, RZ ;  /* 0x0000000c100d7224 */ /* 0x020fe200078e02ff */
[----:B------:R-:W-:Y:S02]  /*15170*/  LEA.HI.X.SX32 R139, R25, R0, 0x1, P6 ;  /* 0x00000000198b7211 */ /* 0x000fe400030f0eff */
[----:B------:R-:W-:-:S02]  /*15180*/  LEA R140, P1, R15, R2, 0x1 ;  /* 0x000000020f8c7211 */ /* 0x000fc400078208ff */
[----:B------:R-:W-:Y:S01]  /*15190*/  LEA R148, P6, R9, R2, 0x1 ;  /* 0x0000000209947211 */ /* 0x000fe200078c08ff */
[----:B------:R-:W-:Y:S01]  /*151a0*/  IMAD R5, R14, R12, RZ ;  /* 0x0000000c0e057224 */ /* 0x000fe200078e02ff */
[-C--:B------:R-:W-:Y:S01]  /*151b0*/  LEA.HI.X.SX32 R141, R15, R0.reuse, 0x1, P1 ;  /* 0x000000000f8d7211 */ /* 0x080fe200008f0eff */
[----:B---3--:R-:W-:Y:S01]  /*151c0*/  IMAD.SHL.U32 R4, R10, 0x8, RZ ;  /* 0x000000080a047824 */ /* 0x008fe200078e00ff */
[----:B------:R-:W-:Y:S02]  /*151d0*/  LEA.HI.X.SX32 R149, R9, R0, 0x1, P6 ;  /* 0x0000000009957211 */ /* 0x000fe400030f0eff */
[-C--:B------:R-:W-:Y:S02]  /*151e0*/  LEA R134, P1, R11, R2.reuse, 0x1 ;  /* 0x000000020b867211 */ /* 0x080fe400078208ff */
[----:B------:R-:W-:Y:S02]  /*151f0*/  LEA R150, P6, R13, R2, 0x1 ;  /* 0x000000020d967211 */ /* 0x000fe400078c08ff */
[----:B------:R-:W-:-:S02]  /*15200*/  LEA.HI.X.SX32 R135, R11, R0, 0x1, P1 ;  /* 0x000000000b877211 */ /* 0x000fc400008f0eff */
[----:B------:R-:W-:Y:S02]  /*15210*/  LEA.HI.X.SX32 R151, R13, R0, 0x1, P6 ;  /* 0x000000000d977211 */ /* 0x000fe400030f0eff */
[-C--:B------:R-:W-:Y:S02]  /*15220*/  LEA R132, P1, R5, R2.reuse, 0x1 ;  /* 0x0000000205847211 */ /* 0x080fe400078208ff */
[----:B------:R-:W-:Y:S02]  /*15230*/  LEA R142, P6, R7, R2, 0x1 ;  /* 0x00000002078e7211 */ /* 0x000fe400078c08ff */
[----:B------:R-:W-:Y:S02]  /*15240*/  LOP3.LUT R4, R4, 0x300, RZ, 0xc0, !PT ;  /* 0x0000030004047812 */ /* 0x000fe400078ec0ff */
[-C--:B------:R-:W-:Y:S02]  /*15250*/  LEA.HI.X.SX32 R133, R5, R0.reuse, 0x1, P1 ;  /* 0x0000000005857211 */ /* 0x080fe400008f0eff */
[----:B------:R-:W-:Y:S01]  /*15260*/  LEA.HI.X.SX32 R143, R7, R0, 0x1, P6 ;  /* 0x00000000078f7211 */ /* 0x000fe200030f0eff */
[----:B------:R-:W-:Y:S01]  /*15270*/  IMAD.IADD R3, R4, 0x1, R3 ;  /* 0x0000000104037824 */ /* 0x000fe200078e0203 */
[----:B------:R-:W-:-:S02]  /*15280*/  ISETP.LT.AND P1, PT, R8, UR15, !P0 ;  /* 0x0000000f08007c0c */ /* 0x000fc4000c721270 */
[----:B--2---:R-:W-:Y:S02]  /*15290*/  ISETP.LT.AND P6, PT, R6, UR15, !P0 ;  /* 0x0000000f06007c0c */ /* 0x004fe4000c7c1270 */
[----:B------:R-:W-:Y:S01]  /*152a0*/  LDTM.16dp32bit_t0_t15.x128 R4, tmem[UR10] ;  /* 0x0000000a000479ee */ /* 0x000fe20008b80000 */
[----:B------:R-:W2:Y:S01]  /*152b0*/  LDTM.16dp32bit_t16_t31.x128 R4, tmem[UR10+0x80] ;  /* 0x0000800a000479ee */ /* 0x000ea20008ba0000 */
[----:B------:R-:W-:Y:S01]  /*152c0*/  NOP ;  /* 0x0000000000007918 */ /* 0x000fe20000000000 */
[----:B------:R-:W3:Y:S01]  /*152d0*/  LDCU UR10, c[0x0][0x39c] ;  /* 0x00007380ff0a77ac */ /* 0x000ee20008000800 */
[----:B--2---:R-:W-:Y:S02]  /*152e0*/  F2FP.F16.F32.PACK_AB R4, R6, R4 ;  /* 0x000000040604723e */ /* 0x004fe400000000ff */
[----:B------:R-:W-:Y:S02]  /*152f0*/  F2FP.F16.F32.PACK_AB R6, R14, R12 ;  /* 0x0000000c0e06723e */ /* 0x000fe400000000ff */
[----:B------:R-:W-:-:S02]  /*15300*/  F2FP.F16.F32.PACK_AB R12, R39, R37 ;  /* 0x00000025270c723e */ /* 0x000fc400000000ff */
[----:B------:R-:W-:Y:S02]  /*15310*/  F2FP.F16.F32.PACK_AB R37, R42, R40 ;  /* 0x000000282a25723e */ /* 0x000fe400000000ff */
[----:B------:R-:W2:Y:S01]  /*15320*/  S2R R42, SR_TID.X ;  /* 0x00000000002a7919 */ /* 0x000ea20000002100 */
[----:B------:R-:W-:Y:S02]  /*15330*/  F2FP.F16.F32.PACK_AB R144, R7, R5 ;  /* 0x000000050790723e */ /* 0x000fe400000000ff */
[----:B------:R-:W-:Y:S02]  /*15340*/  F2FP.F16.F32.PACK_AB R5, R10, R8 ;  /* 0x000000080a05723e */ /* 0x000fe400000000ff */
[----:B------:R-:W-:Y:S02]  /*15350*/  F2FP.F16.F32.PACK_AB R145, R11, R9 ;  /* 0x000000090b91723e */ /* 0x000fe400000000ff */
[----:B------:R-:W-:Y:S02]  /*15360*/  F2FP.F16.F32.PACK_AB R146, R15, R13 ;  /* 0x0000000d0f92723e */ /* 0x000fe400000000ff */
[----:B------:R-:W-:-:S02]  /*15370*/  F2FP.F16.F32.PACK_AB R7, R18, R16 ;  /* 0x000000101207723e */ /* 0x000fc400000000ff */
[----:B------:R-:W-:-:S03]  /*15380*/  F2FP.F16.F32.PACK_AB R147, R19, R17 ;  /* 0x000000111393723e */ /* 0x000fc600000000ff */
[----:B0-----:R-:W-:Y:S04]  /*15390*/  STS.128 [R3], R4 ;  /* 0x0000000403007388 */ /* 0x001fe80000000c00 */
[----:B------:R-:W-:Y:S01]  /*153a0*/  STS.128 [R3+0x400], R144 ;  /* 0x0004009003007388 */ /* 0x000fe20000000c00 */
[----:B------:R-:W-:Y:S02]  /*153b0*/  F2FP.F16.F32.PACK_AB R36, R38, R36 ;  /* 0x000000242624723e */ /* 0x000fe400000000ff */
[----:B------:R-:W-:Y:S02]  /*153c0*/  F2FP.F16.F32.PACK_AB R38, R46, R44 ;  /* 0x0000002c2e26723e */ /* 0x000fe400000000ff */
[----:B------:R-:W-:Y:S02]  /*153d0*/  F2FP.F16.F32.PACK_AB R16, R55, R53 ;  /* 0x000000353710723e */ /* 0x000fe400000000ff */
[----:B------:R-:W-:Y:S01]  /*153e0*/  F2FP.F16.F32.PACK_AB R55, R66, R64 ;  /* 0x000000404237723e */ /* 0x000fe200000000ff */
[----:B--2---:R-:W-:Y:S01]  /*153f0*/  IMAD.SHL.U32 R46, R42, 0x10, RZ ;  /* 0x000000102a2e7824 */ /* 0x004fe200078e00ff */
[----:B------:R-:W-:-:S04]  /*15400*/  F2FP.F16.F32.PACK_AB R14, R47, R45 ;  /* 0x0000002d2f0e723e */ /* 0x000fc800000000ff */
[----:B------:R-:W-:Y:S01]  /*15410*/  LOP3.LUT R64, R46, 0x7f0, RZ, 0xc0, !PT ;  /* 0x000007f02e407812 */ /* 0x000fe200078ec0ff */
[----:B------:R-:W-:Y:S01]  /*15420*/  BAR.SYNC.DEFER_BLOCKING 0x0 ;  /* 0x0000000000007b1d */ /* 0x000fe20000010000 */
[----:B------:R-:W-:Y:S02]  /*15430*/  F2FP.F16.F32.PACK_AB R20, R22, R20 ;  /* 0x000000141614723e */ /* 0x000fe400000000ff */
[----:B------:R-:W-:-:S03]  /*15440*/  F2FP.F16.F32.PACK_AB R8, R23, R21 ;  /* 0x000000151708723e */ /* 0x000fc600000000ff */
[----:B------:R-:W0:Y:S04]  /*15450*/  LDS.128 R44, [R64+UR9] ;  /* 0x00000009402c7984 */ /* 0x000e280008000c00 */
[----:B------:R-:W-:Y:S01]  /*15460*/  LDS.128 R4, [R64+UR9+0x800] ;  /* 0x0008000940047984 */ /* 0x000fe20008000c00 */
[----:B------:R-:W-:Y:S02]  /*15470*/  F2FP.F16.F32.PACK_AB R21, R26, R24 ;  /* 0x000000181a15723e */ /* 0x000fe400000000ff */
[----:B------:R-:W-:Y:S02]  /*15480*/  F2FP.F16.F32.PACK_AB R9, R27, R25 ;  /* 0x000000191b09723e */ /* 0x000fe400000000ff */
[----:B------:R-:W-:Y:S02]  /*15490*/  F2FP.F16.F32.PACK_AB R22, R30, R28 ;  /* 0x0000001c1e16723e */ /* 0x000fe400000000ff */
[----:B------:R-:W-:-:S02]  /*154a0*/  F2FP.F16.F32.PACK_AB R10, R31, R29 ;  /* 0x0000001d1f0a723e */ /* 0x000fc400000000ff */
[----:B------:R-:W-:Y:S01]  /*154b0*/  F2FP.F16.F32.PACK_AB R23, R34, R32 ;  /* 0x000000202217723e */ /* 0x000fe200000000ff */
[----:B------:R-:W-:Y:S01]  /*154c0*/  BAR.SYNC.DEFER_BLOCKING 0x0 ;  /* 0x0000000000007b1d */ /* 0x000fe20000010000 */
[----:B------:R-:W-:-:S05]  /*154d0*/  F2FP.F16.F32.PACK_AB R11, R35, R33 ;  /* 0x00000021230b723e */ /* 0x000fca00000000ff */
[----:B------:R-:W-:Y:S04]  /*154e0*/  STS.128 [R3], R20 ;  /* 0x0000001403007388 */ /* 0x000fe80000000c00 */
[----:B------:R-:W-:Y:S01]  /*154f0*/  STS.128 [R3+0x400], R8 ;  /* 0x0004000803007388 */ /* 0x000fe20000000c00 */
[----:B------:R-:W-:Y:S01]  /*15500*/  BAR.SYNC.DEFER_BLOCKING 0x0 ;  /* 0x0000000000007b1d */ /* 0x000fe20000010000 */
[----:B------:R-:W-:Y:S02]  /*15510*/  F2FP.F16.F32.PACK_AB R13, R43, R41 ;  /* 0x000000292b0d723e */ /* 0x000fe400000000ff */
[----:B------:R-:W-:-:S03]  /*15520*/  F2FP.F16.F32.PACK_AB R39, R50, R48 ;  /* 0x000000303227723e */ /* 0x000fc600000000ff */
[----:B------:R-:W2:Y:S04]  /*15530*/  LDS.128 R20, [R64+UR9] ;  /* 0x0000000940147984 */ /* 0x000ea80008000c00 */
[----:B------:R-:W-:Y:S01]  /*15540*/  LDS.128 R8, [R64+UR9+0x800] ;  /* 0x0008000940087984 */ /* 0x000fe20008000c00 */
[----:B------:R-:W-:Y:S01]  /*15550*/  BAR.SYNC.DEFER_BLOCKING 0x0 ;  /* 0x0000000000007b1d */ /* 0x000fe20000010000 */
[----:B------:R-:W-:-:S05]  /*15560*/  F2FP.F16.F32.PACK_AB R15, R51, R49 ;  /* 0x00000031330f723e */ /* 0x000fca00000000ff */
[----:B------:R-:W-:Y:S04]  /*15570*/  STS.128 [R3], R36 ;  /* 0x0000002403007388 */ /* 0x000fe80000000c00 */
[----:B------:R-:W-:Y:S01]  /*15580*/  STS.128 [R3+0x400], R12 ;  /* 0x0004000c03007388 */ /* 0x000fe20000000c00 */
[----:B------:R-:W-:Y:S01]  /*15590*/  BAR.SYNC.DEFER_BLOCKING 0x0 ;  /* 0x0000000000007b1d */ /* 0x000fe20000010000 */
[----:B------:R-:W-:Y:S02]  /*155a0*/  F2FP.F16.F32.PACK_AB R52, R54, R52 ;  /* 0x000000343634723e */ /* 0x000fe400000000ff */
[----:B------:R-:W-:-:S03]  /*155b0*/  F2FP.F16.F32.PACK_AB R53, R58, R56 ;  /* 0x000000383a35723e */ /* 0x000fc600000000ff */
[----:B------:R-:W4:Y:S04]  /*155c0*/  LDS.128 R36, [R64+UR9] ;  /* 0x0000000940247984 */ /* 0x000f280008000c00 */
[----:B------:R-:W-:Y:S01]  /*155d0*/  LDS.128 R12, [R64+UR9+0x800] ;  /* 0x00080009400c7984 */ /* 0x000fe20008000c00 */
[----:B------:R-:W-:Y:S01]  /*155e0*/  F2FP.F16.F32.PACK_AB R17, R59, R57 ;  /* 0x000000393b11723e */ /* 0x000fe200000000ff */
[----:B------:R-:W-:Y:S01]  /*155f0*/  BAR.SYNC.DEFER_BLOCKING 0x0 ;  /* 0x0000000000007b1d */ /* 0x000fe20000010000 */
[----:B------:R-:W-:Y:S02]  /*15600*/  F2FP.F16.F32.PACK_AB R54, R62, R60 ;  /* 0x0000003c3e36723e */ /* 0x000fe400000000ff */
[----:B------:R-:W-:Y:S02]  /*15610*/  F2FP.F16.F32.PACK_AB R18, R63, R61 ;  /* 0x0000003d3f12723e */ /* 0x000fe400000000ff */
[----:B------:R-:W-:Y:S01]  /*15620*/  F2FP.F16.F32.PACK_AB R19, R67, R65 ;  /* 0x000000414313723e */ /* 0x000fe200000000ff */
[----:B------:R-:W-:Y:S04]  /*15630*/  STS.128 [R3], R52 ;  /* 0x0000003403007388 */ /* 0x000fe80000000c00 */
[----:B------:R-:W-:Y:S01]  /*15640*/  STS.128 [R3+0x400], R16 ;  /* 0x0004001003007388 */ /* 0x000fe20000000c00 */
[----:B------:R-:W-:Y:S01]  /*15650*/  BAR.SYNC.DEFER_BLOCKING 0x0 ;  /* 0x0000000000007b1d */ /* 0x000fe20000010000 */
[----:B------:R-:W-:-:S02]  /*15660*/  F2FP.F16.F32.PACK_AB R68, R70, R68 ;  /* 0x000000444644723e */ /* 0x000fc400000000ff */
[----:B------:R-:W-:-:S03]  /*15670*/  F2FP.F16.F32.PACK_AB R24, R71, R69 ;  /* 0x000000454718723e */ /* 0x000fc600000000ff */
[----:B------:R-:W5:Y:S04]  /*15680*/  LDS.128 R48, [R64+UR9] ;  /* 0x0000000940307984 */ /* 0x000f680008000c00 */
[----:B------:R-:W-:Y:S01]  /*15690*/  LDS.128 R16, [R64+UR9+0x800] ;  /* 0x0008000940107984 */ /* 0x000fe20008000c00 */
[----:B------:R-:W-:Y:S02]  /*156a0*/  F2FP.F16.F32.PACK_AB R69, R74, R72 ;  /* 0x000000484a45723e */ /* 0x000fe400000000ff */
[----:B------:R-:W-:Y:S02]  /*156b0*/  F2FP.F16.F32.PACK_AB R25, R75, R73 ;  /* 0x000000494b19723e */ /* 0x000fe400000000ff */
[----:B------:R-:W-:Y:S02]  /*156c0*/  F2FP.F16.F32.PACK_AB R70, R78, R76 ;  /* 0x0000004c4e46723e */ /* 0x000fe400000000ff */
[----:B------:R-:W-:Y:S01]  /*156d0*/  F2FP.F16.F32.PACK_AB R26, R79, R77 ;  /* 0x0000004d4f1a723e */ /* 0x000fe200000000ff */
[----:B------:R-:W2:Y:S01]  /*156e0*/  LDL.LU R78, [R1+0x37c] ;  /* 0x00037c00014e7983 */ /* 0x000ea20000300800 */
[----:B------:R-:W-:Y:S01]  /*156f0*/  F2FP.F16.F32.PACK_AB R71, R82, R80 ;  /* 0x000000505247723e */ /* 0x000fe200000000ff */
[----:B------:R-:W-:Y:S01]  /*15700*/  BAR.SYNC.DEFER_BLOCKING 0x0 ;  /* 0x0000000000007b1d */ /* 0x000fe20000010000 */
[----:B------:R-:W-:-:S02]  /*15710*/  F2FP.F16.F32.PACK_AB R27, R83, R81 ;  /* 0x00000051531b723e */ /* 0x000fc400000000ff */
[----:B------:R-:W-:Y:S02]  /*15720*/  F2FP.F16.F32.PACK_AB R84, R86, R84 ;  /* 0x000000545654723e */ /* 0x000fe400000000ff */
[----:B------:R-:W-:Y:S02]  /*15730*/  F2FP.F16.F32.PACK_AB R28, R87, R85 ;  /* 0x00000055571c723e */ /* 0x000fe400000000ff */
[----:B------:R-:W-:Y:S01]  /*15740*/  F2FP.F16.F32.PACK_AB R29, R91, R89 ;  /* 0x000000595b1d723e */ /* 0x000fe200000000ff */
[----:B------:R-:W3:Y:S04]  /*15750*/  LDL.LU R77, [R1+0x378] ;  /* 0x00037800014d7983 */ /* 0x000ee80000300800 */
[----:B------:R-:W-:Y:S04]  /*15760*/  STS.128 [R3], R68 ;  /* 0x0000004403007388 */ /* 0x000fe80000000c00 */
[----:B------:R-:W-:Y:S01]  /*15770*/  STS.128 [R3+0x400], R24 ;  /* 0x0004001803007388 */ /* 0x000fe20000000c00 */
[----:B------:R-:W-:Y:S01]  /*15780*/  BAR.SYNC.DEFER_BLOCKING 0x0 ;  /* 0x0000000000007b1d */ /* 0x000fe20000010000 */
[----:B------:R-:W-:-:S02]  /*15790*/  F2FP.F16.F32.PACK_AB R85, R90, R88 ;  /* 0x000000585a55723e */ /* 0x000fc400000000ff */
[----:B------:R-:W-:Y:S02]  /*157a0*/  F2FP.F16.F32.PACK_AB R86, R94, R92 ;  /* 0x0000005c5e56723e */ /* 0x000fe400000000ff */
[----:B------:R-:W-:Y:S02]  /*157b0*/  F2FP.F16.F32.PACK_AB R30, R95, R93 ;  /* 0x0000005d5f1e723e */ /* 0x000fe400000000ff */
[----:B------:R-:W-:Y:S01]  /*157c0*/  F2FP.F16.F32.PACK_AB R87, R98, R96 ;  /* 0x000000606257723e */ /* 0x000fe200000000ff */
[----:B------:R-:W4:Y:S01]  /*157d0*/  LDL.LU R76, [R1+0x324] ;  /* 0x00032400014c7983 */ /* 0x000f220000300800 */
[----:B------:R-:W-:Y:S02]  /*157e0*/  F2FP.F16.F32.PACK_AB R31, R99, R97 ;  /* 0x00000061631f723e */ /* 0x000fe400000000ff */
[----:B------:R-:W-:Y:S01]  /*157f0*/  F2FP.F16.F32.PACK_AB R100, R102, R100 ;  /* 0x000000646664723e */ /* 0x000fe200000000ff */
[----:B------:R-:W4:Y:S04]  /*15800*/  LDL.LU R75, [R1+0x374] ;  /* 0x00037400014b7983 */ /* 0x000f280000300800 */
[----:B------:R-:W0:Y:S04]  /*15810*/  LDS.128 R52, [R64+UR9] ;  /* 0x0000000940347984 */ /* 0x000e280008000c00 */
[----:B------:R-:W-:Y:S01]  /*15820*/  LDS.128 R24, [R64+UR9+0x800] ;  /* 0x0008000940187984 */ /* 0x000fe20008000c00 */
[----:B------:R-:W-:Y:S01]  /*15830*/  BAR.SYNC.DEFER_BLOCKING 0x0 ;  /* 0x0000000000007b1d */ /* 0x000fe20000010000 */
[----:B------:R-:W-:-:S02]  /*15840*/  F2FP.F16.F32.PACK_AB R32, R103, R101 ;  /* 0x000000656720723e */ /* 0x000fc400000000ff */
[----:B------:R-:W-:Y:S02]  /*15850*/  F2FP.F16.F32.PACK_AB R33, R107, R105 ;  /* 0x000000696b21723e */ /* 0x000fe400000000ff */
[----:B------:R-:W-:Y:S02]  /*15860*/  F2FP.F16.F32.PACK_AB R102, R110, R108 ;  /* 0x0000006c6e66723e */ /* 0x000fe400000000ff */
[----:B------:R-:W-:Y:S01]  /*15870*/  F2FP.F16.F32.PACK_AB R34, R111, R109 ;  /* 0x0000006d6f22723e */ /* 0x000fe200000000ff */
[----:B------:R-:W5:Y:S04]  /*15880*/  LDL.LU R73, [R1+0x370] ;  /* 0x0003700001497983 */ /* 0x000f680000300800 */
[----:B------:R-:W-:Y:S04]  /*15890*/  STS.128 [R3], R84 ;  /* 0x0000005403007388 */ /* 0x000fe80000000c00 */
[----:B------:R-:W-:Y:S01]  /*158a0*/  STS.128 [R3+0x400], R28 ;  /* 0x0004001c03007388 */ /* 0x000fe20000000c00 */
[----:B------:R-:W-:Y:S01]  /*158b0*/  BAR.SYNC.DEFER_BLOCKING 0x0 ;  /* 0x0000000000007b1d */ /* 0x000fe20000010000 */
[----:B------:R-:W-:-:S02]  /*158c0*/  F2FP.F16.F32.PACK_AB R101, R106, R104 ;  /* 0x000000686a65723e */ /* 0x000fc400000000ff */
[----:B------:R-:W-:Y:S02]  /*158d0*/  F2FP.F16.F32.PACK_AB R103, R114, R112 ;  /* 0x000000707267723e */ /* 0x000fe400000000ff */
[----:B------:R-:W-:Y:S02]  /*158e0*/  F2FP.F16.F32.PACK_AB R35, R115, R113 ;  /* 0x000000717323723e */ /* 0x000fe400000000ff */
[----:B------:R-:W-:Y:S01]  /*158f0*/  F2FP.F16.F32.PACK_AB R116, R118, R116 ;  /* 0x000000747674723e */ /* 0x000fe200000000ff */
[----:B------:R-:W5:Y:S04]  /*15900*/  LDL.LU R72, [R1+0x334] ;  /* 0x0003340001487983 */ /* 0x000f680000300800 */
        /* <DEDUP_REMOVED lines=13> */
[----:B------:R-:W-:Y:S01]  /*159e0*/  F2FP.F16.F32.PACK_AB R43, R131, R129 ;  /* 0x00000081832b723e */ /* 0x000fe200000000ff */
[----:B------:R-:W5:Y:S04]  /*159f0*/  LDL.LU R65, [R1+0x330] ;  /* 0x0003300001417983 */ /* 0x000f680000300800 */
[----:B------:R-:W5:Y:S04]  /*15a00*/  LDL.LU R67, [R1+0x32c] ;  /* 0x00032c0001437983 */ /* 0x000f680000300800 */
[----:B------:R-:W5:Y:S04]  /*15a10*/  LDL.LU R66, [R1+0x328] ;  /* 0x0003280001427983 */ /* 0x000f680000300800 */
[----:B------:R-:W1:Y:S04]  /*15a20*/  LDS.128 R32, [R64+UR9] ;  /* 0x0000000940207984 */ /* 0x000e680008000c00 */
[----:B------:R-:W-:Y:S01]  /*15a30*/  LDS.128 R60, [R64+UR9+0x800] ;  /* 0x00080009403c7984 */ /* 0x000fe20008000c00 */
[----:B------:R-:W-:Y:S06]  /*15a40*/  BAR.SYNC.DEFER_BLOCKING 0x0 ;  /* 0x0000000000007b1d */ /* 0x000fec0000010000 */
[----:B------:R-:W-:Y:S04]  /*15a50*/  STS.128 [R3], R116 ;  /* 0x0000007403007388 */ /* 0x000fe80000000c00 */
[----:B------:R0:W-:Y:S01]  /*15a60*/  STS.128 [R3+0x400], R40 ;  /* 0x0004002803007388 */ /* 0x0001e20000000c00 */
[----:B------:R-:W-:Y:S06]  /*15a70*/  BAR.SYNC.DEFER_BLOCKING 0x0 ;  /* 0x0000000000007b1d */ /* 0x000fec0000010000 */
[----:B0-----:R-:W5:Y:S04]  /*15a80*/  LDL.LU R3, [R1+0x320] ;  /* 0x0003200001037983 */ /* 0x001f680000300800 */
[----:B------:R0:W-:Y:S02]  /*15a90*/  @P5 STG.E.U16 desc[UR20][R164.64], R44 ;  /* 0x0000002ca4005986 */ /* 0x0001e4000c101514 */
[----:B0-----:R-:W-:-:S05]  /*15aa0*/  PRMT R44, R44, 0x7632, R44 ;  /* 0x000076322c2c7816 */ /* 0x001fca000000002c */
[----:B------:R0:W-:Y:S04]  /*15ab0*/  @P3 STG.E.U16 desc[UR20][R162.64], R44 ;  /* 0x0000002ca2003986 */ /* 0x0001e8000c101514 */
[----:B0-----:R-:W5:Y:S04]  /*15ac0*/  LDL.LU R44, [R1+0x36c] ;  /* 0x00036c00012c7983 */ /* 0x001f680000300800 */
[----:B------:R-:W5:Y:S04]  /*15ad0*/  LDL.LU R43, [R1+0x368] ;  /* 0x00036800012b7983 */ /* 0x000f680000300800 */
[----:B------:R-:W5:Y:S04]  /*15ae0*/  LDL.LU R42, [R1+0x364] ;  /* 0x00036400012a7983 */ /* 0x000f680000300800 */
[----:B------:R0:W-:Y:S04]  /*15af0*/  @P4 STG.E.U16 desc[UR20][R160.64], R45 ;  /* 0x0000002da0004986 */ /* 0x0001e8000c101514 */
[----:B------:R-:W1:Y:S01]  /*15b00*/  LDL.LU R41, [R1+0x31c] ;  /* 0x00031c0001297983 */ /* 0x000e620000300800 */
[----:B--2---:R-:W-:-:S02]  /*15b10*/  ISETP.LT.AND P5, PT, R78, UR15, !P0 ;  /* 0x0000000f4e007c0c */ /* 0x004fc4000c7a1270 */
[----:B0-----:R-:W-:Y:S02]  /*15b20*/  PRMT R45, R45, 0x7632, R45 ;  /* 0x000076322d2d7816 */ /* 0x001fe4000000002d */
[----:B---3--:R-:W-:-:S03]  /*15b30*/  ISETP.LT.AND P3, PT, R77, UR15, !P0 ;  /* 0x0000000f4d007c0c */ /* 0x008fc6000c761270 */
[----:B------:R0:W-:Y:S04]  /*15b40*/  @P1 STG.E.U16 desc[UR20][R158.64], R45 ;  /* 0x0000002d9e001986 */ /* 0x0001e8000c101514 */
[----:B------:R2:W-:Y:S04]  /*15b50*/  @P6 STG.E.U16 desc[UR20][R156.64], R46 ;  /* 0x0000002e9c006986 */ /* 0x0005e8000c101514 */
[----:B0-----:R-:W3:Y:S01]  /*15b60*/  LDL.LU R45, [R1+0x360] ;  /* 0x00036000012d7983 */ /* 0x001ee20000300800 */
[----:B--2---:R-:W-:-:S05]  /*15b70*/  PRMT R46, R46, 0x7632, R46 ;  /* 0x000076322e2e7816 */ /* 0x004fca000000002e */
[----:B------:R-:W-:Y:S04]  /*15b80*/  @P5 STG.E.U16 desc[UR20][R154.64], R46 ;  /* 0x0000002e9a005986 */ /* 0x000fe8000c101514 */
[----:B------:R0:W-:Y:S01]  /*15b90*/  @P3 STG.E.U16 desc[UR20][R152.64], R47 ;  /* 0x0000002f98003986 */ /* 0x0001e2000c101514 */
[----:B----4-:R-:W-:Y:S02]  /*15ba0*/  ISETP.LT.AND P4, PT, R76, UR15, !P0 ;  /* 0x0000000f4c007c0c */ /* 0x010fe4000c781270 */
[----:B------:R-:W-:Y:S02]  /*15bb0*/  ISETP.LT.AND P1, PT, R75, UR15, !P0 ;  /* 0x0000000f4b007c0c */ /* 0x000fe4000c721270 */
[----:B0-----:R-:W-:-:S09]  /*15bc0*/  PRMT R47, R47, 0x7632, R47 ;  /* 0x000076322f2f7816 */ /* 0x001fd2000000002f */
[----:B------:R-:W-:Y:S04]  /*15bd0*/  @P4 STG.E.U16 desc[UR20][R136.64], R47 ;  /* 0x0000002f88004986 */ /* 0x000fe8000c101514 */
[----:B------:R0:W-:Y:S01]  /*15be0*/  @P1 STG.E.U16 desc[UR20][R138.64], R20 ;  /* 0x000000148a001986 */ /* 0x0001e2000c101514 */
[----:B-----5:R-:W-:Y:S02]  /*15bf0*/  ISETP.LT.AND P6, PT, R73, UR15, !P0 ;  /* 0x0000000f49007c0c */ /* 0x020fe4000c7c1270 */
[----:B0-----:R-:W-:-:S11]  /*15c00*/  PRMT R20, R20, 0x7632, R20 ;  /* 0x0000763214147816 */ /* 0x001fd60000000014 */
[----:B------:R-:W-:Y:S01]  /*15c10*/  @P6 STG.E.U16 desc[UR20][R140.64], R20 ;  /* 0x000000148c006986 */ /* 0x000fe2000c101514 */
[----:B------:R-:W-:Y:S02]  /*15c20*/  ISETP.LT.AND P5, PT, R72, UR15, !P0 ;  /* 0x0000000f48007c0c */ /* 0x000fe4000c7a1270 */
[----:B------:R-:W-:Y:S02]  /*15c30*/  ISETP.LT.AND P3, PT, R74, UR15, !P0 ;  /* 0x0000000f4a007c0c */ /* 0x000fe4000c761270 */
[----:B------:R-:W0:Y:S09]  /*15c40*/  LDC R74, c[0x0][0x3b8] ;  /* 0x0000ee00ff4a7b82 */ /* 0x000e320000000800 */
[----:B------:R2:W-:Y:S02]  /*15c50*/  @P5 STG.E.U16 desc[UR20][R148.64], R21 ;  /* 0x0000001594005986 */ /* 0x0005e4000c101514 */
[----:B--2---:R-:W-:-:S05]  /*15c60*/  PRMT R21, R21, 0x7632, R21 ;  /* 0x0000763215157816 */ /* 0x004fca0000000015 */
[----:B------:R-:W-:Y:S01]  /*15c70*/  @P3 STG.E.U16 desc[UR20][R134.64], R21 ;  /* 0x0000001586003986 */ /* 0x000fe2000c101514 */
[----:B------:R-:W-:Y:S02]  /*15c80*/  ISETP.LT.AND P4, PT, R65, UR15, !P0 ;  /* 0x0000000f41007c0c */ /* 0x000fe4000c781270 */
[----:B------:R-:W-:Y:S02]  /*15c90*/  ISETP.LT.AND P1, PT, R67, UR15, !P0 ;  /* 0x0000000f43007c0c */ /* 0x000fe4000c721270 */
[----:B------:R-:W-:-:S09]  /*15ca0*/  ISETP.LT.AND P6, PT, R66, UR15, !P0 ;  /* 0x0000000f42007c0c */ /* 0x000fd2000c7c1270 */
[----:B------:R2:W-:Y:S01]  /*15cb0*/  @P4 STG.E.U16 desc[UR20][R150.64], R22 ;  /* 0x0000001696004986 */ /* 0x0005e2000c101514 */
[----:B------:R-:W-:Y:S02]  /*15cc0*/  PRMT R40, R23, 0x7632, R40 ;  /* 0x0000763217287816 */ /* 0x000fe40000000028 */
[----:B--2---:R-:W-:-:S05]  /*15cd0*/  PRMT R22, R22, 0x7632, R22 ;  /* 0x0000763216167816 */ /* 0x004fca0000000016 */
[----:B------:R2:W-:Y:S04]  /*15ce0*/  @P1 STG.E.U16 desc[UR20][R132.64], R22 ;  /* 0x0000001684001986 */ /* 0x0005e8000c101514 */
[----:B------:R4:W-:Y:S01]  /*15cf0*/  @P6 STG.E.U16 desc[UR20][R142.64], R23 ;  /* 0x000000178e006986 */ /* 0x0009e2000c101514 */
[C---:B------:R-:W-:Y:S01]  /*15d00*/  ISETP.LT.AND P5, PT, R3.reuse, UR15, !P0 ;  /* 0x0000000f03007c0c */ /* 0x040fe2000c7a1270 */
[----:B0-----:R-:W-:-:S05]  /*15d10*/  IMAD R3, R3, R74, RZ ;  /* 0x0000004a03037224 */ /* 0x001fca00078e02ff */
[----:B------:R-:W-:-:S04]  /*15d20*/  LEA R20, P3, R3, R2, 0x1 ;  /* 0x0000000203147211 */ /* 0x000fc800078608ff */
[----:B------:R-:W-:-:S05]  /*15d30*/  LEA.HI.X.SX32 R21, R3, R0, 0x1, P3 ;  /* 0x0000000003157211 */ /* 0x000fca00018f0eff */
[----:B------:R-:W-:Y:S01]  /*15d40*/  @P5 STG.E.U16 desc[UR20][R20.64], R40 ;  /* 0x0000002814005986 */ /* 0x000fe2000c101514 */
[C---:B------:R-:W-:Y:S01]  /*15d50*/  IMAD R3, R44.reuse, R74, RZ ;  /* 0x0000004a2c037224 */ /* 0x040fe200078e02ff */
[----:B------:R-:W-:Y:S02]  /*15d60*/  ISETP.LT.AND P4, PT, R44, UR15, !P0 ;  /* 0x0000000f2c007c0c */ /* 0x000fe4000c781270 */
[----:B------:R-:W5:Y:S02]  /*15d70*/  LDL.LU R44, [R1+0x35c] ;  /* 0x00035c00012c7983 */ /* 0x000f640000300800 */
[----:B--2---:R-:W-:-:S04]  /*15d80*/  LEA R22, P1, R3, R2, 0x1 ;  /* 0x0000000203167211 */ /* 0x004fc800078208ff */
[----:B----4-:R-:W-:Y:S01]  /*15d90*/  LEA.HI.X.SX32 R23, R3, R0, 0x1, P1 ;  /* 0x0000000003177211 */ /* 0x010fe200008f0eff */
[CC--:B------:R-:W-:Y:S01]  /*15da0*/  IMAD R3, R43.reuse, R74.reuse, RZ ;  /* 0x0000004a2b037224 */ /* 0x0c0fe200078e02ff */
[----:B------:R-:W-:Y:S02]  /*15db0*/  ISETP.LT.AND P3, PT, R43, UR15, !P0 ;  /* 0x0000000f2b007c0c */ /* 0x000fe4000c761270 */
[----:B------:R-:W2:Y:S04]  /*15dc0*/  LDL.LU R43, [R1+0x358] ;  /* 0x00035800012b7983 */ /* 0x000ea80000300800 */
[----:B------:R0:W-:Y:S01]  /*15dd0*/  @P4 STG.E.U16 desc[UR20][R22.64], R36 ;  /* 0x0000002416004986 */ /* 0x0001e2000c101514 */
[C---:B------:R-:W-:Y:S01]  /*15de0*/  ISETP.LT.AND P4, PT, R42.reuse, UR4, !P0 ;  /* 0x000000042a007c0c */ /* 0x040fe2000c781270 */
[----:B------:R-:W5:Y:S01]  /*15df0*/  LDCU UR4, c[0x0][0x39c] ;  /* 0x00007380ff0477ac */ /* 0x000f620008000800 */
[----:B0-----:R-:W-:-:S02]  /*15e00*/  IMAD R23, R42, R74, RZ ;  /* 0x0000004a2a177224 */ /* 0x001fc400078e02ff */
[----:B------:R-:W4:Y:S01]  /*15e10*/  LDL.LU R42, [R1+0x318] ;  /* 0x00031800012a7983 */ /* 0x000f220000300800 */
[----:B------:R-:W-:Y:S02]  /*15e20*/  LEA R20, P5, R3, R2, 0x1 ;  /* 0x0000000203147211 */ /* 0x000fe400078a08ff */
[C---:B-1----:R-:W-:Y:S01]  /*15e30*/  ISETP.LT.AND P1, PT, R41.reuse, UR5, !P0 ;  /* 0x0000000529007c0c */ /* 0x042fe2000c721270 */
[----:B------:R-:W-:Y:S01]  /*15e40*/  IMAD R41, R41, R74, RZ ;  /* 0x0000004a29297224 */ /* 0x000fe200078e02ff */
[----:B------:R-:W-:Y:S01]  /*15e50*/  LEA.HI.X.SX32 R21, R3, R0, 0x1, P5 ;  /* 0x0000000003157211 */ /* 0x000fe200028f0eff */
[----:B------:R-:W2:Y:S01]  /*15e60*/  LDL.LU R46, [R1+0x354] ;  /* 0x00035400012e7983 */ /* 0x000ea20000300800 */
[----:B------:R-:W-:Y:S01]  /*15e70*/  PRMT R36, R36, 0x7632, R36 ;  /* 0x0000763224247816 */ /* 0x000fe20000000024 */
[----:B------:R-:W2:Y:S01]  /*15e80*/  LDCU UR5, c[0x0][0x39c] ;  /* 0x00007380ff0577ac */ /* 0x000ea20008000800 */
[-C--:B------:R-:W-:Y:S02]  /*15e90*/  LEA R22, P6, R23, R2.reuse, 0x1 ;  /* 0x0000000217167211 */ /* 0x080fe400078c08ff */
[----:B------:R-:W-:Y:S01]  /*15ea0*/  LEA R40, P5, R41, R2, 0x1 ;  /* 0x0000000229287211 */ /* 0x000fe200078a08ff */
[----:B------:R0:W-:Y:S01]  /*15eb0*/  @P3 STG.E.U16 desc[UR20][R20.64], R36 ;  /* 0x0000002414003986 */ /* 0x0001e2000c101514 */
[----:B------:R-:W-:Y:S01]  /*15ec0*/  LEA.HI.X.SX32 R23, R23, R0, 0x1, P6 ;  /* 0x0000000017177211 */ /* 0x000fe200030f0eff */
[C---:B---3--:R-:W-:Y:S01]  /*15ed0*/  IMAD R3, R45.reuse, R74, RZ ;  /* 0x0000004a2d037224 */ /* 0x048fe200078e02ff */
[----:B------:R-:W-:Y:S01]  /*15ee0*/  ISETP.LT.AND P3, PT, R45, UR6, !P0 ;  /* 0x000000062d007c0c */ /* 0x000fe2000c761270 */
[----:B------:R-:W4:Y:S01]  /*15ef0*/  LDCU UR6, c[0x0][0x39c] ;  /* 0x00007380ff0677ac */ /* 0x000f220008000800 */
[----:B------:R-:W3:Y:S01]  /*15f00*/  LDL.LU R45, [R1+0x350] ;  /* 0x00035000012d7983 */ /* 0x000ee20000300800 */
[----:B------:R-:W-:-:S03]  /*15f10*/  LEA.HI.X.SX32 R41, R41, R0, 0x1, P5 ;  /* 0x0000000029297211 */ /* 0x000fc600028f0eff */
[----:B------:R-:W-:Y:S01]  /*15f20*/  @P4 STG.E.U16 desc[UR20][R22.64], R37 ;  /* 0x0000002516004986 */ /* 0x000fe2000c101514 */
[----:B0-----:R-:W-:Y:S02]  /*15f30*/  PRMT R21, R37, 0x7632, R21 ;  /* 0x0000763225157816 */ /* 0x001fe40000000015 */
[----:B------:R-:W-:-:S03]  /*15f40*/  LEA R20, P4, R3, R2, 0x1 ;  /* 0x0000000203147211 */ /* 0x000fc600078808ff */
[----:B------:R0:W-:Y:S02]  /*15f50*/  @P1 STG.E.U16 desc[UR20][R40.64], R21 ;  /* 0x0000001528001986 */ /* 0x0001e4000c101514 */
[----:B0-----:R-:W-:-:S05]  /*15f60*/  LEA.HI.X.SX32 R21, R3, R0, 0x1, P4 ;  /* 0x0000000003157211 */ /* 0x001fca00020f0eff */
[----:B------:R0:W-:Y:S01]  /*15f70*/  @P3 STG.E.U16 desc[UR20][R20.64], R38 ;  /* 0x0000002614003986 */ /* 0x0001e2000c101514 */
[C---:B-----5:R-:W-:Y:S01]  /*15f80*/  ISETP.LT.AND P4, PT, R44.reuse, UR4, !P0 ;  /* 0x000000042c007c0c */ /* 0x060fe2000c781270 */
[----:B------:R-:W-:Y:S01]  /*15f90*/  IMAD R3, R44, R74, RZ ;  /* 0x0000004a2c037224 */ /* 0x000fe200078e02ff */
[----:B------:R-:W1:Y:S01]  /*15fa0*/  LDCU UR4, c[0x0][0x39c] ;  /* 0x00007380ff0477ac */ /* 0x000e620008000800 */
[----:B------:R-:W5:Y:S03]  /*15fb0*/  LDL.LU R44, [R1+0x348] ;  /* 0x00034800012c7983 */ /* 0x000f660000300800 */
[C---:B0-----:R-:W-:Y:S01]  /*15fc0*/  LEA R20, P3, R3.reuse, R2, 0x1 ;  /* 0x0000000203147211 */ /* 0x041fe200078608ff */
[----:B------:R-:W5:Y:S03]  /*15fd0*/  LDL.LU R47, [R1+0x450] ;  /* 0x00045000012f7983 */ /* 0x000f660000300800 */
[----:B------:R-:W-:-:S02]  /*15fe0*/  LEA.HI.X.SX32 R21, R3, R0, 0x1, P3 ;  /* 0x0000000003157211 */ /* 0x000fc400018f0eff */
[C---:B----4-:R-:W-:Y:S01]  /*15ff0*/  ISETP.LT.AND P5, PT, R42.reuse, UR6, !P0 ;  /* 0x000000062a007c0c */ /* 0x050fe2000c7a1270 */
[-C--:B------:R-:W-:Y:S01]  /*16000*/  IMAD R3, R42, R74.reuse, RZ ;  /* 0x0000004a2a037224 */ /* 0x080fe200078e02ff */
[----:B------:R-:W-:Y:S01]  /*16010*/  PRMT R36, R38, 0x7632, R36 ;  /* 0x0000763226247816 */ /* 0x000fe20000000024 */
[----:B------:R-:W4:Y:S01]  /*16020*/  LDL.LU R42, [R1+0x314] ;  /* 0x00031400012a7983 */ /* 0x000f220000300800 */
[C---:B--2---:R-:W-:Y:S01]  /*16030*/  ISETP.LT.AND P1, PT, R43.reuse, UR5, !P0 ;  /* 0x000000052b007c0c */ /* 0x044fe2000c721270 */
[----:B------:R-:W-:Y:S01]  /*16040*/  IMAD R43, R43, R74, RZ ;  /* 0x0000004a2b2b7224 */ /* 0x000fe200078e02ff */
[----:B------:R-:W0:Y:S01]  /*16050*/  LDCU UR5, c[0x0][0x39c] ;  /* 0x00007380ff0577ac */ /* 0x000e220008000800 */
[----:B------:R2:W-:Y:S03]  /*16060*/  @P4 STG.E.U16 desc[UR20][R20.64], R36 ;  /* 0x0000002414004986 */ /* 0x0005e6000c101514 */
[C---:B------:R-:W-:Y:S01]  /*16070*/  LEA R22, P6, R43.reuse, R2, 0x1 ;  /* 0x000000022b167211 */ /* 0x040fe200078c08ff */
[----:B------:R-:W4:Y:S03]  /*16080*/  LDCU UR6, c[0x0][0x39c] ;  /* 0x00007380ff0677ac */ /* 0x000f260008000800 */
[----:B------:R-:W-:-:S02]  /*16090*/  LEA.HI.X.SX32 R23, R43, R0, 0x1, P6 ;  /* 0x000000002b177211 */ /* 0x000fc400030f0eff */
[----:B--2---:R-:W-:Y:S01]  /*160a0*/  LEA R20, P3, R3, R2, 0x1 ;  /* 0x0000000203147211 */ /* 0x004fe200078608ff */
[C---:B---3--:R-:W-:Y:S01]  /*160b0*/  IMAD R37, R45.reuse, R74, RZ ;  /* 0x0000004a2d257224 */ /* 0x048fe200078e02ff */
[----:B-1----:R-:W-:Y:S01]  /*160c0*/  ISETP.LT.AND P4, PT, R45, UR4, !P0 ;  /* 0x000000042d007c0c */ /* 0x002fe2000c781270 */
[----:B------:R1:W-:Y:S01]  /*160d0*/  @P1 STG.E.U16 desc[UR20][R22.64], R39 ;  /* 0x0000002716001986 */ /* 0x0003e2000c101514 */
[----:B------:R-:W-:Y:S01]  /*160e0*/  LEA.HI.X.SX32 R21, R3, R0, 0x1, P3 ;  /* 0x0000000003157211 */ /* 0x000fe200018f0eff */
[C---:B------:R-:W-:Y:S01]  /*160f0*/  IMAD R3, R46.reuse, R74, RZ ;  /* 0x0000004a2e037224 */ /* 0x040fe200078e02ff */
[----:B------:R-:W-:Y:S01]  /*16100*/  ISETP.LT.AND P3, PT, R46, UR7, !P0 ;  /* 0x000000072e007c0c */ /* 0x000fe2000c761270 */
[----:B------:R-:W2:Y:S01]  /*16110*/  LDCU UR4, c[0x0][0x39c] ;  /* 0x00007380ff0477ac */ /* 0x000ea20008000800 */
[----:B------:R-:W3:Y:S01]  /*16120*/  LDL.LU R46, [R1+0x344] ;  /* 0x00034400012e7983 */ /* 0x000ee20000300800 */
[----:B------:R-:W-:Y:S01]  /*16130*/  PRMT R38, R39, 0x7632, R38 ;  /* 0x0000763227267816 */ /* 0x000fe20000000026 */
[----:B------:R-:W0:Y:S02]  /*16140*/  LDCU UR7, c[0x0][0x39c] ;  /* 0x00007380ff0777ac */ /* 0x000e240008000800 */
[----:B------:R-:W2:Y:S01]  /*16150*/  LDL.LU R45, [R1+0x340] ;  /* 0x00034000012d7983 */ /* 0x000ea20000300800 */
[----:B-1----:R-:W-:-:S04]  /*16160*/  LEA R22, P1, R3, R2, 0x1 ;  /* 0x0000000203167211 */ /* 0x002fc800078208ff */
[----:B------:R-:W-:Y:S01]  /*16170*/  LEA.HI.X.SX32 R23, R3, R0, 0x1, P1 ;  /* 0x0000000003177211 */ /* 0x000fe200008f0eff */
[----:B------:R1:W-:Y:S02]  /*16180*/  @P5 STG.E.U16 desc[UR20][R20.64], R38 ;  /* 0x0000002614005986 */ /* 0x0003e4000c101514 */
[----:B-1----:R-:W-:-:S04]  /*16190*/  LEA R20, P6, R37, R2, 0x1 ;  /* 0x0000000225147211 */ /* 0x002fc800078c08ff */
[----:B------:R-:W-:Y:S02]  /*161a0*/  LEA.HI.X.SX32 R21, R37, R0, 0x1, P6 ;  /* 0x0000000025157211 */ /* 0x000fe400030f0eff */
[----:B------:R-:W-:Y:S01]  /*161b0*/  PRMT R39, R48, 0x7632, R39 ;  /* 0x0000763230277816 */ /* 0x000fe20000000027 */
[----:B------:R-:W-:Y:S04]  /*161c0*/  @P3 STG.E.U16 desc[UR20][R22.64], R48 ;  /* 0x0000003016003986 */ /* 0x000fe8000c101514 */
[----:B------:R1:W-:Y:S01]  /*161d0*/  @P4 STG.E.U16 desc[UR20][R20.64], R39 ;  /* 0x0000002714004986 */ /* 0x0003e2000c101514 */
[C---:B-----5:R-:W-:Y:S01]  /*161e0*/  IMAD R41, R44.reuse, R74, RZ ;  /* 0x0000004a2c297224 */ /* 0x060fe200078e02ff */
[----:B0-----:R-:W-:Y:S01]  /*161f0*/  ISETP.LT.AND P1, PT, R44, UR5, !P0 ;  /* 0x000000052c007c0c */ /* 0x001fe2000c721270 */
[----:B------:R-:W0:Y:S01]  /*16200*/  LDCU UR5, c[0x0][0x39c] ;  /* 0x00007380ff0577ac */ /* 0x000e220008000800 */
[----:B------:R-:W5:Y:S04]  /*16210*/  LDL.LU R44, [R1+0x33c] ;  /* 0x00033c00012c7983 */ /* 0x000f680000300800 */
[----:B------:R-:W5:Y:S01]  /*16220*/  LDL.LU R43, [R1+0x30c] ;  /* 0x00030c00012b7983 */ /* 0x000f620000300800 */
[----:B------:R-:W-:-:S04]  /*16230*/  LEA R36, P5, R41, R2, 0x1 ;  /* 0x0000000229247211 */ /* 0x000fc800078a08ff */
[----:B------:R-:W-:Y:S02]  /*16240*/  LEA.HI.X.SX32 R37, R41, R0, 0x1, P5 ;  /* 0x0000000029257211 */ /* 0x000fe400028f0eff */
[C---:B----4-:R-:W-:Y:S01]  /*16250*/  ISETP.LT.AND P6, PT, R42.reuse, UR6, !P0 ;  /* 0x000000062a007c0c */ /* 0x050fe2000c7c1270 */
[----:B------:R-:W-:Y:S02]  /*16260*/  IMAD R3, R42, R74, RZ ;  /* 0x0000004a2a037224 */ /* 0x000fe400078e02ff */
[----:B------:R4:W-:Y:S01]  /*16270*/  @P1 STG.E.U16 desc[UR20][R36.64], R49 ;  /* 0x0000003124001986 */ /* 0x0009e2000c101514 */
[----:B------:R-:W0:Y:S03]  /*16280*/  LDCU UR6, c[0x0][0x39c] ;  /* 0x00007380ff0677ac */ /* 0x000e260008000800 */
[----:B------:R-:W5:Y:S04]  /*16290*/  LDL.LU R42, [R1+0x338] ;  /* 0x00033800012a7983 */ /* 0x000f680000300800 */
[----:B-1----:R-:W5:Y:S04]  /*162a0*/  LDL.LU R39, [R1+0x464] ;  /* 0x0004640001277983 */ /* 0x002f680000300800 */
[----:B------:R-:W5:Y:S01]  /*162b0*/  LDL.LU R41, [R1+0x3dc] ;  /* 0x0003dc0001297983 */ /* 0x000f620000300800 */
[----:B------:R-:W-:-:S02]  /*162c0*/  LEA R20, P1, R3, R2, 0x1 ;  /* 0x0000000203147211 */ /* 0x000fc400078208ff */
[----:B------:R-:W-:Y:S02]  /*162d0*/  PRMT R38, R49, 0x7632, R38 ;  /* 0x0000763231267816 */ /* 0x000fe40000000026 */
[----:B------:R-:W-:Y:S01]  /*162e0*/  LEA.HI.X.SX32 R21, R3, R0, 0x1, P1 ;  /* 0x0000000003157211 */ /* 0x000fe200008f0eff */
[CC--:B---3--:R-:W-:Y:S01]  /*162f0*/  IMAD R23, R46.reuse, R74.reuse, RZ ;  /* 0x0000004a2e177224 */ /* 0x0c8fe200078e02ff */
[----:B--2---:R-:W-:Y:S01]  /*16300*/  ISETP.LT.AND P4, PT, R46, UR4, !P0 ;  /* 0x000000042e007c0c */ /* 0x004fe2000c781270 */
[C---:B------:R-:W-:Y:S01]  /*16310*/  IMAD R3, R45.reuse, R74, RZ ;  /* 0x0000004a2d037224 */ /* 0x040fe200078e02ff */
[----:B0-----:R-:W-:Y:S01]  /*16320*/  ISETP.LT.AND P1, PT, R45, UR5, !P0 ;  /* 0x000000052d007c0c */ /* 0x001fe2000c721270 */
[----:B------:R0:W-:Y:S01]  /*16330*/  @P6 STG.E.U16 desc[UR20][R20.64], R38 ;  /* 0x0000002614006986 */ /* 0x0001e2000c101514 */
[----:B------:R-:W-:Y:S01]  /*16340*/  LEA R22, P5, R23, R2, 0x1 ;  /* 0x0000000217167211 */ /* 0x000fe200078a08ff */
[----:B------:R-:W1:Y:S01]  /*16350*/  LDCU UR4, c[0x0][0x39c] ;  /* 0x00007380ff0477ac */ /* 0x000e620008000800 */
[----:B----4-:R-:W-:-:S02]  /*16360*/  PRMT R36, R50, 0x7632, R36 ;  /* 0x0000763232247816 */ /* 0x010fc40000000024 */
[----:B------:R-:W-:Y:S01]  /*16370*/  LEA.HI.X.SX32 R23, R23, R0, 0x1, P5 ;  /* 0x0000000017177211 */ /* 0x000fe200028f0eff */
[----:B------:R-:W2:Y:S01]  /*16380*/  LDCU UR5, c[0x0][0x39c] ;  /* 0x00007380ff0577ac */ /* 0x000ea20008000800 */
[----:B0-----:R-:W-:-:S04]  /*16390*/  LEA R20, P6, R3, R2, 0x1 ;  /* 0x0000000203147211 */ /* 0x001fc800078c08ff */
[----:B------:R-:W-:Y:S01]  /*163a0*/  LEA.HI.X.SX32 R21, R3, R0, 0x1, P6 ;  /* 0x0000000003157211 */ /* 0x000fe200030f0eff */
[----:B------:R-:W-:Y:S04]  /*163b0*/  @P4 STG.E.U16 desc[UR20][R22.64], R50 ;  /* 0x0000003216004986 */ /* 0x000fe8000c101514 */
[----:B------:R0:W-:Y:S02]  /*163c0*/  @P1 STG.E.U16 desc[UR20][R20.64], R36 ;  /* 0x0000002414001986 */ /* 0x0001e4000c101514 */
[----:B0-----:R-:W-:Y:S01]  /*163d0*/  PRMT R36, R51, 0x7632, R36 ;  /* 0x0000763233247816 */ /* 0x001fe20000000024 */
[CC--:B-----5:R-:W-:Y:S01]  /*163e0*/  IMAD R37, R44.reuse, R74.reuse, RZ ;  /* 0x0000004a2c257224 */ /* 0x0e0fe200078e02ff */
[----:B------:R-:W-:Y:S01]  /*163f0*/  ISETP.LT.AND P5, PT, R44, UR6, !P0 ;  /* 0x000000062c007c0c */ /* 0x000fe2000c7a1270 */
[----:B------:R-:W0:Y:S01]  /*16400*/  LDCU UR6, c[0x0][0x39c] ;  /* 0x00007380ff0677ac */ /* 0x000e220008000800 */
[----:B------:R-:W3:Y:S01]  /*16410*/  LDL.LU R44, [R1+0x474] ;  /* 0x00047400012c7983 */ /* 0x000ee20000300800 */
[----:B------:R-:W-:Y:S01]  /*16420*/  IMAD R3, R43, R74, RZ ;  /* 0x0000004a2b037224 */ /* 0x000fe200078e02ff */
[----:B------:R-:W-:-:S02]  /*16430*/  LEA R22, P4, R37, R2, 0x1 ;  /* 0x0000000225167211 */ /* 0x000fc400078808ff */
[----:B------:R-:W-:Y:S01]  /*16440*/  ISETP.LT.AND P1, PT, R43, UR7, !P0 ;  /* 0x000000072b007c0c */ /* 0x000fe2000c721270 */
[----:B------:R-:W4:Y:S01]  /*16450*/  LDCU UR7, c[0x0][0x39c] ;  /* 0x00007380ff0777ac */ /* 0x000f220008000800 */
[----:B------:R-:W5:Y:S01]  /*16460*/  LDL.LU R43, [R1+0x470] ;  /* 0x00047000012b7983 */ /* 0x000f620000300800 */
[----:B------:R-:W-:Y:S02]  /*16470*/  LEA.HI.X.SX32 R23, R37, R0, 0x1, P4 ;  /* 0x0000000025177211 */ /* 0x000fe400020f0eff */
[----:B------:R-:W-:-:S04]  /*16480*/  LEA R20, P6, R3, R2, 0x1 ;  /* 0x0000000203147211 */ /* 0x000fc800078c08ff */
[----:B------:R-:W-:Y:S01]  /*16490*/  LEA.HI.X.SX32 R21, R3, R0, 0x1, P6 ;  /* 0x0000000003157211 */ /* 0x000fe200030f0eff */
[----:B------:R-:W-:Y:S04]  /*164a0*/  @P5 STG.E.U16 desc[UR20][R22.64], R51 ;  /* 0x0000003316005986 */ /* 0x000fe8000c101514 */
[----:B------:R0:W-:Y:S01]  /*164b0*/  @P1 STG.E.U16 desc[UR20][R20.64], R36 ;  /* 0x0000002414001986 */ /* 0x0001e2000c101514 */
[----:B------:R-:W-:-:S04]  /*164c0*/  IMAD R37, R42, R74, RZ ;  /* 0x0000004a2a257224 */ /* 0x000fc800078e02ff */
[----:B------:R-:W-:Y:S01]  /*164d0*/  IMAD R3, R74, 0x2, R37 ;  /* 0x000000024a037824 */ /* 0x000fe200078e0225 */
[----:B-1----:R-:W-:Y:S01]  /*164e0*/  ISETP.LT.AND P4, PT, R42, UR4, !P0 ;  /* 0x000000042a007c0c */ /* 0x002fe2000c781270 */
[----:B------:R-:W3:Y:S01]  /*164f0*/  LDCU UR4, c[0x0][0x39c] ;  /* 0x00007380ff0477ac */ /* 0x000ee20008000800 */
[----:B------:R-:W4:Y:S02]  /*16500*/  LDL.LU R42, [R1+0x46c] ;  /* 0x00046c00012a7983 */ /* 0x000f240000300800 */
[----:B0-----:R-:W-:Y:S02]  /*16510*/  LEA R20, P1, R3, R2, 0x1 ;  /* 0x0000000203147211 */ /* 0x001fe400078208ff */
[----:B--2---:R-:W-:Y:S01]  /*16520*/  ISETP.LT.AND P5, PT, R39, UR5, !P0 ;  /* 0x0000000527007c0c */ /* 0x004fe2000c7a1270 */
[----:B------:R-:W5:Y:S01]  /*16530*/  LDCU UR5, c[0x0][0x39c] ;  /* 0x00007380ff0577ac */ /* 0x000f620008000800 */
[----:B------:R-:W-:Y:S01]  /*16540*/  LEA.HI.X.SX32 R21, R3, R0, 0x1, P1 ;  /* 0x0000000003157211 */ /* 0x000fe200008f0eff */
[----:B------:R-:W2:Y:S01]  /*16550*/  LDL.LU R39, [R1+0x3d8] ;  /* 0x0003d80001277983 */ /* 0x000ea20000300800 */
[----:B------:R-:W-:Y:S01]  /*16560*/  ISETP.LT.AND P1, PT, R41, UR6, !P0 ;  /* 0x0000000629007c0c */ /* 0x000fe2000c721270 */
[----:B------:R-:W0:Y:S02]  /*16570*/  LDCU UR6, c[0x0][0x39c] ;  /* 0x00007380ff0677ac */ /* 0x000e240008000800 */
[----:B------:R-:W2:Y:S01]  /*16580*/  LDL.LU R41, [R1+0x468] ;  /* 0x0004680001297983 */ /* 0x000ea20000300800 */
[----:B------:R-:W-:-:S02]  /*16590*/  LEA R22, P6, R37, R2, 0x1 ;  /* 0x0000000225167211 */ /* 0x000fc400078c08ff */
[----:B------:R-:W-:Y:S02]  /*165a0*/  ISETP.LT.AND P3, PT, R47, UR10, !P0 ;  /* 0x0000000a2f007c0c */ /* 0x000fe4000c761270 */
[----:B------:R-:W-:Y:S01]  /*165b0*/  LEA.HI.X.SX32 R23, R37, R0, 0x1, P6 ;  /* 0x0000000025177211 */ /* 0x000fe200030f0eff */
[----:B------:R-:W-:Y:S01]  /*165c0*/  IMAD R37, R74, 0x2, R3 ;  /* 0x000000024a257824 */ /* 0x000fe200078e0203 */
[----:B------:R-:W-:-:S03]  /*165d0*/  PRMT R38, R52, 0x7632, R38 ;  /* 0x0000763234267816 */ /* 0x000fc60000000026 */
[----:B------:R1:W-:Y:S06]  /*165e0*/  @P4 STG.E.U16 desc[UR20][R22.64], R52 ;  /* 0x0000003416004986 */ /* 0x0003ec000c101514 */
[----:B------:R0:W-:Y:S01]  /*165f0*/  @P3 STG.E.U16 desc[UR20][R20.64], R38 ;  /* 0x0000002614003986 */ /* 0x0001e2000c101514 */
[----:B-1----:R-:W-:-:S04]  /*16600*/  LEA R22, P6, R37, R2, 0x1 ;  /* 0x0000000225167211 */ /* 0x002fc800078c08ff */
[----:B------:R-:W-:Y:S01]  /*16610*/  LEA.HI.X.SX32 R23, R37, R0, 0x1, P6 ;  /* 0x0000000025177211 */ /* 0x000fe200030f0eff */
[----:B------:R-:W-:Y:S01]  /*16620*/  IMAD R37, R74, 0x2, R37 ;  /* 0x000000024a257824 */ /* 0x000fe200078e0225 */
[----:B------:R-:W-:-:S03]  /*16630*/  PRMT R36, R53, 0x7632, R36 ;  /* 0x0000763235247816 */ /* 0x000fc60000000024 */
[C---:B------:R-:W-:Y:S01]  /*16640*/  IMAD R3, R74.reuse, 0x2, R37 ;  /* 0x000000024a037824 */ /* 0x040fe200078e0225 */
[C---:B0-----:R-:W-:Y:S01]  /*16650*/  LEA R20, P6, R37.reuse, R2, 0x1 ;  /* 0x0000000225147211 */ /* 0x041fe200078c08ff */
[----:B------:R0:W-:Y:S03]  /*16660*/  @P5 STG.E.U16 desc[UR20][R22.64], R53 ;  /* 0x0000003516005986 */ /* 0x0001e6000c101514 */
[----:B------:R-:W-:Y:S01]  /*16670*/  LEA.HI.X.SX32 R21, R37, R0, 0x1, P6 ;  /* 0x0000000025157211 */ /* 0x000fe200030f0eff */
[----:B------:R-:W-:-:S04]  /*16680*/  IMAD R37, R74, 0x2, R3 ;  /* 0x000000024a257824 */ /* 0x000fc800078e0203 */
[----:B------:R1:W-:Y:S01]  /*16690*/  @P1 STG.E.U16 desc[UR20][R20.64], R36 ;  /* 0x0000002414001986 */ /* 0x0003e2000c101514 */
[----:B0-----:R-:W-:-:S04]  /*166a0*/  LEA R22, P6, R3, R2, 0x1 ;  /* 0x0000000203167211 */ /* 0x001fc800078c08ff */
[----:B------:R-:W-:Y:S02]  /*166b0*/  LEA.HI.X.SX32 R23, R3, R0, 0x1, P6 ;  /* 0x0000000003177211 */ /* 0x000fe400030f0eff */
[----:B-1----:R-:W-:-:S04]  /*166c0*/  LEA R20, P1, R37, R2, 0x1 ;  /* 0x0000000225147211 */ /* 0x002fc800078208ff */
[----:B------:R-:W-:Y:S02]  /*166d0*/  LEA.HI.X.SX32 R21, R37, R0, 0x1, P1 ;  /* 0x0000000025157211 */ /* 0x000fe400008f0eff */
[----:B---3--:R-:W-:Y:S01]  /*166e0*/  ISETP.LT.AND P4, PT, R44, UR4, !P0 ;  /* 0x000000042c007c0c */ /* 0x008fe2000c781270 */
[----:B------:R-:W2:Y:S01]  /*166f0*/  LDCU UR4, c[0x0][0x39c] ;  /* 0x00007380ff0477ac */ /* 0x000ea20008000800 */
[----:B------:R-:W3:Y:S01]  /*16700*/  LDL.LU R44, [R1+0x460] ;  /* 0x00046000012c7983 */ /* 0x000ee20000300800 */
[----:B-----5:R-:W-:Y:S01]  /*16710*/  ISETP.LT.AND P3, PT, R43, UR5, !P0 ;  /* 0x000000052b007c0c */ /* 0x020fe2000c761270 */
[----:B------:R-:W0:Y:S02]  /*16720*/  LDCU UR5, c[0x0][0x39c] ;  /* 0x00007380ff0577ac */ /* 0x000e240008000800 */
[----:B------:R-:W5:Y:S07]  /*16730*/  LDL.LU R43, [R1+0x45c] ;  /* 0x00045c00012b7983 */ /* 0x000f6e0000300800 */
[----:B------:R1:W-:Y:S01]  /*16740*/  @P4 STG.E.U16 desc[UR20][R22.64], R54 ;  /* 0x0000003616004986 */ /* 0x0003e2000c101514 */
[----:B----4-:R-:W-:Y:S01]  /*16750*/  ISETP.LT.AND P5, PT, R42, UR7, !P0 ;  /* 0x000000072a007c0c */ /* 0x010fe2000c7a1270 */
[----:B------:R-:W-:-:S02]  /*16760*/  IMAD R3, R74, 0x2, R37 ;  /* 0x000000024a037824 */ /* 0x000fc400078e0225 */
[----:B------:R-:W4:Y:S01]  /*16770*/  LDL.LU R42, [R1+0x3d4] ;  /* 0x0003d400012a7983 */ /* 0x000f220000300800 */
[----:B------:R-:W-:Y:S01]  /*16780*/  PRMT R38, R54, 0x7632, R38 ;  /* 0x0000763236267816 */ /* 0x000fe20000000026 */
[----:B------:R-:W5:Y:S01]  /*16790*/  LDCU UR7, c[0x0][0x39c] ;  /* 0x00007380ff0777ac */ /* 0x000f620008000800 */
[----:B--2---:R-:W-:Y:S02]  /*167a0*/  ISETP.LT.AND P1, PT, R39, UR4, !P0 ;  /* 0x0000000427007c0c */ /* 0x004fe4000c721270 */
[----:B0-----:R-:W-:Y:S01]  /*167b0*/  ISETP.LT.AND P4, PT, R41, UR5, !P0 ;  /* 0x0000000529007c0c */ /* 0x001fe2000c781270 */
[----:B------:R-:W2:Y:S01]  /*167c0*/  LDL.LU R39, [R1+0x458] ;  /* 0x0004580001277983 */ /* 0x000ea20000300800 */
[C---:B-1----:R-:W-:Y:S01]  /*167d0*/  LEA R22, P6, R3.reuse, R2, 0x1 ;  /* 0x0000000203167211 */ /* 0x042fe200078c08ff */
[----:B------:R-:W4:Y:S02]  /*167e0*/  LDCU UR4, c[0x0][0x39c] ;  /* 0x00007380ff0477ac */ /* 0x000f240008000800 */
[----:B------:R-:W2:Y:S01]  /*167f0*/  LDL.LU R41, [R1+0x454] ;  /* 0x0004540001297983 */ /* 0x000ea20000300800 */
[----:B------:R-:W-:Y:S01]  /*16800*/  LEA.HI.X.SX32 R23, R3, R0, 0x1, P6 ;  /* 0x0000000003177211 */ /* 0x000fe200030f0eff */
[C---:B------:R-:W-:Y:S01]  /*16810*/  IMAD R3, R74.reuse, 0x2, R3 ;  /* 0x000000024a037824 */ /* 0x040fe200078e0203 */
[----:B------:R-:W2:Y:S01]  /*16820*/  LDCU UR5, c[0x0][0x39c] ;  /* 0x00007380ff0577ac */ /* 0x000ea20008000800 */
[----:B------:R0:W-:Y:S02]  /*16830*/  @P3 STG.E.U16 desc[UR20][R20.64], R38 ;  /* 0x0000002614003986 */ /* 0x0001e4000c101514 */
[----:B------:R-:W-:Y:S01]  /*16840*/  IMAD R37, R74, 0x2, R3 ;  /* 0x000000024a257824 */ /* 0x000fe200078e0203 */
[----:B------:R-:W-:Y:S01]  /*16850*/  PRMT R36, R55, 0x7632, R36 ;  /* 0x0000763237247816 */ /* 0x000fe20000000024 */
[----:B------:R1:W-:Y:S01]  /*16860*/  @P5 STG.E.U16 desc[UR20][R22.64], R55 ;  /* 0x0000003716005986 */ /* 0x0003e2000c101514 */
[----:B0-----:R-:W-:-:S04]  /*16870*/  LEA R20, P6, R3, R2, 0x1 ;  /* 0x0000000203147211 */ /* 0x001fc800078c08ff */
[----:B------:R-:W-:Y:S01]  /*16880*/  LEA.HI.X.SX32 R21, R3, R0, 0x1, P6 ;  /* 0x0000000003157211 */ /* 0x000fe200030f0eff */
[----:B------:R-:W-:Y:S01]  /*16890*/  IMAD R3, R74, 0x2, R37 ;  /* 0x000000024a037824 */ /* 0x000fe200078e0225 */
[----:B-1----:R-:W-:-:S03]  /*168a0*/  LEA R22, P6, R37, R2, 0x1 ;  /* 0x0000000225167211 */ /* 0x002fc600078c08ff */
[----:B------:R0:W-:Y:S01]  /*168b0*/  @P1 STG.E.U16 desc[UR20][R20.64], R36 ;  /* 0x0000002414001986 */ /* 0x0001e2000c101514 */
[----:B------:R-:W-:Y:S02]  /*168c0*/  LEA.HI.X.SX32 R23, R37, R0, 0x1, P6 ;  /* 0x0000000025177211 */ /* 0x000fe400030f0eff */
[----:B------:R-:W-:Y:S02]  /*168d0*/  PRMT R38, R56, 0x7632, R38 ;  /* 0x0000763238267816 */ /* 0x000fe40000000026 */
[----:B0-----:R-:W-:-:S04]  /*168e0*/  LEA R20, P1, R3, R2, 0x1 ;  /* 0x0000000203147211 */ /* 0x001fc800078208ff */
[----:B------:R-:W-:Y:S01]  /*168f0*/  LEA.HI.X.SX32 R21, R3, R0, 0x1, P1 ;  /* 0x0000000003157211 */ /* 0x000fe200008f0eff */
[----:B------:R0:W-:Y:S01]  /*16900*/  @P4 STG.E.U16 desc[UR20][R22.64], R56 ;  /* 0x0000003816004986 */ /* 0x0001e2000c101514 */
[----:B---3--:R-:W-:Y:S01]  /*16910*/  ISETP.LT.AND P3, PT, R44, UR6, !P0 ;  /* 0x000000062c007c0c */ /* 0x008fe2000c761270 */
[----:B------:R-:W1:Y:S02]  /*16920*/  LDCU UR6, c[0x0][0x39c] ;  /* 0x00007380ff0677ac */ /* 0x000e640008000800 */
[----:B------:R-:W3:Y:S01]  /*16930*/  LDL.LU R44, [R1+0x44c] ;  /* 0x00044c00012c7983 */ /* 0x000ee20000300800 */
[----:B-----5:R-:W-:Y:S01]  /*16940*/  ISETP.LT.AND P5, PT, R43, UR7, !P0 ;  /* 0x000000072b007c0c */ /* 0x020fe2000c7a1270 */
[----:B------:R-:W-:Y:S02]  /*16950*/  IMAD R37, R74, 0x2, R3 ;  /* 0x000000024a257824 */ /* 0x000fe400078e0203 */
[----:B------:R-:W5:Y:S01]  /*16960*/  LDL.LU R43, [R1+0x3d0] ;  /* 0x0003d000012b7983 */ /* 0x000f620000300800 */
[----:B------:R-:W3:Y:S05]  /*16970*/  LDCU UR7, c[0x0][0x39c] ;  /* 0x00007380ff0777ac */ /* 0x000eea0008000800 */
[----:B------:R0:W-:Y:S01]  /*16980*/  @P3 STG.E.U16 desc[UR20][R20.64], R38 ;  /* 0x0000002614003986 */ /* 0x0001e2000c101514 */
[----:B----4-:R-:W-:Y:S01]  /*16990*/  ISETP.LT.AND P1, PT, R42, UR4, !P0 ;  /* 0x000000042a007c0c */ /* 0x010fe2000c721270 */
[----:B------:R-:W5:Y:S02]  /*169a0*/  LDCU UR4, c[0x0][0x39c] ;  /* 0x00007380ff0477ac */ /* 0x000f640008000800 */
[----:B------:R-:W4:Y:S01]  /*169b0*/  LDL.LU R42, [R1+0x448] ;  /* 0x00044800012a7983 */ /* 0x000f220000300800 */
[----:B--2---:R-:W-:Y:S01]  /*169c0*/  ISETP.LT.AND P4, PT, R39, UR5, !P0 ;  /* 0x0000000527007c0c */ /* 0x004fe2000c781270 */
[----:B------:R-:W4:Y:S02]  /*169d0*/  LDCU UR5, c[0x0][0x39c] ;  /* 0x00007380ff0577ac */ /* 0x000f240008000800 */
[----:B------:R-:W2:Y:S01]  /*169e0*/  LDL.LU R39, [R1+0x444] ;  /* 0x0004440001277983 */ /* 0x000ea20000300800 */
[----:B-1----:R-:W-:Y:S01]  /*169f0*/  ISETP.LT.AND P3, PT, R41, UR6, !P0 ;  /* 0x0000000629007c0c */ /* 0x002fe2000c761270 */
[----:B------:R-:W2:Y:S02]  /*16a00*/  LDCU UR6, c[0x0][0x39c] ;  /* 0x00007380ff0677ac */ /* 0x000ea40008000800 */
[----:B------:R-:W2:Y:S01]  /*16a10*/  LDL.LU R41, [R1+0x440] ;  /* 0x0004400001297983 */ /* 0x000ea20000300800 */
[----:B0-----:R-:W-:-:S04]  /*16a20*/  LEA R22, P6, R37, R2, 0x1 ;  /* 0x0000000225167211 */ /* 0x001fc800078c08ff */
[----:B------:R-:W-:Y:S01]  /*16a30*/  LEA.HI.X.SX32 R23, R37, R0, 0x1, P6 ;  /* 0x0000000025177211 */ /* 0x000fe200030f0eff */
[----:B------:R-:W-:-:S04]  /*16a40*/  IMAD R37, R74, 0x2, R37 ;  /* 0x000000024a257824 */ /* 0x000fc800078e0225 */
[C---:B------:R-:W-:Y:S01]  /*16a50*/  IMAD R3, R74.reuse, 0x2, R37 ;  /* 0x000000024a037824 */ /* 0x040fe200078e0225 */
[C---:B------:R-:W-:Y:S01]  /*16a60*/  LEA R20, P6, R37.reuse, R2, 0x1 ;  /* 0x0000000225147211 */ /* 0x040fe200078c08ff */
[----:B------:R0:W-:Y:S03]  /*16a70*/  @P5 STG.E.U16 desc[UR20][R22.64], R57 ;  /* 0x0000003916005986 */ /* 0x0001e6000c101514 */
[----:B------:R-:W-:Y:S01]  /*16a80*/  LEA.HI.X.SX32 R21, R37, R0, 0x1, P6 ;  /* 0x0000000025157211 */ /* 0x000fe200030f0eff */
[----:B------:R-:W-:Y:S01]  /*16a90*/  IMAD R37, R74, 0x2, R3 ;  /* 0x000000024a257824 */ /* 0x000fe200078e0203 */
[----:B------:R-:W-:Y:S02]  /*16aa0*/  PRMT R36, R57, 0x7632, R36 ;  /* 0x0000763239247816 */ /* 0x000fe40000000024 */
[----:B0-----:R-:W-:-:S04]  /*16ab0*/  LEA R22, P6, R3, R2, 0x1 ;  /* 0x0000000203167211 */ /* 0x001fc800078c08ff */
[----:B------:R-:W-:Y:S01]  /*16ac0*/  LEA.HI.X.SX32 R23, R3, R0, 0x1, P6 ;  /* 0x0000000003177211 */ /* 0x000fe200030f0eff */
[----:B------:R-:W-:Y:S01]  /*16ad0*/  IMAD R3, R74, 0x2, R37 ;  /* 0x000000024a037824 */ /* 0x000fe200078e0225 */
[----:B------:R0:W-:Y:S04]  /*16ae0*/  @P1 STG.E.U16 desc[UR20][R20.64], R36 ;  /* 0x0000002414001986 */ /* 0x0001e8000c101514 */
[----:B------:R1:W-:Y:S01]  /*16af0*/  @P4 STG.E.U16 desc[UR20][R22.64], R58 ;  /* 0x0000003a16004986 */ /* 0x0003e2000c101514 */
[----:B------:R-:W-:Y:S02]  /*16b00*/  PRMT R38, R58, 0x7632, R38 ;  /* 0x000076323a267816 */ /* 0x000fe40000000026 */
[-C--:B0-----:R-:W-:Y:S02]  /*16b10*/  LEA R20, P1, R37, R2.reuse, 0x1 ;  /* 0x0000000225147211 */ /* 0x081fe400078208ff */
[----:B-1----:R-:W-:-:S02]  /*16b20*/  LEA R22, P6, R3, R2, 0x1 ;  /* 0x0000000203167211 */ /* 0x002fc400078c08ff */
[-C--:B------:R-:W-:Y:S02]  /*16b30*/  LEA.HI.X.SX32 R21, R37, R0.reuse, 0x1, P1 ;  /* 0x0000000025157211 */ /* 0x080fe400008f0eff */
[----:B------:R-:W-:-:S03]  /*16b40*/  LEA.HI.X.SX32 R23, R3, R0, 0x1, P6 ;  /* 0x0000000003177211 */ /* 0x000fc600030f0eff */
[----:B------:R0:W-:Y:S01]  /*16b50*/  @P3 STG.E.U16 desc[UR20][R20.64], R38 ;  /* 0x0000002614003986 */ /* 0x0001e2000c101514 */
[----:B---3--:R-:W-:Y:S01]  /*16b60*/  ISETP.LT.AND P5, PT, R44, UR7, !P0 ;  /* 0x000000072c007c0c */ /* 0x008fe2000c7a1270 */
[----:B------:R-:W1:Y:S02]  /*16b70*/  LDCU UR7, c[0x0][0x39c] ;  /* 0x00007380ff0777ac */ /* 0x000e640008000800 */
[----:B------:R-:W3:Y:S01]  /*16b80*/  LDL.LU R44, [R1+0x3cc] ;  /* 0x0003cc00012c7983 */ /* 0x000ee20000300800 */
[----:B-----5:R-:W-:Y:S02]  /*16b90*/  ISETP.LT.AND P1, PT, R43, UR4, !P0 ;  /* 0x000000042b007c0c */ /* 0x020fe4000c721270 */
[----:B----4-:R-:W-:Y:S01]  /*16ba0*/  ISETP.LT.AND P4, PT, R42, UR5, !P0 ;  /* 0x000000052a007c0c */ /* 0x010fe2000c781270 */
[----:B------:R-:W4:Y:S01]  /*16bb0*/  LDL.LU R43, [R1+0x43c] ;  /* 0x00043c00012b7983 */ /* 0x000f220000300800 */
[C---:B------:R-:W-:Y:S01]  /*16bc0*/  IMAD R3, R74.reuse, 0x2, R3 ;  /* 0x000000024a037824 */ /* 0x040fe200078e0203 */
[----:B------:R-:W3:Y:S02]  /*16bd0*/  LDCU UR4, c[0x0][0x39c] ;  /* 0x00007380ff0477ac */ /* 0x000ee40008000800 */
[----:B------:R-:W5:Y:S04]  /*16be0*/  LDL.LU R42, [R1+0x438] ;  /* 0x00043800012a7983 */ /* 0x000f680000300800 */
[----:B------:R1:W-:Y:S01]  /*16bf0*/  @P5 STG.E.U16 desc[UR20][R22.64], R59 ;  /* 0x0000003b16005986 */ /* 0x0003e2000c101514 */
[----:B--2---:R-:W-:Y:S01]  /*16c00*/  ISETP.LT.AND P3, PT, R39, UR6, !P0 ;  /* 0x0000000627007c0c */ /* 0x004fe2000c761270 */
[C---:B------:R-:W-:Y:S01]  /*16c10*/  IMAD R37, R74.reuse, 0x2, R3 ;  /* 0x000000024a257824 */ /* 0x040fe200078e0203 */
[----:B0-----:R-:W-:Y:S01]  /*16c20*/  LEA R20, P6, R3, R2, 0x1 ;  /* 0x0000000203147211 */ /* 0x001fe200078c08ff */
[----:B------:R-:W2:Y:S01]  /*16c30*/  LDL.LU R39, [R1+0x434] ;  /* 0x0004340001277983 */ /* 0x000ea20000300800 */
[----:B-1----:R-:W-:Y:S01]  /*16c40*/  ISETP.LT.AND P5, PT, R41, UR7, !P0 ;  /* 0x0000000729007c0c */ /* 0x002fe2000c7a1270 */
[----:B------:R-:W4:Y:S02]  /*16c50*/  LDCU UR5, c[0x0][0x39c] ;  /* 0x00007380ff0577ac */ /* 0x000f240008000800 */
[----:B------:R-:W2:Y:S01]  /*16c60*/  LDL.LU R41, [R1+0x3c8] ;  /* 0x0003c80001297983 */ /* 0x000ea20000300800 */
[----:B------:R-:W-:Y:S01]  /*16c70*/  LEA.HI.X.SX32 R21, R3, R0, 0x1, P6 ;  /* 0x0000000003157211 */ /* 0x000fe200030f0eff */
[----:B------:R-:W-:Y:S01]  /*16c80*/  IMAD R3, R74, 0x2, R37 ;  /* 0x000000024a037824 */ /* 0x000fe200078e0225 */
[----:B------:R-:W-:Y:S01]  /*16c90*/  PRMT R36, R59, 0x7632, R36 ;  /* 0x000076323b247816 */ /* 0x000fe20000000024 */
[----:B------:R-:W5:Y:S01]  /*16ca0*/  LDCU UR6, c[0x0][0x39c] ;  /* 0x00007380ff0677ac */ /* 0x000f620008000800 */
[C---:B------:R-:W-:Y:S01]  /*16cb0*/  LEA R22, P6, R37.reuse, R2, 0x1 ;  /* 0x0000000225167211 */ /* 0x040fe200078c08ff */
[----:B------:R-:W2:Y:S01]  /*16cc0*/  LDL.LU R45, [R1+0x4cc] ;  /* 0x0004cc00012d7983 */ /* 0x000ea20000300800 */
[----:B------:R-:W-:Y:S01]  /*16cd0*/  PRMT R38, R32, 0x7632, R38 ;  /* 0x0000763220267816 */ /* 0x000fe20000000026 */
[----:B------:R-:W0:Y:S01]  /*16ce0*/  LDCU UR7, c[0x0][0x39c] ;  /* 0x00007380ff0777ac */ /* 0x000e220008000800 */
[----:B------:R-:W-:Y:S01]  /*16cf0*/  LEA.HI.X.SX32 R23, R37, R0, 0x1, P6 ;  /* 0x0000000025177211 */ /* 0x000fe200030f0eff */
[----:B------:R-:W-:Y:S01]  /*16d00*/  IMAD R37, R74, 0x2, R3 ;  /* 0x000000024a257824 */ /* 0x000fe200078e0203 */
[----:B------:R1:W-:Y:S04]  /*16d10*/  @P1 STG.E.U16 desc[UR20][R20.64], R36 ;  /* 0x0000002414001986 */ /* 0x0003e8000c101514 */
[----:B------:R0:W-:Y:S01]  /*16d20*/  @P4 STG.E.U16 desc[UR20][R22.64], R32 ;  /* 0x0000002016004986 */ /* 0x0001e2000c101514 */
[----:B-1----:R-:W-:-:S02]  /*16d30*/  LEA R20, P1, R3, R2, 0x1 ;  /* 0x0000000203147211 */ /* 0x002fc400078208ff */
[----:B0-----:R-:W-:-:S04]  /*16d40*/  LEA R22, P6, R37, R2, 0x1 ;  /* 0x0000000225167211 */ /* 0x001fc800078c08ff */
[-C--:B------:R-:W-:Y:S01]  /*16d50*/  LEA.HI.X.SX32 R23, R37, R0.reuse, 0x1, P6 ;  /* 0x0000000025177211 */ /* 0x080fe200030f0eff */
[----:B------:R-:W-:Y:S01]  /*16d60*/  IMAD R37, R74, 0x2, R37 ;  /* 0x000000024a257824 */ /* 0x000fe200078e0225 */
[----:B------:R-:W-:-:S04]  /*16d70*/  LEA.HI.X.SX32 R21, R3, R0, 0x1, P1 ;  /* 0x0000000003157211 */ /* 0x000fc800008f0eff */
[C---:B------:R-:W-:Y:S01]  /*16d80*/  LEA R36, P6, R37.reuse, R2, 0x1 ;  /* 0x0000000225247211 */ /* 0x040fe200078c08ff */
[----:B------:R0:W-:Y:S01]  /*16d90*/  @P3 STG.E.U16 desc[UR20][R20.64], R38 ;  /* 0x0000002614003986 */ /* 0x0001e2000c101514 */
[----:B------:R-:W-:Y:S02]  /*16da0*/  IMAD R3, R74, 0x2, R37 ;  /* 0x000000024a037824 */ /* 0x000fe400078e0225 */
[----:B------:R-:W-:Y:S01]  /*16db0*/  LEA.HI.X.SX32 R37, R37, R0, 0x1, P6 ;  /* 0x0000000025257211 */ /* 0x000fe200030f0eff */
[----:B------:R1:W-:Y:S04]  /*16dc0*/  @P5 STG.E.U16 desc[UR20][R22.64], R33 ;  /* 0x0000002116005986 */ /* 0x0003e8000c101514 */
[----:B------:R-:W1:Y:S01]  /*16dd0*/  LDS.128 R20, [R64+UR9] ;  /* 0x0000000940147984 */ /* 0x000e620008000c00 */
[----:B0-----:R-:W-:-:S03]  /*16de0*/  PRMT R38, R33, 0x7632, R38 ;  /* 0x0000763221267816 */ /* 0x001fc60000000026 */
[----:B------:R-:W0:Y:S01]  /*16df0*/  LDS.128 R64, [R64+UR9+0x800] ;  /* 0x0008000940407984 */ /* 0x000e220008000c00 */
[----:B---3--:R-:W-:Y:S01]  /*16e00*/  ISETP.LT.AND P4, PT, R44, UR4, !P0 ;  /* 0x000000042c007c0c */ /* 0x008fe2000c781270 */
[----:B------:R-:W2:Y:S02]  /*16e10*/  LDCU UR4, c[0x0][0x39c] ;  /* 0x00007380ff0477ac */ /* 0x000ea40008000800 */
[----:B------:R-:W3:Y:S10]  /*16e20*/  LDL.LU R44, [R1+0x4d0] ;  /* 0x0004d000012c7983 */ /* 0x000ef40000300800 */
[----:B------:R0:W-:Y:S01]  /*16e30*/  @P4 STG.E.U16 desc[UR20][R36.64], R38 ;  /* 0x0000002624004986 */ /* 0x0001e2000c101514 */
[----:B----4-:R-:W-:Y:S01]  /*16e40*/  ISETP.LT.AND P1, PT, R43, UR5, !P0 ;  /* 0x000000052b007c0c */ /* 0x010fe2000c721270 */
[----:B------:R-:W4:Y:S02]  /*16e50*/  LDCU UR5, c[0x0][0x39c] ;  /* 0x00007380ff0577ac */ /* 0x000f240008000800 */
[----:B------:R-:W3:Y:S01]  /*16e60*/  LDL.LU R43, [R1+0x4e0] ;  /* 0x0004e000012b7983 */ /* 0x000ee20000300800 */
[----:B-----5:R-:W-:Y:S01]  /*16e70*/  ISETP.LT.AND P3, PT, R42, UR6, !P0 ;  /* 0x000000062a007c0c */ /* 0x020fe2000c761270 */
[----:B------:R-:W3:Y:S02]  /*16e80*/  LDCU UR6, c[0x0][0x39c] ;  /* 0x00007380ff0677ac */ /* 0x000ee40008000800 */
[----:B------:R-:W5:Y:S01]  /*16e90*/  LDL.LU R42, [R1+0x3c4] ;  /* 0x0003c400012a7983 */ /* 0x000f620000300800 */
[----:B--2---:R-:W-:Y:S01]  /*16ea0*/  ISETP.LT.AND P4, PT, R41, UR4, !P0 ;  /* 0x0000000429007c0c */ /* 0x004fe2000c781270 */
[----:B------:R-:W2:Y:S02]  /*16eb0*/  LDCU UR4, c[0x0][0x39c] ;  /* 0x00007380ff0477ac */ /* 0x000ea40008000800 */
[----:B------:R-:W5:Y:S01]  /*16ec0*/  LDL.LU R41, [R1+0x4dc] ;  /* 0x0004dc0001297983 */ /* 0x000f620000300800 */
[----:B------:R-:W-:Y:S01]  /*16ed0*/  ISETP.LT.AND P5, PT, R39, UR7, !P0 ;  /* 0x0000000727007c0c */ /* 0x000fe2000c7a1270 */
[----:B------:R-:W-:Y:S01]  /*16ee0*/  IMAD R39, R74, 0x2, R3 ;  /* 0x000000024a277824 */ /* 0x000fe200078e0203 */
[----:B------:R-:W-:-:S04]  /*16ef0*/  LEA R32, P6, R3, R2, 0x1 ;  /* 0x0000000203207211 */ /* 0x000fc800078c08ff */
[----:B-1----:R-:W-:Y:S02]  /*16f00*/  LEA.HI.X.SX32 R33, R3, R0, 0x1, P6 ;  /* 0x0000000003217211 */ /* 0x002fe400030f0eff */
[C---:B0-----:R-:W-:Y:S01]  /*16f10*/  LEA R36, P6, R39.reuse, R2, 0x1 ;  /* 0x0000000227247211 */ /* 0x041fe200078c08ff */
[----:B------:R-:W-:Y:S01]  /*16f20*/  IMAD R3, R74, 0x2, R39 ;  /* 0x000000024a037824 */ /* 0x000fe200078e0227 */
[----:B------:R-:W-:Y:S02]  /*16f30*/  PRMT R40, R34, 0x7632, R40 ;  /* 0x0000763222287816 */ /* 0x000fe40000000028 */
[----:B------:R-:W-:Y:S01]  /*16f40*/  LEA.HI.X.SX32 R37, R39, R0, 0x1, P6 ;  /* 0x0000000027257211 */ /* 0x000fe200030f0eff */
[----:B------:R0:W-:Y:S01]  /*16f50*/  @P1 STG.E.U16 desc[UR20][R32.64], R34 ;  /* 0x0000002220001986 */ /* 0x0001e2000c101514 */
[----:B----4-:R-:W-:Y:S01]  /*16f60*/  ISETP.LT.AND P1, PT, R45, UR5, !P0 ;  /* 0x000000052d007c0c */ /* 0x010fe2000c721270 */
[----:B------:R-:W-:Y:S01]  /*16f70*/  IMAD R39, R74, 0x2, R3 ;  /* 0x000000024a277824 */ /* 0x000fe200078e0203 */
[----:B------:R-:W5:Y:S01]  /*16f80*/  LDCU UR5, c[0x0][0x39c] ;  /* 0x00007380ff0577ac */ /* 0x000f620008000800 */
[----:B------:R1:W-:Y:S04]  /*16f90*/  @P3 STG.E.U16 desc[UR20][R36.64], R40 ;  /* 0x0000002824003986 */ /* 0x0003e8000c101514 */
[----:B------:R-:W4:Y:S01]  /*16fa0*/  LDL.LU R45, [R1+0x4e4] ;  /* 0x0004e400012d7983 */ /* 0x000f220000300800 */
        /* <DEDUP_REMOVED lines=9> */
[C---:B------:R-:W-:Y:S01]  /*17040*/  IMAD R3, R74.reuse, 0x2, R3 ;  /* 0x000000024a037824 */ /* 0x040fe200078e0203 */
[----:B------:R-:W-:Y:S03]  /*17050*/  @P4 STG.E.U16 desc[UR20][R36.64], R34 ;  /* 0x0000002224004986 */ /* 0x000fe6000c101514 */
[----:B------:R-:W-:Y:S01]  /*17060*/  IMAD R35, R74, 0x2, R3 ;  /* 0x000000024a237824 */ /* 0x000fe200078e0203 */
[----:B------:R0:W-:Y:S01]  /*17070*/  @P1 STG.E.U16 desc[UR20][R32.64], R20 ;  /* 0x0000001420001986 */ /* 0x0001e2000c101514 */
[----:B------:R-:W-:Y:S02]  /*17080*/  PRMT R38, R20, 0x7632, R38 ;  /* 0x0000763214267816 */ /* 0x000fe40000000026 */
[----:B0-----:R-:W-:-:S04]  /*17090*/  LEA R32, P6, R3, R2, 0x1 ;  /* 0x0000000203207211 */ /* 0x001fc800078c08ff */
[----:B------:R-:W-:Y:S01]  /*170a0*/  LEA.HI.X.SX32 R33, R3, R0, 0x1, P6 ;  /* 0x0000000003217211 */ /* 0x000fe200030f0eff */
[----:B------:R-:W-:Y:S01]  /*170b0*/  IMAD R3, R74, 0x2, R35 ;  /* 0x000000024a037824 */ /* 0x000fe200078e0223 */
[----:B------:R-:W-:-:S04]  /*170c0*/  LEA R34, P6, R35, R2, 0x1 ;  /* 0x0000000223227211 */ /* 0x000fc800078c08ff */
[----:B------:R-:W-:Y:S02]  /*170d0*/  LEA.HI.X.SX32 R35, R35, R0, 0x1, P6 ;  /* 0x0000000023237211 */ /* 0x000fe400030f0eff */
[----:B------:R-:W-:Y:S02]  /*170e0*/  PRMT R36, R21, 0x7632, R36 ;  /* 0x0000763215247816 */ /* 0x000fe40000000024 */
[----:B---3--:R-:W-:Y:S01]  /*170f0*/  ISETP.LT.AND P3, PT, R44, UR6, !P0 ;  /* 0x000000062c007c0c */ /* 0x008fe2000c761270 */
[----:B------:R-:W0:Y:S01]  /*17100*/  LDCU UR6, c[0x0][0x39c] ;  /* 0x00007380ff0677ac */ /* 0x000e220008000800 */
[----:B------:R-:W3:Y:S11]  /*17110*/  LDL.LU R44, [R1+0x4ec] ;  /* 0x0004ec00012c7983 */ /* 0x000ef60000300800 */
[----:B------:R1:W-:Y:S01]  /*17120*/  @P3 STG.E.U16 desc[UR20][R32.64], R38 ;  /* 0x0000002620003986 */ /* 0x0003e2000c101514 */
[----:B--2---:R-:W-:Y:S01]  /*17130*/  ISETP.LT.AND P5, PT, R43, UR4, !P0 ;  /* 0x000000042b007c0c */ /* 0x004fe2000c7a1270 */
[----:B------:R-:W4:Y:S02]  /*17140*/  LDCU UR4, c[0x0][0x39c] ;  /* 0x00007380ff0477ac */ /* 0x000f240008000800 */
[----:B------:R-:W2:Y:S01]  /*17150*/  LDL.LU R43, [R1+0x3bc] ;  /* 0x0003bc00012b7983 */ /* 0x000ea20000300800 */
[----:B-----5:R-:W-:Y:S01]  /*17160*/  ISETP.LT.AND P4, PT, R42, UR5, !P0 ;  /* 0x000000052a007c0c */ /* 0x020fe2000c781270 */
[----:B------:R-:W3:Y:S02]  /*17170*/  LDCU UR5, c[0x0][0x39c] ;  /* 0x00007380ff0577ac */ /* 0x000ee40008000800 */
[----:B------:R-:W5:Y:S01]  /*17180*/  LDL.LU R42, [R1+0x4f8] ;  /* 0x0004f800012a7983 */ /* 0x000f620000300800 */
[----:B0-----:R-:W-:-:S02]  /*17190*/  ISETP.LT.AND P1, PT, R41, UR6, !P0 ;  /* 0x0000000629007c0c */ /* 0x001fc4000c721270 */
[C---:B-1----:R-:W-:Y:S01]  /*171a0*/  LEA R32, P6, R3.reuse, R2, 0x1 ;  /* 0x0000000203207211 */ /* 0x042fe200078c08ff */
[----:B------:R-:W5:Y:S01]  /*171b0*/  LDL.LU R41, [R1+0x4f4] ;  /* 0x0004f40001297983 */ /* 0x000f620000300800 */
[C---:B------:R-:W-:Y:S01]  /*171c0*/  IMAD R37, R74.reuse, 0x2, R3 ;  /* 0x000000024a257824 */ /* 0x040fe200078e0203 */
[----:B------:R-:W2:Y:S01]  /*171d0*/  LDCU UR6, c[0x0][0x39c] ;  /* 0x00007380ff0677ac */ /* 0x000ea20008000800 */
[----:B------:R-:W-:Y:S01]  /*171e0*/  LEA.HI.X.SX32 R33, R3, R0, 0x1, P6 ;  /* 0x0000000003217211 */ /* 0x000fe200030f0eff */
[----:B------:R-:W5:Y:S04]  /*171f0*/  LDL.LU R40, [R1+0x4f0] ;  /* 0x0004f00001287983 */ /* 0x000f680000300800 */
[----:B------:R-:W-:Y:S04]  /*17200*/  @P5 STG.E.U16 desc[UR20][R34.64], R21 ;  /* 0x0000001522005986 */ /* 0x000fe8000c101514 */
[----:B------:R-:W5:Y:S04]  /*17210*/  LDL.LU R39, [R1+0x3b8] ;  /* 0x0003b80001277983 */ /* 0x000f680000300800 */
[----:B------:R0:W-:Y:S04]  /*17220*/  @P4 STG.E.U16 desc[UR20][R32.64], R36 ;  /* 0x0000002420004986 */ /* 0x0001e8000c101514 */
[----:B0-----:R-:W5:Y:S01]  /*17230*/  LDL.LU R36, [R1+0x4e8] ;  /* 0x0004e80001247983 */ /* 0x001f620000300800 */
[----:B----4-:R-:W-:Y:S01]  /*17240*/  ISETP.LT.AND P3, PT, R45, UR4, !P0 ;  /* 0x000000042d007c0c */ /* 0x010fe2000c761270 */
[----:B------:R-:W5:Y:S01]  /*17250*/  LDCU UR4, c[0x0][0x39c] ;  /* 0x00007380ff0477ac */ /* 0x000f620008000800 */
[C---:B------:R-:W-:Y:S01]  /*17260*/  LEA R20, P6, R37.reuse, R2, 0x1 ;  /* 0x0000000225147211 */ /* 0x040fe200078c08ff */
[----:B------:R-:W-:Y:S01]  /*17270*/  IMAD R3, R74, 0x2, R37 ;  /* 0x000000024a037824 */ /* 0x000fe200078e0225 */
[----:B------:R-:W-:Y:S01]  /*17280*/  PRMT R35, R22, 0x7632, R35 ;  /* 0x0000763216237816 */ /* 0x000fe20000000023 */
[----:B------:R-:W4:Y:S01]  /*17290*/  LDL.LU R38, [R1+0x4d8] ;  /* 0x0004d80001267983 */ /* 0x000f220000300800 */
[----:B------:R-:W-:Y:S01]  /*172a0*/  LEA.HI.X.SX32 R21, R37, R0, 0x1, P6 ;  /* 0x0000000025157211 */ /* 0x000fe200030f0eff */
[----:B------:R-:W-:Y:S01]  /*172b0*/  IMAD R37, R74, 0x2, R3 ;  /* 0x000000024a257824 */ /* 0x000fe200078e0203 */
[----:B------:R-:W-:-:S03]  /*172c0*/  LEA R32, P6, R3, R2, 0x1 ;  /* 0x0000000203207211 */ /* 0x000fc600078c08ff */
[----:B------:R0:W-:Y:S01]  /*172d0*/  @P1 STG.E.U16 desc[UR20][R20.64], R22 ;  /* 0x0000001614001986 */ /* 0x0001e2000c101514 */
[----:B------:R-:W-:-:S05]  /*172e0*/  LEA.HI.X.SX32 R33, R3, R0, 0x1, P6 ;  /* 0x0000000003217211 */ /* 0x000fca00030f0eff */
[----:B------:R1:W-:Y:S01]  /*172f0*/  @P3 STG.E.U16 desc[UR20][R32.64], R35 ;  /* 0x0000002320003986 */ /* 0x0003e2000c101514 */
[----:B0-----:R-:W-:-:S04]  /*17300*/  LEA R20, P6, R37, R2, 0x1 ;  /* 0x0000000225147211 */ /* 0x001fc800078c08ff */
[----:B------:R-:W-:Y:S01]  /*17310*/  LEA.HI.X.SX32 R21, R37, R0, 0x1, P6 ;  /* 0x0000000025157211 */ /* 0x000fe200030f0eff */
[----:B------:R-:W-:-:S04]  /*17320*/  IMAD R37, R74, 0x2, R37 ;  /* 0x000000024a257824 */ /* 0x000fc800078e0225 */
[----:B------:R-:W-:Y:S01]  /*17330*/  IMAD R3, R74, 0x2, R37 ;  /* 0x000000024a037824 */ /* 0x000fe200078e0225 */
[----:B------:R-:W-:-:S04]  /*17340*/  LEA R34, P6, R37, R2, 0x1 ;  /* 0x0000000225227211 */ /* 0x000fc800078c08ff */
[----:B-1----:R-:W-:Y:S02]  /*17350*/  LEA.HI.X.SX32 R35, R37, R0, 0x1, P6 ;  /* 0x0000000025237211 */ /* 0x002fe400030f0eff */
[----:B------:R-:W-:-:S04]  /*17360*/  LEA R32, P6, R3, R2, 0x1 ;  /* 0x0000000203207211 */ /* 0x000fc800078c08ff */
[----:B------:R-:W-:Y:S02]  /*17370*/  LEA.HI.X.SX32 R33, R3, R0, 0x1, P6 ;  /* 0x0000000003217211 */ /* 0x000fe400030f0eff */
[----:B---3--:R-:W-:Y:S01]  /*17380*/  ISETP.LT.AND P5, PT, R44, UR5, !P0 ;  /* 0x000000052c007c0c */ /* 0x008fe2000c7a1270 */
[----:B------:R-:W0:-:S12]  /*17390*/  LDCU UR5, c[0x0][0x39c] ;  /* 0x00007380ff0577ac */ /* 0x000e180008000800 */
[----:B------:R1:W-:Y:S01]  /*173a0*/  @P5 STG.E.U16 desc[UR20][R20.64], R23 ;  /* 0x0000001714005986 */ /* 0x0003e2000c101514 */
[----:B--2---:R-:W-:Y:S01]  /*173b0*/  ISETP.LT.AND P4, PT, R43, UR6, !P0 ;  /* 0x000000062b007c0c */ /* 0x004fe2000c781270 */
[----:B------:R-:W2:Y:S01]  /*173c0*/  LDCU UR6, c[0x0][0x39c] ;  /* 0x00007380ff0677ac */ /* 0x000ea20008000800 */
[----:B-----5:R-:W-:Y:S01]  /*173d0*/  ISETP.LT.AND P1, PT, R42, UR4, !P0 ;  /* 0x000000042a007c0c */ /* 0x020fe2000c721270 */
[----:B------:R-:W3:Y:S01]  /*173e0*/  LDCU UR4, c[0x0][0x39c] ;  /* 0x00007380ff0477ac */ /* 0x000ee20008000800 */
[----:B0-----:R-:W-:Y:S01]  /*173f0*/  ISETP.LT.AND P3, PT, R41, UR5, !P0 ;  /* 0x0000000529007c0c */ /* 0x001fe2000c761270 */
[----:B------:R-:W0:Y:S01]  /*17400*/  LDCU UR5, c[0x0][0x39c] ;  /* 0x00007380ff0577ac */ /* 0x000e220008000800 */
[----:B------:R-:W5:Y:S01]  /*17410*/  LDL.LU R41, [R1+0x4d4] ;  /* 0x0004d40001297983 */ /* 0x000f620000300800 */
[----:B-1----:R-:W-:Y:S02]  /*17420*/  PRMT R21, R23, 0x7632, R21 ;  /* 0x0000763217157816 */ /* 0x002fe40000000015 */
[----:B--2---:R-:W-:Y:S01]  /*17430*/  ISETP.LT.AND P5, PT, R40, UR6, !P0 ;  /* 0x0000000628007c0c */ /* 0x004fe2000c7a1270 */
[----:B------:R-:W-:Y:S01]  /*17440*/  IMAD R37, R74, 0x2, R3 ;  /* 0x000000024a257824 */ /* 0x000fe200078e0203 */
[----:B------:R-:W2:Y:S01]  /*17450*/  LDL.LU R40, [R1+0x3b4] ;  /* 0x0003b40001287983 */ /* 0x000ea20000300800 */
[----:B------:R-:W4:Y:S03]  /*17460*/  LDCU UR6, c[0x0][0x39c] ;  /* 0x00007380ff0677ac */ /* 0x000f260008000800 */
[----:B------:R1:W-:Y:S01]  /*17470*/  @P4 STG.E.U16 desc[UR20][R34.64], R21 ;  /* 0x0000001522004986 */ /* 0x0003e2000c101514 */
[----:B---3--:R-:W-:Y:S01]  /*17480*/  ISETP.LT.AND P4, PT, R39, UR4, !P0 ;  /* 0x0000000427007c0c */ /* 0x008fe2000c781270 */
[----:B------:R-:W5:Y:S02]  /*17490*/  LDCU UR4, c[0x0][0x39c] ;  /* 0x00007380ff0477ac */ /* 0x000f640008000800 */
[----:B------:R-:W-:Y:S04]  /*174a0*/  @P1 STG.E.U16 desc[UR20][R32.64], R4 ;  /* 0x0000000420001986 */ /* 0x000fe8000c101514 */
[----:B------:R-:W3:Y:S01]  /*174b0*/  LDL.LU R39, [R1+0x4c8] ;  /* 0x0004c80001277983 */ /* 0x000ee20000300800 */
[----:B0-----:R-:W-:Y:S01]  /*174c0*/  ISETP.LT.AND P1, PT, R36, UR5, !P0 ;  /* 0x0000000524007c0c */ /* 0x001fe2000c721270 */
[----:B------:R-:W-:-:S02]  /*174d0*/  IMAD R3, R74, 0x2, R37 ;  /* 0x000000024a037824 */ /* 0x000fc400078e0225 */
[----:B------:R-:W2:Y:S01]  /*174e0*/  LDL.LU R36, [R1+0x4c4] ;  /* 0x0004c40001247983 */ /* 0x000ea20000300800 */
[C---:B------:R-:W-:Y:S01]  /*174f0*/  LEA R20, P6, R37.reuse, R2, 0x1 ;  /* 0x0000000225147211 */ /* 0x040fe200078c08ff */
[----:B------:R-:W2:Y:S01]  /*17500*/  LDCU UR5, c[0x0][0x39c] ;  /* 0x00007380ff0577ac */ /* 0x000ea20008000800 */
[----:B------:R-:W-:Y:S02]  /*17510*/  PRMT R23, R4, 0x7632, R23 ;  /* 0x0000763204177816 */ /* 0x000fe40000000017 */
[----:B-1----:R-:W-:Y:S01]  /*17520*/  LEA.HI.X.SX32 R21, R37, R0, 0x1, P6 ;  /* 0x0000000025157211 */ /* 0x002fe200030f0eff */
[----:B------:R-:W-:Y:S01]  /*17530*/  IMAD R35, R74, 0x2, R3 ;  /* 0x000000024a237824 */ /* 0x000fe200078e0203 */
[----:B------:R-:W-:-:S03]  /*17540*/  LEA R22, P6, R3, R2, 0x1 ;  /* 0x0000000203167211 */ /* 0x000fc600078c08ff */
[----:B------:R0:W-:Y:S01]  /*17550*/  @P3 STG.E.U16 desc[UR20][R20.64], R23 ;  /* 0x0000001714003986 */ /* 0x0001e2000c101514 */
[----:B----4-:R-:W-:Y:S01]  /*17560*/  ISETP.LT.AND P3, PT, R38, UR6, !P0 ;  /* 0x0000000626007c0c */ /* 0x010fe2000c761270 */
[----:B------:R-:W3:Y:S02]  /*17570*/  LDCU UR6, c[0x0][0x39c] ;  /* 0x00007380ff0677ac */ /* 0x000ee40008000800 */
[----:B------:R-:W4:Y:S04]  /*17580*/  LDL.LU R38, [R1+0x4c0] ;  /* 0x0004c00001267983 */ /* 0x000f280000300800 */
[----:B------:R-:W4:Y:S01]  /*17590*/  LDL.LU R37, [R1+0x3b0] ;  /* 0x0003b00001257983 */ /* 0x000f220000300800 */
[----:B0-----:R-:W-:Y:S01]  /*175a0*/  LEA.HI.X.SX32 R23, R3, R0, 0x1, P6 ;  /* 0x0000000003177211 */ /* 0x001fe200030f0eff */
[----:B------:R-:W-:Y:S01]  /*175b0*/  IMAD R3, R74, 0x2, R35 ;  /* 0x000000024a037824 */ /* 0x000fe200078e0223 */
[----:B------:R-:W-:-:S02]  /*175c0*/  LEA R34, P6, R35, R2, 0x1 ;  /* 0x0000000223227211 */ /* 0x000fc400078c08ff */
[----:B------:R-:W-:Y:S02]  /*175d0*/  PRMT R20, R5, 0x7632, R20 ;  /* 0x0000763205147816 */ /* 0x000fe40000000014 */
[----:B------:R-:W-:Y:S01]  /*175e0*/  LEA.HI.X.SX32 R35, R35, R0, 0x1, P6 ;  /* 0x0000000023237211 */ /* 0x000fe200030f0eff */
[----:B------:R-:W-:Y:S01]  /*175f0*/  @P5 STG.E.U16 desc[UR20][R22.64], R5 ;  /* 0x0000000516005986 */ /* 0x000fe2000c101514 */
[----:B------:R-:W-:-:S03]  /*17600*/  LEA R32, P6, R3, R2, 0x1 ;  /* 0x0000000203207211 */ /* 0x000fc600078c08ff */
[----:B------:R0:W-:Y:S01]  /*17610*/  @P4 STG.E.U16 desc[UR20][R34.64], R20 ;  /* 0x0000001422004986 */ /* 0x0001e2000c101514 */
[----:B------:R-:W-:Y:S01]  /*17620*/  LEA.HI.X.SX32 R33, R3, R0, 0x1, P6 ;  /* 0x0000000003217211 */ /* 0x000fe200030f0eff */
[----:B------:R-:W-:Y:S02]  /*17630*/  IMAD R3, R74, 0x2, R3 ;  /* 0x000000024a037824 */ /* 0x000fe400078e0203 */
[----:B0-----:R-:W4:Y:S03]  /*17640*/  LDL.LU R34, [R1+0x4bc] ;  /* 0x0004bc0001227983 */ /* 0x001f260000300800 */
[C---:B------:R-:W-:Y:S02]  /*17650*/  LEA R4, P6, R3.reuse, R2, 0x1 ;  /* 0x0000000203047211 */ /* 0x040fe400078c08ff */
[----:B------:R-:W-:Y:S02]  /*17660*/  PRMT R23, R6, 0x7632, R23 ;  /* 0x0000763206177816 */ /* 0x000fe40000000017 */
[----:B------:R-:W-:Y:S01]  /*17670*/  LEA.HI.X.SX32 R5, R3, R0, 0x1, P6 ;  /* 0x0000000003057211 */ /* 0x000fe200030f0eff */
[----:B------:R0:W-:Y:S04]  /*17680*/  @P1 STG.E.U16 desc[UR20][R32.64], R6 ;  /* 0x0000000620001986 */ /* 0x0001e8000c101514 */
[----:B------:R1:W-:Y:S01]  /*17690*/  @P3 STG.E.U16 desc[UR20][R4.64], R23 ;  /* 0x0000001704003986 */ /* 0x0003e2000c101514 */
[----:B-----5:R-:W-:Y:S01]  /*176a0*/  ISETP.LT.AND P5, PT, R41, UR4, !P0 ;  /* 0x0000000429007c0c */ /* 0x020fe2000c7a1270 */
[----:B------:R-:W5:Y:S01]  /*176b0*/  LDCU UR4, c[0x0][0x39c] ;  /* 0x00007380ff0477ac */ /* 0x000f620008000800 */
[----:B---3--:R-:W-:Y:S01]  /*176c0*/  ISETP.LT.AND P1, PT, R39, UR6, !P0 ;  /* 0x0000000627007c0c */ /* 0x008fe2000c721270 */
[----:B------:R-:W-:Y:S01]  /*176d0*/  IMAD R21, R74, 0x2, R3 ;  /* 0x000000024a157824 */ /* 0x000fe200078e0203 */
[----:B------:R-:W3:Y:S01]  /*176e0*/  LDL.LU R39, [R1+0x4b8] ;  /* 0x0004b80001277983 */ /* 0x000ee20000300800 */
[----:B--2---:R-:W-:Y:S01]  /*176f0*/  ISETP.LT.AND P4, PT, R40, UR5, !P0 ;  /* 0x0000000528007c0c */ /* 0x004fe2000c781270 */
[----:B------:R-:W4:Y:S01]  /*17700*/  LDCU UR5, c[0x0][0x39c] ;  /* 0x00007380ff0577ac */ /* 0x000f220008000800 */
[----:B-----5:R-:W-:Y:S01]  /*17710*/  ISETP.LT.AND P3, PT, R36, UR4, !P0 ;  /* 0x0000000424007c0c */ /* 0x020fe2000c761270 */
[----:B------:R-:W2:Y:S01]  /*17720*/  LDCU UR6, c[0x0][0x39c] ;  /* 0x00007380ff0677ac */ /* 0x000ea20008000800 */
[----:B------:R-:W5:Y:S01]  /*17730*/  LDL.LU R36, [R1+0x4b4] ;  /* 0x0004b40001247983 */ /* 0x000f620000300800 */
[C---:B------:R-:W-:Y:S01]  /*17740*/  IMAD R3, R74.reuse, 0x2, R21 ;  /* 0x000000024a037824 */ /* 0x040fe200078e0215 */
[C---:B------:R-:W-:Y:S01]  /*17750*/  LEA R20, P6, R21.reuse, R2, 0x1 ;  /* 0x0000000215147211 */ /* 0x040fe200078c08ff */
[----:B------:R-:W2:Y:S02]  /*17760*/  LDCU UR4, c[0x0][0x39c] ;  /* 0x00007380ff0477ac */ /* 0x000ea40008000800 */
[----:B0-----:R-:W-:Y:S01]  /*17770*/  IMAD R33, R74, 0x2, R3 ;  /* 0x000000024a217824 */ /* 0x001fe200078e0203 */
[----:B------:R-:W-:-:S02]  /*17780*/  LEA.HI.X.SX32 R21, R21, R0, 0x1, P6 ;  /* 0x0000000015157211 */ /* 0x000fc400030f0eff */
[----:B------:R-:W-:-:S04]  /*17790*/  LEA R22, P6, R3, R2, 0x1 ;  /* 0x0000000203167211 */ /* 0x000fc800078c08ff */
[----:B-1----:R-:W-:Y:S02]  /*177a0*/  LEA.HI.X.SX32 R23, R3, R0, 0x1, P6 ;  /* 0x0000000003177211 */ /* 0x002fe400030f0eff */
[----:B------:R-:W-:Y:S01]  /*177b0*/  LEA R32, P6, R33, R2, 0x1 ;  /* 0x0000000221207211 */ /* 0x000fe200078c08ff */
[----:B------:R-:W-:Y:S01]  /*177c0*/  IMAD R3, R74, 0x2, R33 ;  /* 0x000000024a037824 */ /* 0x000fe200078e0221 */
[----:B------:R-:W-:Y:S02]  /*177d0*/  PRMT R5, R7, 0x7632, R5 ;  /* 0x0000763207057816 */ /* 0x000fe40000000005 */
[----:B------:R-:W-:Y:S01]  /*177e0*/  LEA.HI.X.SX32 R33, R33, R0, 0x1, P6 ;  /* 0x0000000021217211 */ /* 0x000fe200030f0eff */
[----:B------:R-:W-:Y:S01]  /*177f0*/  @P5 STG.E.U16 desc[UR20][R20.64], R7 ;  /* 0x0000000714005986 */ /* 0x000fe2000c101514 */
[----:B----4-:R-:W-:Y:S01]  /*17800*/  ISETP.LT.AND P5, PT, R38, UR5, !P0 ;  /* 0x0000000526007c0c */ /* 0x010fe2000c7a1270 */
[----:B------:R-:W-:Y:S01]  /*17810*/  IMAD R35, R74, 0x2, R3 ;  /* 0x000000024a237824 */ /* 0x000fe200078e0203 */
[----:B------:R-:W-:Y:S01]  /*17820*/  LEA R4, P6, R3, R2, 0x1 ;  /* 0x0000000203047211 */ /* 0x000fe200078c08ff */
[----:B------:R0:W-:Y:S01]  /*17830*/  @P4 STG.E.U16 desc[UR20][R22.64], R5 ;  /* 0x0000000516004986 */ /* 0x0001e2000c101514 */
[----:B--2---:R-:W-:Y:S01]  /*17840*/  ISETP.LT.AND P4, PT, R37, UR6, !P0 ;  /* 0x0000000625007c0c */ /* 0x004fe2000c781270 */
[----:B------:R-:W5:Y:S02]  /*17850*/  LDCU UR6, c[0x0][0x39c] ;  /* 0x00007380ff0677ac */ /* 0x000f640008000800 */
[----:B------:R-:W2:Y:S01]  /*17860*/  LDL.LU R38, [R1+0x3ac] ;  /* 0x0003ac0001267983 */ /* 0x000ea20000300800 */
[----:B------:R-:W3:Y:S03]  /*17870*/  LDCU UR5, c[0x0][0x39c] ;  /* 0x00007380ff0577ac */ /* 0x000ee60008000800 */
[----:B------:R1:W-:Y:S04]  /*17880*/  @P1 STG.E.U16 desc[UR20][R32.64], R8 ;  /* 0x0000000820001986 */ /* 0x0003e8000c101514 */
[----:B------:R-:W4:Y:S01]  /*17890*/  LDL.LU R37, [R1+0x4b0] ;  /* 0x0004b00001257983 */ /* 0x000f220000300800 */
[----:B0-----:R-:W-:-:S02]  /*178a0*/  LEA.HI.X.SX32 R5, R3, R0, 0x1, P6 ;  /* 0x0000000003057211 */ /* 0x001fc400030f0eff */
[----:B------:R-:W-:Y:S01]  /*178b0*/  ISETP.LT.AND P1, PT, R34, UR4, !P0 ;  /* 0x0000000422007c0c */ /* 0x000fe2000c721270 */
[----:B------:R-:W2:Y:S01]  /*178c0*/  LDCU UR4, c[0x0][0x39c] ;  /* 0x00007380ff0477ac */ /* 0x000ea20008000800 */
[----:B------:R-:W2:Y:S01]  /*178d0*/  LDL.LU R34, [R1+0x4ac] ;  /* 0x0004ac0001227983 */ /* 0x000ea20000300800 */
[C---:B------:R-:W-:Y:S02]  /*178e0*/  LEA R6, P6, R35.reuse, R2, 0x1 ;  /* 0x0000000223067211 */ /* 0x040fe400078c08ff */
[----:B------:R-:W-:Y:S02]  /*178f0*/  PRMT R21, R8, 0x7632, R21 ;  /* 0x0000763208157816 */ /* 0x000fe40000000015 */
[----:B------:R-:W-:-:S03]  /*17900*/  LEA.HI.X.SX32 R7, R35, R0, 0x1, P6 ;  /* 0x0000000023077211 */ /* 0x000fc600030f0eff */
[----:B------:R0:W-:Y:S04]  /*17910*/  @P3 STG.E.U16 desc[UR20][R4.64], R21 ;  /* 0x0000001504003986 */ /* 0x0001e8000c101514 */
[----:B------:R0:W-:Y:S01]  /*17920*/  @P5 STG.E.U16 desc[UR20][R6.64], R9 ;  /* 0x0000000906005986 */ /* 0x0001e2000c101514 */
[----:B-----5:R-:W-:Y:S01]  /*17930*/  ISETP.LT.AND P5, PT, R36, UR6, !P0 ;  /* 0x0000000624007c0c */ /* 0x020fe2000c7a1270 */
[C---:B------:R-:W-:Y:S02]  /*17940*/  IMAD R35, R74.reuse, 0x2, R35 ;  /* 0x000000024a237824 */ /* 0x040fe400078e0223 */
[----:B------:R-:W5:Y:S01]  /*17950*/  LDL.LU R36, [R1+0x4a8] ;  /* 0x0004a80001247983 */ /* 0x000f620000300800 */
[----:B------:R-:W2:Y:S03]  /*17960*/  LDCU UR6, c[0x0][0x39c] ;  /* 0x00007380ff0677ac */ /* 0x000ea60008000800 */
[----:B-1----:R-:W5:Y:S04]  /*17970*/  LDL.LU R33, [R1+0x3a8] ;  /* 0x0003a80001217983 */ /* 0x002f680000300800 */
[----:B------:R-:W5:Y:S04]  /*17980*/  LDL.LU R22, [R1+0x4a4] ;  /* 0x0004a40001167983 */ /* 0x000f680000300800 */
[----:B------:R-:W5:Y:S01]  /*17990*/  LDL.LU R32, [R1+0x4a0] ;  /* 0x0004a00001207983 */ /* 0x000f620000300800 */
[----:B------:R-:W-:Y:S01]  /*179a0*/  LEA R20, P6, R35, R2, 0x1 ;  /* 0x0000000223147211 */ /* 0x000fe200078c08ff */
[----:B------:R-:W-:Y:S01]  /*179b0*/  IMAD R3, R74, 0x2, R35 ;  /* 0x000000024a037824 */ /* 0x000fe200078e0223 */
[----:B0-----:R-:W-:-:S02]  /*179c0*/  PRMT R5, R9, 0x7632, R5 ;  /* 0x0000763209057816 */ /* 0x001fc40000000005 */
[----:B------:R-:W-:Y:S01]  /*179d0*/  LEA.HI.X.SX32 R21, R35, R0, 0x1, P6 ;  /* 0x0000000023157211 */ /* 0x000fe200030f0eff */
[----:B------:R-:W-:Y:S01]  /*179e0*/  IMAD R23, R74, 0x2, R3 ;  /* 0x000000024a177824 */ /* 0x000fe200078e0203 */
[----:B------:R-:W-:Y:S02]  /*179f0*/  LEA R4, P6, R3, R2, 0x1 ;  /* 0x0000000203047211 */ /* 0x000fe400078c08ff */
[----:B---3--:R-:W-:Y:S01]  /*17a00*/  ISETP.LT.AND P3, PT, R39, UR5, !P0 ;  /* 0x0000000527007c0c */ /* 0x008fe2000c761270 */
[----:B------:R-:W4:Y:S01]  /*17a10*/  LDCU UR5, c[0x0][0x39c] ;  /* 0x00007380ff0577ac */ /* 0x000f220008000800 */
[----:B------:R0:W-:Y:S01]  /*17a20*/  @P4 STG.E.U16 desc[UR20][R20.64], R5 ;  /* 0x0000000514004986 */ /* 0x0001e2000c101514 */
[----:B------:R-:W-:Y:S02]  /*17a30*/  PRMT R9, R10, 0x7632, R9 ;  /* 0x000076320a097816 */ /* 0x000fe40000000009 */
[----:B0-----:R-:W-:Y:S02]  /*17a40*/  LEA.HI.X.SX32 R5, R3, R0, 0x1, P6 ;  /* 0x0000000003057211 */ /* 0x001fe400030f0eff */
[----:B------:R-:W-:Y:S01]  /*17a50*/  LEA R6, P6, R23, R2, 0x1 ;  /* 0x0000000217067211 */ /* 0x000fe200078c08ff */
[----:B------:R-:W-:-:S03]  /*17a60*/  IMAD R3, R74, 0x2, R23 ;  /* 0x000000024a037824 */ /* 0x000fc600078e0217 */
[----:B------:R-:W-:Y:S01]  /*17a70*/  LEA.HI.X.SX32 R7, R23, R0, 0x1, P6 ;  /* 0x0000000017077211 */ /* 0x000fe200030f0eff */
[----:B------:R0:W-:Y:S01]  /*17a80*/  @P1 STG.E.U16 desc[UR20][R4.64], R10 ;  /* 0x0000000a04001986 */ /* 0x0001e2000c101514 */
[----:B--2---:R-:W-:Y:S01]  /*17a90*/  ISETP.LT.AND P4, PT, R38, UR4, !P0 ;  /* 0x0000000426007c0c */ /* 0x004fe2000c781270 */
[----:B------:R-:W-:Y:S01]  /*17aa0*/  IMAD R21, R74, 0x2, R3 ;  /* 0x000000024a157824 */ /* 0x000fe200078e0203 */
[----:B------:R-:W-:Y:S01]  /*17ab0*/  LEA R8, P6, R3, R2, 0x1 ;  /* 0x0000000203087211 */ /* 0x000fe200078c08ff */
[----:B------:R1:W-:Y:S01]  /*17ac0*/  @P3 STG.E.U16 desc[UR20][R6.64], R9 ;  /* 0x0000000906003986 */ /* 0x0003e2000c101514 */
[----:B------:R-:W5:Y:S01]  /*17ad0*/  LDCU UR4, c[0x0][0x39c] ;  /* 0x00007380ff0477ac */ /* 0x000f620008000800 */
[----:B------:R-:W-:Y:S02]  /*17ae0*/  ISETP.LT.AND P3, PT, R34, UR6, !P0 ;  /* 0x0000000622007c0c */ /* 0x000fe4000c761270 */
[----:B----4-:R-:W-:Y:S01]  /*17af0*/  ISETP.LT.AND P1, PT, R37, UR5, !P0 ;  /* 0x0000000525007c0c */ /* 0x010fe2000c721270 */
[----:B------:R-:W2:Y:S01]  /*17b00*/  LDCU UR6, c[0x0][0x39c] ;  /* 0x00007380ff0677ac */ /* 0x000ea20008000800 */
[----:B------:R-:W3:Y:S01]  /*17b10*/  LDL.LU R34, [R1+0x49c] ;  /* 0x00049c0001227983 */ /* 0x000ee20000300800 */
[----:B0-----:R-:W-:Y:S01]  /*17b20*/  PRMT R10, R11, 0x7632, R10 ;  /* 0x000076320b0a7816 */ /* 0x001fe2000000000a */
[----:B------:R-:W0:Y:S02]  /*17b30*/  LDCU UR5, c[0x0][0x39c] ;  /* 0x00007380ff0577ac */ /* 0x000e240008000800 */
[----:B------:R-:W4:Y:S01]  /*17b40*/  LDL.LU R23, [R1+0x3a4] ;  /* 0x0003a40001177983 */ /* 0x000f220000300800 */
[----:B-1----:R-:W-:Y:S01]  /*17b50*/  LEA.HI.X.SX32 R9, R3, R0, 0x1, P6 ;  /* 0x0000000003097211 */ /* 0x002fe200030f0eff */
[----:B------:R-:W-:Y:S01]  /*17b60*/  IMAD R3, R74, 0x2, R21 ;  /* 0x000000024a037824 */ /* 0x000fe200078e0215 */
[----:B------:R-:W-:-:S04]  /*17b70*/  LEA R20, P6, R21, R2, 0x1 ;  /* 0x0000000215147211 */ /* 0x000fc800078c08ff */
[----:B------:R-:W-:Y:S02]  /*17b80*/  LEA.HI.X.SX32 R21, R21, R0, 0x1, P6 ;  /* 0x0000000015157211 */ /* 0x000fe400030f0eff */
[C---:B------:R-:W-:Y:S01]  /*17b90*/  LEA R4, P6, R3.reuse, R2, 0x1 ;  /* 0x0000000203047211 */ /* 0x040fe200078c08ff */
[----:B------:R-:W-:Y:S03]  /*17ba0*/  @P5 STG.E.U16 desc[UR20][R8.64], R11 ;  /* 0x0000000b08005986 */ /* 0x000fe6000c101514 */
[----:B------:R-:W-:Y:S01]  /*17bb0*/  LEA.HI.X.SX32 R5, R3, R0, 0x1, P6 ;  /* 0x0000000003057211 */ /* 0x000fe200030f0eff */
[----:B------:R-:W-:Y:S04]  /*17bc0*/  @P4 STG.E.U16 desc[UR20][R20.64], R10 ;  /* 0x0000000a14004986 */ /* 0x000fe8000c101514 */
[----:B------:R1:W-:Y:S01]  /*17bd0*/  @P1 STG.E.U16 desc[UR20][R4.64], R12 ;  /* 0x0000000c04001986 */ /* 0x0003e2000c101514 */
[----:B------:R-:W-:-:S05]  /*17be0*/  IMAD R3, R74, 0x2, R3 ;  /* 0x000000024a037824 */ /* 0x000fca00078e0203 */
[----:B------:R-:W-:-:S04]  /*17bf0*/  LEA R6, P6, R3, R2, 0x1 ;  /* 0x0000000203067211 */ /* 0x000fc800078c08ff */
[----:B------:R-:W-:Y:S02]  /*17c00*/  LEA.HI.X.SX32 R7, R3, R0, 0x1, P6 ;  /* 0x0000000003077211 */ /* 0x000fe400030f0eff */
[----:B-1----:R-:W-:-:S05]  /*17c10*/  PRMT R5, R12, 0x7632, R5 ;  /* 0x000076320c057816 */ /* 0x002fca0000000005 */
[----:B------:R1:W-:Y:S01]  /*17c20*/  @P3 STG.E.U16 desc[UR20][R6.64], R5 ;  /* 0x0000000506003986 */ /* 0x0003e2000c101514 */
[----:B-----5:R-:W-:Y:S01]  /*17c30*/  ISETP.LT.AND P5, PT, R36, UR4, !P0 ;  /* 0x0000000424007c0c */ /* 0x020fe2000c7a1270 */
[----:B------:R-:W5:Y:S01]  /*17c40*/  LDCU UR4, c[0x0][0x39c] ;  /* 0x00007380ff0477ac */ /* 0x000f620008000800 */
[----:B--2---:R-:W-:Y:S02]  /*17c50*/  ISETP.LT.AND P1, PT, R22, UR6, !P0 ;  /* 0x0000000616007c0c */ /* 0x004fe4000c721270 */
[----:B0-----:R-:W-:Y:S01]  /*17c60*/  ISETP.LT.AND P4, PT, R33, UR5, !P0 ;  /* 0x0000000521007c0c */ /* 0x001fe2000c781270 */
[----:B------:R-:W2:Y:S01]  /*17c70*/  LDL.LU R22, [R1+0x498] ;  /* 0x0004980001167983 */ /* 0x000ea20000300800 */
[----:B------:R-:W-:Y:S01]  /*17c80*/  IMAD R9, R74, 0x2, R3 ;  /* 0x000000024a097824 */ /* 0x000fe200078e0203 */
[----:B------:R-:W4:Y:S02]  /*17c90*/  LDCU UR6, c[0x0][0x39c] ;  /* 0x00007380ff0677ac */ /* 0x000f240008000800 */
[----:B------:R-:W2:Y:S01]  /*17ca0*/  LDL.LU R33, [R1+0x494] ;  /* 0x0004940001217983 */ /* 0x000ea20000300800 */
[----:B-----5:R-:W-:Y:S01]  /*17cb0*/  ISETP.LT.AND P3, PT, R32, UR4, !P0 ;  /* 0x0000000420007c0c */ /* 0x020fe2000c761270 */
[----:B------:R-:W-:-:S02]  /*17cc0*/  IMAD R3, R74, 0x2, R9 ;  /* 0x000000024a037824 */ /* 0x000fc400078e0209 */
[----:B------:R-:W5:Y:S01]  /*17cd0*/  LDL.LU R32, [R1+0x490] ;  /* 0x0004900001207983 */ /* 0x000f620000300800 */
[C---:B------:R-:W-:Y:S01]  /*17ce0*/  LEA R8, P6, R9.reuse, R2, 0x1 ;  /* 0x0000000209087211 */ /* 0x040fe200078c08ff */
[----:B------:R-:W2:Y:S02]  /*17cf0*/  LDCU UR4, c[0x0][0x39c] ;  /* 0x00007380ff0477ac */ /* 0x000ea40008000800 */
[----:B------:R-:W5:Y:S01]  /*17d00*/  LDL.LU R20, [R1+0x3a0] ;  /* 0x0003a00001147983 */ /* 0x000f620000300800 */
[----:B------:R-:W-:Y:S01]  /*17d10*/  LEA.HI.X.SX32 R9, R9, R0, 0x1, P6 ;  /* 0x0000000009097211 */ /* 0x000fe200030f0eff */
[C---:B------:R-:W-:Y:S01]  /*17d20*/  IMAD R11, R74.reuse, 0x2, R3 ;  /* 0x000000024a0b7824 */ /* 0x040fe200078e0203 */
[C---:B------:R-:W-:Y:S01]  /*17d30*/  LEA R4, P6, R3.reuse, R2, 0x1 ;  /* 0x0000000203047211 */ /* 0x040fe200078c08ff */
[----:B------:R-:W3:Y:S03]  /*17d40*/  LDCU UR5, c[0x0][0x39c] ;  /* 0x00007380ff0577ac */ /* 0x000ee60008000800 */
[----:B-1----:R-:W-:Y:S01]  /*17d50*/  LEA.HI.X.SX32 R5, R3, R0, 0x1, P6 ;  /* 0x0000000003057211 */ /* 0x002fe200030f0eff */
[----:B------:R-:W-:Y:S01]  /*17d60*/  IMAD R3, R74, 0x2, R11 ;  /* 0x000000024a037824 */ /* 0x000fe200078e020b */
[----:B------:R-:W-:-:S02]  /*17d70*/  LEA R10, P6, R11, R2, 0x1 ;  /* 0x000000020b0a7211 */ /* 0x000fc400078c08ff */
[----:B------:R-:W-:Y:S01]  /*17d80*/  PRMT R7, R13, 0x7632, R7 ;  /* 0x000076320d077816 */ /* 0x000fe20000000007 */
[----:B------:R-:W-:Y:S01]  /*17d90*/  IMAD R21, R74, 0x2, R3 ;  /* 0x000000024a157824 */ /* 0x000fe200078e0203 */
[----:B------:R-:W-:Y:S02]  /*17da0*/  LEA.HI.X.SX32 R11, R11, R0, 0x1, P6 ;  /* 0x000000000b0b7211 */ /* 0x000fe400030f0eff */
[C---:B------:R-:W-:Y:S01]  /*17db0*/  LEA R6, P6, R3.reuse, R2, 0x1 ;  /* 0x0000000203067211 */ /* 0x040fe200078c08ff */
[----:B------:R-:W-:Y:S04]  /*17dc0*/  @P5 STG.E.U16 desc[UR20][R8.64], R13 ;  /* 0x0000000d08005986 */ /* 0x000fe8000c101514 */
[----:B------:R0:W-:Y:S04]  /*17dd0*/  @P4 STG.E.U16 desc[UR20][R4.64], R7 ;  /* 0x0000000704004986 */ /* 0x0001e8000c101514 */
[----:B------:R-:W-:Y:S01]  /*17de0*/  @P1 STG.E.U16 desc[UR20][R10.64], R14 ;  /* 0x0000000e0a001986 */ /* 0x000fe2000c101514 */
[----:B0-----:R-:W-:-:S02]  /*17df0*/  LEA.HI.X.SX32 R7, R3, R0, 0x1, P6 ;  /* 0x0000000003077211 */ /* 0x001fc400030f0eff */
[----:B------:R-:W-:Y:S02]  /*17e00*/  LEA R8, P6, R21, R2, 0x1 ;  /* 0x0000000215087211 */ /* 0x000fe400078c08ff */
[----:B----4-:R-:W-:Y:S01]  /*17e10*/  ISETP.LT.AND P4, PT, R23, UR6, !P0 ;  /* 0x0000000617007c0c */ /* 0x010fe2000c781270 */
[----:B------:R-:W0:Y:S01]  /*17e20*/  LDCU UR6, c[0x0][0x39c] ;  /* 0x00007380ff0677ac */ /* 0x000e220008000800 */
[----:B------:R-:W4:Y:S01]  /*17e30*/  LDL.LU R23, [R1+0x48c] ;  /* 0x00048c0001177983 */ /* 0x000f220000300800 */
[----:B------:R-:W-:Y:S01]  /*17e40*/  LEA.HI.X.SX32 R9, R21, R0, 0x1, P6 ;  /* 0x0000000015097211 */ /* 0x000fe200030f0eff */
[----:B------:R-:W-:Y:S01]  /*17e50*/  IMAD R21, R74, 0x2, R21 ;  /* 0x000000024a157824 */ /* 0x000fe200078e0215 */
[----:B---3--:R-:W-:Y:S01]  /*17e60*/  ISETP.LT.AND P5, PT, R34, UR5, !P0 ;  /* 0x0000000522007c0c */ /* 0x008fe2000c7a1270 */
[----:B------:R-:W1:Y:S01]  /*17e70*/  LDCU UR5, c[0x0][0x39c] ;  /* 0x00007380ff0577ac */ /* 0x000e620008000800 */
[----:B------:R-:W-:Y:S02]  /*17e80*/  PRMT R5, R14, 0x7632, R5 ;  /* 0x000076320e057816 */ /* 0x000fe40000000005 */
[----:B------:R-:W-:-:S03]  /*17e90*/  LEA R4, P6, R21, R2, 0x1 ;  /* 0x0000000215047211 */ /* 0x000fc600078c08ff */
[----:B------:R3:W-:Y:S06]  /*17ea0*/  @P3 STG.E.U16 desc[UR20][R6.64], R5 ;  /* 0x0000000506003986 */ /* 0x0007ec000c101514 */
[----:B------:R-:W-:Y:S01]  /*17eb0*/  @P5 STG.E.U16 desc[UR20][R8.64], R15 ;  /* 0x0000000f08005986 */ /* 0x000fe2000c101514 */
[----:B---3--:R-:W-:Y:S02]  /*17ec0*/  LEA.HI.X.SX32 R5, R21, R0, 0x1, P6 ;  /* 0x0000000015057211 */ /* 0x008fe400030f0eff */
[----:B------:R-:W-:-:S05]  /*17ed0*/  PRMT R7, R15, 0x7632, R7 ;  /* 0x000076320f077816 */ /* 0x000fca0000000007 */
[----:B------:R3:W-:Y:S01]  /*17ee0*/  @P4 STG.E.U16 desc[UR20][R4.64], R7 ;  /* 0x0000000704004986 */ /* 0x0007e2000c101514 */
[----:B------:R-:W-:-:S05]  /*17ef0*/  IMAD R3, R74, 0x2, R21 ;  /* 0x000000024a037824 */ /* 0x000fca00078e0215 */
[----:B------:R-:W-:-:S04]  /*17f00*/  LEA R6, P6, R3, R2, 0x1 ;  /* 0x0000000203067211 */ /* 0x000fc800078c08ff */
[----:B---3--:R-:W-:Y:S02]  /*17f10*/  LEA.HI.X.SX32 R7, R3, R0, 0x1, P6 ;  /* 0x0000000003077211 */ /* 0x008fe400030f0eff */
[----:B------:R-:W-:Y:S02]  /*17f20*/  PRMT R12, R16, 0x7632, R12 ;  /* 0x00007632100c7816 */ /* 0x000fe4000000000c */
[----:B--2---:R-:W-:Y:S01]  /*17f30*/  ISETP.LT.AND P1, PT, R22, UR4, !P0 ;  /* 0x0000000416007c0c */ /* 0x004fe2000c721270 */
[----:B------:R-:W5:Y:S01]  /*17f40*/  LDCU UR4, c[0x0][0x39c] ;  /* 0x00007380ff0477ac */ /* 0x000f620008000800 */
[----:B------:R-:W2:Y:S04]  /*17f50*/  LDL.LU R22, [R1+0x488] ;  /* 0x0004880001167983 */ /* 0x000ea80000300800 */
[----:B------:R-:W3:Y:S01]  /*17f60*/  LDL.LU R13, [R1+0x484] ;  /* 0x00048400010d7983 */ /* 0x000ee20000300800 */
[----:B-----5:R-:W-:-:S06]  /*17f70*/  ISETP.LT.AND P4, PT, R20, UR4, !P0 ;  /* 0x0000000414007c0c */ /* 0x020fcc000c781270 */
[----:B------:R5:W-:Y:S01]  /*17f80*/  @P1 STG.E.U16 desc[UR20][R6.64], R16 ;  /* 0x0000001006001986 */ /* 0x000be2000c101514 */
[----:B0-----:R-:W-:Y:S01]  /*17f90*/  ISETP.LT.AND P5, PT, R32, UR6, !P0 ;  /* 0x0000000620007c0c */ /* 0x001fe2000c7a1270 */
[----:B------:R-:W2:Y:S02]  /*17fa0*/  LDCU UR6, c[0x0][0x39c] ;  /* 0x00007380ff0677ac */ /* 0x000ea40008000800 */
[----:B------:R-:W3:Y:S01]  /*17fb0*/  LDL.LU R20, [R1+0x39c] ;  /* 0x00039c0001147983 */ /* 0x000ee20000300800 */
[C---:B------:R-:W-:Y:S01]  /*17fc0*/  IMAD R11, R74.reuse, 0x2, R3 ;  /* 0x000000024a0b7824 */ /* 0x040fe200078e0203 */
[----:B-1----:R-:W-:Y:S01]  /*17fd0*/  ISETP.LT.AND P3, PT, R33, UR5, !P0 ;  /* 0x0000000521007c0c */ /* 0x002fe2000c761270 */
[----:B------:R-:W4:Y:S01]  /*17fe0*/  LDCU UR5, c[0x0][0x39c] ;  /* 0x00007380ff0577ac */ /* 0x000f220008000800 */
[----:B------:R-:W3:Y:S01]  /*17ff0*/  LDL.LU R14, [R1+0x480] ;  /* 0x00048000010e7983 */ /* 0x000ee20000300800 */
[----:B------:R-:W3:Y:S03]  /*18000*/  LDCU UR4, c[0x0][0x39c] ;  /* 0x00007380ff0477ac */ /* 0x000ee60008000800 */
[----:B-----5:R-:W5:Y:S01]  /*18010*/  LDL.LU R16, [R1+0x47c] ;  /* 0x00047c0001107983 */ /* 0x020f620000300800 */
[----:B------:R-:W-:Y:S01]  /*18020*/  LEA R8, P6, R11, R2, 0x1 ;  /* 0x000000020b087211 */ /* 0x000fe200078c08ff */
[----:B------:R-:W-:-:S02]  /*18030*/  IMAD R3, R74, 0x2, R11 ;  /* 0x000000024a037824 */ /* 0x000fc400078e020b */
[----:B------:R-:W5:Y:S01]  /*18040*/  LDL.LU R15, [R1+0x478] ;  /* 0x00047800010f7983 */ /* 0x000f620000300800 */
[----:B------:R-:W-:Y:S01]  /*18050*/  LEA.HI.X.SX32 R9, R11, R0, 0x1, P6 ;  /* 0x000000000b097211 */ /* 0x000fe200030f0eff */
[----:B------:R-:W-:Y:S01]  /*18060*/  IMAD R5, R74, 0x2, R3 ;  /* 0x000000024a057824 */ /* 0x000fe200078e0203 */
[----:B------:R-:W-:-:S03]  /*18070*/  LEA R10, P6, R3, R2, 0x1 ;  /* 0x00000002030a7211 */ /* 0x000fc600078c08ff */
[----:B------:R0:W-:Y:S01]  /*18080*/  @P3 STG.E.U16 desc[UR20][R8.64], R12 ;  /* 0x0000000c08003986 */ /* 0x0001e2000c101514 */
[----:B------:R-:W-:Y:S01]  /*18090*/  LEA.HI.X.SX32 R11, R3, R0, 0x1, P6 ;  /* 0x00000000030b7211 */ /* 0x000fe200030f0eff */
[----:B------:R-:W-:Y:S01]  /*180a0*/  IMAD R3, R74, 0x2, R5 ;  /* 0x000000024a037824 */ /* 0x000fe200078e0205 */
[----:B------:R-:W-:-:S04]  /*180b0*/  LEA R4, P6, R5, R2, 0x1 ;  /* 0x0000000205047211 */ /* 0x000fc800078c08ff */
[----:B------:R-:W-:Y:S02]  /*180c0*/  LEA.HI.X.SX32 R5, R5, R0, 0x1, P6 ;  /* 0x0000000005057211 */ /* 0x000fe400030f0eff */
[----:B----4-:R-:W-:Y:S02]  /*180d0*/  ISETP.LT.AND P1, PT, R23, UR5, !P0 ;  /* 0x0000000517007c0c */ /* 0x010fe4000c721270 */
[----:B0-----:R-:W-:Y:S01]  /*180e0*/  PRMT R9, R17, 0x7632, R9 ;  /* 0x0000763211097816 */ /* 0x001fe20000000009 */
[----:B------:R-:W-:Y:S01]  /*180f0*/  @P5 STG.E.U16 desc[UR20][R10.64], R17 ;  /* 0x000000110a005986 */ /* 0x000fe2000c101514 */
[C---:B------:R-:W-:Y:S01]  /*18100*/  LEA R6, P6, R3.reuse, R2, 0x1 ;  /* 0x0000000203067211 */ /* 0x040fe200078c08ff */
[----:B------:R-:W0:Y:S03]  /*18110*/  LDCU UR5, c[0x0][0x39c] ;  /* 0x00007380ff0577ac */ /* 0x000e260008000800 */
[----:B------:R-:W-:Y:S01]  /*18120*/  LEA.HI.X.SX32 R7, R3, R0, 0x1, P6 ;  /* 0x0000000003077211 */ /* 0x000fe200030f0eff */
[----:B------:R1:W-:Y:S04]  /*18130*/  @P4 STG.E.U16 desc[UR20][R4.64], R9 ;  /* 0x0000000904004986 */ /* 0x0003e8000c101514 */
[----:B------:R4:W-:Y:S01]  /*18140*/  @P1 STG.E.U16 desc[UR20][R6.64], R18 ;  /* 0x0000001206001986 */ /* 0x0009e2000c101514 */
[----:B------:R-:W-:-:S05]  /*18150*/  IMAD R3, R74, 0x2, R3 ;  /* 0x000000024a037824 */ /* 0x000fca00078e0203 */
[C---:B------:R-:W-:Y:S02]  /*18160*/  LEA R8, P6, R3.reuse, R2, 0x1 ;  /* 0x0000000203087211 */ /* 0x040fe400078c08ff */
[----:B-1----:R-:W-:Y:S02]  /*18170*/  PRMT R5, R18, 0x7632, R5 ;  /* 0x0000763212057816 */ /* 0x002fe40000000005 */
[----:B------:R-:W-:Y:S02]  /*18180*/  LEA.HI.X.SX32 R9, R3, R0, 0x1, P6 ;  /* 0x0000000003097211 */ /* 0x000fe400030f0eff */
[----:B--2---:R-:W-:Y:S01]  /*18190*/  ISETP.LT.AND P3, PT, R22, UR6, !P0 ;  /* 0x0000000616007c0c */ /* 0x004fe2000c761270 */
[----:B------:R-:W1:Y:S01]  /*181a0*/  LDCU UR6, c[0x0][0x39c] ;  /* 0x00007380ff0677ac */ /* 0x000e620008000800 */
[----:B---3--:R-:W-:Y:S01]  /*181b0*/  ISETP.LT.AND P5, PT, R13, UR4, !P0 ;  /* 0x000000040d007c0c */ /* 0x008fe2000c7a1270 */
[----:B------:R-:W5:Y:S01]  /*181c0*/  LDCU UR4, c[0x0][0x39c] ;  /* 0x00007380ff0477ac */ /* 0x000f620008000800 */
[----:B------:R-:W2:Y:S01]  /*181d0*/  LDL.LU R13, [R1+0x398] ;  /* 0x00039800010d7983 */ /* 0x000ea20000300800 */
[----:B-1----:R-:W-:-:S08]  /*181e0*/  ISETP.LT.AND P1, PT, R14, UR6, !P0 ;  /* 0x000000060e007c0c */ /* 0x002fd0000c721270 */
[----:B------:R1:W-:Y:S01]  /*181f0*/  @P3 STG.E.U16 desc[UR20][R8.64], R5 ;  /* 0x0000000508003986 */ /* 0x0003e2000c101514 */
[----:B0-----:R-:W-:Y:S01]  /*18200*/  ISETP.LT.AND P4, PT, R20, UR5, !P0 ;  /* 0x0000000514007c0c */ /* 0x001fe2000c781270 */
[----:B------:R-:W0:Y:S02]  /*18210*/  LDCU UR5, c[0x0][0x39c] ;  /* 0x00007380ff0577ac */ /* 0x000e240008000800 */
[----:B------:R-:W3:Y:S01]  /*18220*/  LDL.LU R14, [R1+0x430] ;  /* 0x00043000010e7983 */ /* 0x000ee20000300800 */
[----:B-----5:R-:W-:Y:S01]  /*18230*/  ISETP.LT.AND P3, PT, R16, UR4, !P0 ;  /* 0x0000000410007c0c */ /* 0x020fe2000c761270 */
[C---:B------:R-:W-:Y:S01]  /*18240*/  IMAD R11, R74.reuse, 0x2, R3 ;  /* 0x000000024a0b7824 */ /* 0x040fe200078e0203 */
[----:B------:R-:W3:Y:S01]  /*18250*/  LDCU UR4, c[0x0][0x39c] ;  /* 0x00007380ff0477ac */ /* 0x000ee20008000800 */
[----:B----4-:R-:W4:Y:S01]  /*18260*/  LDL.LU R18, [R1+0x42c] ;  /* 0x00042c0001127983 */ /* 0x010f220000300800 */
[----:B------:R-:W2:Y:S03]  /*18270*/  LDCU UR6, c[0x0][0x39c] ;  /* 0x00007380ff0677ac */ /* 0x000ea60008000800 */
[----:B------:R-:W5:Y:S04]  /*18280*/  LDL.LU R17, [R1+0x428] ;  /* 0x0004280001117983 */ /* 0x000f680000300800 */
[----:B------:R-:W4:Y:S01]  /*18290*/  LDL.LU R16, [R1+0x394] ;  /* 0x0003940001107983 */ /* 0x000f220000300800 */
[----:B------:R-:W-:Y:S01]  /*182a0*/  IMAD R3, R74, 0x2, R11 ;  /* 0x000000024a037824 */ /* 0x000fe200078e020b */
[----:B------:R-:W-:-:S04]  /*182b0*/  LEA R4, P6, R11, R2, 0x1 ;  /* 0x000000020b047211 */ /* 0x000fc800078c08ff */
[----:B-1----:R-:W-:Y:S01]  /*182c0*/  LEA.HI.X.SX32 R5, R11, R0, 0x1, P6 ;  /* 0x000000000b057211 */ /* 0x002fe200030f0eff */
[----:B------:R-:W-:Y:S01]  /*182d0*/  IMAD R11, R74, 0x2, R3 ;  /* 0x000000024a0b7824 */ /* 0x000fe200078e0203 */
[----:B------:R-:W-:-:S04]  /*182e0*/  LEA R6, P6, R3, R2, 0x1 ;  /* 0x0000000203067211 */ /* 0x000fc800078c08ff */
[----:B------:R-:W-:Y:S01]  /*182f0*/  LEA.HI.X.SX32 R7, R3, R0, 0x1, P6 ;  /* 0x0000000003077211 */ /* 0x000fe200030f0eff */
[----:B------:R-:W-:Y:S01]  /*18300*/  @P5 STG.E.U16 desc[UR20][R4.64], R19 ;  /* 0x0000001304005986 */ /* 0x000fe2000c101514 */
[----:B------:R-:W-:Y:S01]  /*18310*/  LEA R10, P6, R11, R2, 0x1 ;  /* 0x000000020b0a7211 */ /* 0x000fe200078c08ff */
[----:B------:R-:W-:Y:S01]  /*18320*/  IMAD R3, R74, 0x2, R11 ;  /* 0x000000024a037824 */ /* 0x000fe200078e020b */
[----:B0-----:R-:W-:Y:S01]  /*18330*/  ISETP.LT.AND P5, PT, R15, UR5, !P0 ;  /* 0x000000050f007c0c */ /* 0x001fe2000c7a1270 */
[----:B------:R-:W4:Y:S01]  /*18340*/  LDCU UR5, c[0x0][0x39c] ;  /* 0x00007380ff0577ac */ /* 0x000f220008000800 */
[----:B------:R-:W-:Y:S01]  /*18350*/  PRMT R9, R19, 0x7632, R9 ;  /* 0x0000763213097816 */ /* 0x000fe20000000009 */
[----:B------:R-:W5:Y:S01]  /*18360*/  LDL.LU R15, [R1+0x424] ;  /* 0x00042400010f7983 */ /* 0x000f620000300800 */
[----:B------:R-:W-:-:S03]  /*18370*/  LEA.HI.X.SX32 R11, R11, R0, 0x1, P6 ;  /* 0x000000000b0b7211 */ /* 0x000fc600030f0eff */
[----:B------:R0:W-:Y:S04]  /*18380*/  @P4 STG.E.U16 desc[UR20][R6.64], R9 ;  /* 0x0000000906004986 */ /* 0x0001e8000c101514 */
[----:B------:R-:W-:Y:S01]  /*18390*/  @P1 STG.E.U16 desc[UR20][R10.64], R24 ;  /* 0x000000180a001986 */ /* 0x000fe2000c101514 */
[----:B------:R-:W-:-:S04]  /*183a0*/  LEA R8, P6, R3, R2, 0x1 ;  /* 0x0000000203087211 */ /* 0x000fc800078c08ff */
[----:B0-----:R-:W-:Y:S02]  /*183b0*/  LEA.HI.X.SX32 R9, R3, R0, 0x1, P6 ;  /* 0x0000000003097211 */ /* 0x001fe400030f0eff */
[----:B------:R-:W-:-:S05]  /*183c0*/  PRMT R7, R24, 0x7632, R7 ;  /* 0x0000763218077816 */ /* 0x000fca0000000007 */
[----:B------:R0:W-:Y:S01]  /*183d0*/  @P3 STG.E.U16 desc[UR20][R8.64], R7 ;  /* 0x0000000708003986 */ /* 0x0001e2000c101514 */
[----:B--2---:R-:W-:Y:S01]  /*183e0*/  ISETP.LT.AND P4, PT, R13, UR6, !P0 ;  /* 0x000000060d007c0c */ /* 0x004fe2000c781270 */
[----:B------:R-:W-:Y:S01]  /*183f0*/  IMAD R13, R74, 0x2, R3 ;  /* 0x000000024a0d7824 */ /* 0x000fe200078e0203 */
[----:B------:R-:W5:Y:S04]  /*18400*/  LDCU UR6, c[0x0][0x39c] ;  /* 0x00007380ff0677ac */ /* 0x000f680008000800 */
[----:B------:R-:W-:-:S04]  /*18410*/  LEA R4, P6, R13, R2, 0x1 ;  /* 0x000000020d047211 */ /* 0x000fc800078c08ff */
[----:B------:R-:W-:Y:S02]  /*18420*/  LEA.HI.X.SX32 R5, R13, R0, 0x1, P6 ;  /* 0x000000000d057211 */ /* 0x000fe400030f0eff */
[----:B---3--:R-:W-:Y:S01]  /*18430*/  ISETP.LT.AND P1, PT, R14, UR4, !P0 ;  /* 0x000000040e007c0c */ /* 0x008fe2000c721270 */
[----:B------:R-:W1:Y:S01]  /*18440*/  LDCU UR4, c[0x0][0x39c] ;  /* 0x00007380ff0477ac */ /* 0x000e620008000800 */
[----:B------:R-:W2:Y:S01]  /*18450*/  LDL.LU R14, [R1+0x420] ;  /* 0x00042000010e7983 */ /* 0x000ea20000300800 */
[----:B------:R-:W-:-:S05]  /*18460*/  IMAD R13, R74, 0x2, R13 ;  /* 0x000000024a0d7824 */ /* 0x000fca00078e020d */
[C---:B------:R-:W-:Y:S01]  /*18470*/  LEA R6, P6, R13.reuse, R2, 0x1 ;  /* 0x000000020d067211 */ /* 0x040fe200078c08ff */
[----:B------:R3:W-:Y:S03]  /*18480*/  @P5 STG.E.U16 desc[UR20][R4.64], R25 ;  /* 0x0000001904005986 */ /* 0x0007e6000c101514 */
[----:B0-----:R-:W-:Y:S02]  /*18490*/  LEA.HI.X.SX32 R7, R13, R0, 0x1, P6 ;  /* 0x000000000d077211 */ /* 0x001fe400030f0eff */
[----:B----4-:R-:W-:Y:S01]  /*184a0*/  ISETP.LT.AND P3, PT, R18, UR5, !P0 ;  /* 0x0000000512007c0c */ /* 0x010fe2000c761270 */
[----:B------:R-:W0:Y:S01]  /*184b0*/  LDCU UR5, c[0x0][0x39c] ;  /* 0x00007380ff0577ac */ /* 0x000e220008000800 */
[----:B-----5:R-:W-:Y:S01]  /*184c0*/  ISETP.LT.AND P5, PT, R17, UR6, !P0 ;  /* 0x0000000611007c0c */ /* 0x020fe2000c7a1270 */
[----:B------:R-:W4:Y:S01]  /*184d0*/  LDL.LU R18, [R1+0x41c] ;  /* 0x00041c0001127983 */ /* 0x000f220000300800 */
[----:B------:R-:W-:Y:S01]  /*184e0*/  IMAD R3, R74, 0x2, R13 ;  /* 0x000000024a037824 */ /* 0x000fe200078e020d */
[----:B------:R-:W2:Y:S01]  /*184f0*/  LDCU UR6, c[0x0][0x39c] ;  /* 0x00007380ff0677ac */ /* 0x000ea20008000800 */
[----:B---3--:R-:W-:Y:S01]  /*18500*/  PRMT R5, R25, 0x7632, R5 ;  /* 0x0000763219057816 */ /* 0x008fe20000000005 */
[----:B------:R-:W3:Y:S04]  /*18510*/  LDL.LU R17, [R1+0x390] ;  /* 0x0003900001117983 */ /* 0x000ee80000300800 */
[----:B------:R5:W-:Y:S01]  /*18520*/  @P4 STG.E.U16 desc[UR20][R6.64], R5 ;  /* 0x0000000506004986 */ /* 0x000be2000c101514 */
[----:B-1----:R-:W-:-:S02]  /*18530*/  ISETP.LT.AND P4, PT, R16, UR4, !P0 ;  /* 0x0000000410007c0c */ /* 0x002fc4000c781270 */
[C---:B------:R-:W-:Y:S01]  /*18540*/  LEA R8, P6, R3.reuse, R2, 0x1 ;  /* 0x0000000203087211 */ /* 0x040fe200078c08ff */
[----:B------:R-:W3:Y:S01]  /*18550*/  LDL.LU R16, [R1+0x418] ;  /* 0x0004180001107983 */ /* 0x000ee20000300800 */
[----:B------:R-:W-:Y:S01]  /*18560*/  IMAD R11, R74, 0x2, R3 ;  /* 0x000000024a0b7824 */ /* 0x000fe200078e0203 */
[----:B------:R-:W-:Y:S01]  /*18570*/  PRMT R12, R26, 0x7632, R12 ;  /* 0x000076321a0c7816 */ /* 0x000fe2000000000c */
[----:B------:R-:W4:Y:S01]  /*18580*/  LDCU UR4, c[0x0][0x39c] ;  /* 0x00007380ff0477ac */ /* 0x000f220008000800 */
[----:B------:R-:W-:Y:S02]  /*18590*/  LEA.HI.X.SX32 R9, R3, R0, 0x1, P6 ;  /* 0x0000000003097211 */ /* 0x000fe400030f0eff */
[----:B------:R-:W-:-:S03]  /*185a0*/  LEA R4, P6, R11, R2, 0x1 ;  /* 0x000000020b047211 */ /* 0x000fc600078c08ff */
[----:B------:R1:W-:Y:S01]  /*185b0*/  @P1 STG.E.U16 desc[UR20][R8.64], R26 ;  /* 0x0000001a08001986 */ /* 0x0003e2000c101514 */
[----:B0-----:R-:W-:Y:S01]  /*185c0*/  ISETP.LT.AND P1, PT, R15, UR5, !P0 ;  /* 0x000000050f007c0c */ /* 0x001fe2000c721270 */
[C---:B------:R-:W-:Y:S01]  /*185d0*/  IMAD R3, R74.reuse, 0x2, R11 ;  /* 0x000000024a037824 */ /* 0x040fe200078e020b */
[----:B-----5:R-:W-:Y:S01]  /*185e0*/  LEA.HI.X.SX32 R5, R11, R0, 0x1, P6 ;  /* 0x000000000b057211 */ /* 0x020fe200030f0eff */
[----:B------:R-:W5:Y:S01]  /*185f0*/  LDL.LU R15, [R1+0x414] ;  /* 0x00041400010f7983 */ /* 0x000f620000300800 */
[----:B------:R-:W3:Y:S03]  /*18600*/  LDCU UR5, c[0x0][0x39c] ;  /* 0x00007380ff0577ac */ /* 0x000ee60008000800 */
[----:B------:R0:W-:Y:S01]  /*18610*/  @P3 STG.E.U16 desc[UR20][R4.64], R12 ;  /* 0x0000000c04003986 */ /* 0x0001e2000c101514 */
[----:B------:R-:W-:Y:S01]  /*18620*/  LEA R10, P6, R3, R2, 0x1 ;  /* 0x00000002030a7211 */ /* 0x000fe200078c08ff */
[----:B------:R-:W-:-:S03]  /*18630*/  IMAD R7, R74, 0x2, R3 ;  /* 0x000000024a077824 */ /* 0x000fc600078e0203 */
[----:B------:R-:W-:Y:S01]  /*18640*/  LEA.HI.X.SX32 R11, R3, R0, 0x1, P6 ;  /* 0x00000000030b7211 */ /* 0x000fe200030f0eff */
[----:B------:R-:W-:Y:S01]  /*18650*/  IMAD R3, R74, 0x2, R7 ;  /* 0x000000024a037824 */ /* 0x000fe200078e0207 */
[----:B------:R-:W-:-:S04]  /*18660*/  LEA R6, P6, R7, R2, 0x1 ;  /* 0x0000000207067211 */ /* 0x000fc800078c08ff */
[----:B------:R-:W-:Y:S02]  /*18670*/  LEA.HI.X.SX32 R7, R7, R0, 0x1, P6 ;  /* 0x0000000007077211 */ /* 0x000fe400030f0eff */
[----:B-1----:R-:W-:Y:S02]  /*18680*/  LEA R8, P6, R3, R2, 0x1 ;  /* 0x0000000203087211 */ /* 0x002fe400078c08ff */
[----:B0-----:R-:W-:Y:S02]  /*18690*/  PRMT R5, R27, 0x7632, R5 ;  /* 0x000076321b057816 */ /* 0x001fe40000000005 */
[----:B------:R-:W-:Y:S01]  /*186a0*/  LEA.HI.X.SX32 R9, R3, R0, 0x1, P6 ;  /* 0x0000000003097211 */ /* 0x000fe200030f0eff */
[----:B------:R0:W-:Y:S04]  /*186b0*/  @P5 STG.E.U16 desc[UR20][R10.64], R27 ;  /* 0x0000001b0a005986 */ /* 0x0001e8000c101514 */
[----:B------:R1:W-:Y:S04]  /*186c0*/  @P4 STG.E.U16 desc[UR20][R6.64], R5 ;  /* 0x0000000506004986 */ /* 0x0003e8000c101514 */
[----:B------:R-:W-:Y:S01]  /*186d0*/  @P1 STG.E.U16 desc[UR20][R8.64], R28 ;  /* 0x0000001c08001986 */ /* 0x000fe2000c101514 */
[----:B--2---:R-:W-:Y:S01]  /*186e0*/  ISETP.LT.AND P3, PT, R14, UR6, !P0 ;  /* 0x000000060e007c0c */ /* 0x004fe2000c761270 */
[----:B------:R-:W2:Y:S02]  /*186f0*/  LDCU UR6, c[0x0][0x39c] ;  /* 0x00007380ff0677ac */ /* 0x000ea40008000800 */
[----:B------:R-:W5:Y:S04]  /*18700*/  LDL.LU R14, [R1+0x410] ;  /* 0x00041000010e7983 */ /* 0x000f680000300800 */
[----:B------:R-:W5:Y:S01]  /*18710*/  LDL.LU R13, [R1+0x38c] ;  /* 0x00038c00010d7983 */ /* 0x000f620000300800 */
[----:B----4-:R-:W-:Y:S01]  /*18720*/  ISETP.LT.AND P5, PT, R18, UR4, !P0 ;  /* 0x0000000412007c0c */ /* 0x010fe2000c7a1270 */
[----:B------:R-:W5:Y:S02]  /*18730*/  LDCU UR4, c[0x0][0x39c] ;  /* 0x00007380ff0477ac */ /* 0x000f640008000800 */
[----:B------:R-:W4:Y:S01]  /*18740*/  LDL.LU R18, [R1+0x40c] ;  /* 0x00040c0001127983 */ /* 0x000f220000300800 */
[----:B---3--:R-:W-:Y:S01]  /*18750*/  ISETP.LT.AND P4, PT, R17, UR5, !P0 ;  /* 0x0000000511007c0c */ /* 0x008fe2000c781270 */
[----:B------:R-:W-:-:S02]  /*18760*/  IMAD R3, R74, 0x2, R3 ;  /* 0x000000024a037824 */ /* 0x000fc400078e0203 */
[----:B------:R-:W3:Y:S01]  /*18770*/  LDL.LU R17, [R1+0x408] ;  /* 0x0004080001117983 */ /* 0x000ee20000300800 */
[----:B------:R-:W5:Y:S01]  /*18780*/  LDCU UR5, c[0x0][0x39c] ;  /* 0x00007380ff0577ac */ /* 0x000f620008000800 */
[----:B--2---:R-:W-:Y:S01]  /*18790*/  ISETP.LT.AND P1, PT, R16, UR6, !P0 ;  /* 0x0000000610007c0c */ /* 0x004fe2000c721270 */
[----:B0-----:R-:W-:Y:S01]  /*187a0*/  IMAD R11, R74, 0x2, R3 ;  /* 0x000000024a0b7824 */ /* 0x001fe200078e0203 */
[----:B------:R-:W2:Y:S01]  /*187b0*/  LDL.LU R16, [R1+0x404] ;  /* 0x0004040001107983 */ /* 0x000ea20000300800 */
[C---:B------:R-:W-:Y:S01]  /*187c0*/  LEA R4, P6, R3.reuse, R2, 0x1 ;  /* 0x0000000203047211 */ /* 0x040fe200078c08ff */
[----:B------:R-:W0:Y:S01]  /*187d0*/  LDCU UR6, c[0x0][0x39c] ;  /* 0x00007380ff0677ac */ /* 0x000e220008000800 */
[----:B-1----:R-:W-:Y:S02]  /*187e0*/  PRMT R7, R28, 0x7632, R7 ;  /* 0x000076321c077816 */ /* 0x002fe40000000007 */
[----:B------:R-:W-:Y:S02]  /*187f0*/  LEA.HI.X.SX32 R5, R3, R0, 0x1, P6 ;  /* 0x0000000003057211 */ /* 0x000fe400030f0eff */
[----:B------:R-:W-:-:S03]  /*18800*/  LEA R6, P6, R11, R2, 0x1 ;  /* 0x000000020b067211 */ /* 0x000fc600078c08ff */
[----:B------:R1:W-:Y:S01]  /*18810*/  @P3 STG.E.U16 desc[UR20][R4.64], R7 ;  /* 0x0000000704003986 */ /* 0x0003e2000c101514 */
[----:B-----5:R-:W-:Y:S01]  /*18820*/  ISETP.LT.AND P3, PT, R15, UR4, !P0 ;  /* 0x000000040f007c0c */ /* 0x020fe2000c761270 */
[----:B------:R-:W-:Y:S01]  /*18830*/  IMAD R3, R74, 0x2, R11 ;  /* 0x000000024a037824 */ /* 0x000fe200078e020b */
[----:B------:R-:W4:Y:S01]  /*18840*/  LDCU UR4, c[0x0][0x39c] ;  /* 0x00007380ff0477ac */ /* 0x000f220008000800 */
[----:B------:R-:W5:Y:S01]  /*18850*/  LDL.LU R15, [R1+0x388] ;  /* 0x00038800010f7983 */ /* 0x000f620000300800 */
[----:B-1----:R-:W-:Y:S02]  /*18860*/  LEA.HI.X.SX32 R7, R11, R0, 0x1, P6 ;  /* 0x000000000b077211 */ /* 0x002fe400030f0eff */
[----:B------:R-:W-:-:S03]  /*18870*/  LEA R8, P6, R3, R2, 0x1 ;  /* 0x0000000203087211 */ /* 0x000fc600078c08ff */
[----:B------:R-:W-:Y:S01]  /*18880*/  @P5 STG.E.U16 desc[UR20][R6.64], R29 ;  /* 0x0000001d06005986 */ /* 0x000fe2000c101514 */
[----:B------:R-:W-:Y:S01]  /*18890*/  PRMT R5, R29, 0x7632, R5 ;  /* 0x000076321d057816 */ /* 0x000fe20000000005 */
[----:B------:R-:W-:Y:S01]  /*188a0*/  IMAD R11, R74, 0x2, R3 ;  /* 0x000000024a0b7824 */ /* 0x000fe200078e0203 */
[----:B------:R-:W-:-:S03]  /*188b0*/  LEA.HI.X.SX32 R9, R3, R0, 0x1, P6 ;  /* 0x0000000003097211 */ /* 0x000fc600030f0eff */
[----:B------:R-:W-:Y:S01]  /*188c0*/  IMAD R3, R74, 0x2, R11 ;  /* 0x000000024a037824 */ /* 0x000fe200078e020b */
[C---:B------:R-:W-:Y:S01]  /*188d0*/  LEA R10, P6, R11.reuse, R2, 0x1 ;  /* 0x000000020b0a7211 */ /* 0x040fe200078c08ff */
[----:B------:R1:W-:Y:S03]  /*188e0*/  @P4 STG.E.U16 desc[UR20][R8.64], R5 ;  /* 0x0000000508004986 */ /* 0x0003e6000c101514 */
[----:B------:R-:W-:Y:S02]  /*188f0*/  LEA.HI.X.SX32 R11, R11, R0, 0x1, P6 ;  /* 0x000000000b0b7211 */ /* 0x000fe400030f0eff */
[----:B------:R-:W-:-:S04]  /*18900*/  LEA R4, P6, R3, R2, 0x1 ;  /* 0x0000000203047211 */ /* 0x000fc800078c08ff */
[----:B-1----:R-:W-:Y:S02]  /*18910*/  LEA.HI.X.SX32 R5, R3, R0, 0x1, P6 ;  /* 0x0000000003057211 */ /* 0x002fe400030f0eff */
[----:B------:R-:W-:Y:S01]  /*18920*/  PRMT R9, R30, 0x7632, R9 ;  /* 0x000076321e097816 */ /* 0x000fe20000000009 */
[----:B------:R-:W-:Y:S04]  /*18930*/  @P1 STG.E.U16 desc[UR20][R10.64], R30 ;  /* 0x0000001e0a001986 */ /* 0x000fe8000c101514 */
[----:B------:R1:W-:Y:S01]  /*18940*/  @P3 STG.E.U16 desc[UR20][R4.64], R9 ;  /* 0x0000000904003986 */ /* 0x0003e2000c101514 */
[----:B------:R-:W-:Y:S01]  /*18950*/  ISETP.LT.AND P5, PT, R14, UR5, !P0 ;  /* 0x000000050e007c0c */ /* 0x000fe2000c7a1270 */
[----:B------:R-:W3:Y:S02]  /*18960*/  LDCU UR5, c[0x0][0x39c] ;  /* 0x00007380ff0577ac */ /* 0x000ee40008000800 */
[----:B------:R-:W5:Y:S01]  /*18970*/  LDL.LU R14, [R1+0x400] ;  /* 0x00040000010e7983 */ /* 0x000f620000300800 */
[----:B0-----:R-:W-:Y:S01]  /*18980*/  ISETP.LT.AND P4, PT, R13, UR6, !P0 ;  /* 0x000000060d007c0c */ /* 0x001fe2000c781270 */
[----:B------:R-:W2:Y:S01]  /*18990*/  LDCU UR6, c[0x0][0x39c] ;  /* 0x00007380ff0677ac */ /* 0x000ea20008000800 */
[----:B------:R-:W-:-:S05]  /*189a0*/  IMAD R13, R74, 0x2, R3 ;  /* 0x000000024a0d7824 */ /* 0x000fca00078e0203 */
[----:B------:R-:W-:-:S04]  /*189b0*/  LEA R6, P6, R13, R2, 0x1 ;  /* 0x000000020d067211 */ /* 0x000fc800078c08ff */
[----:B------:R-:W-:Y:S02]  /*189c0*/  LEA.HI.X.SX32 R7, R13, R0, 0x1, P6 ;  /* 0x000000000d077211 */ /* 0x000fe400030f0eff */
[----:B----4-:R-:W-:Y:S01]  /*189d0*/  ISETP.LT.AND P1, PT, R18, UR4, !P0 ;  /* 0x0000000412007c0c */ /* 0x010fe2000c721270 */
[----:B------:R-:W5:Y:S01]  /*189e0*/  LDCU UR4, c[0x0][0x39c] ;  /* 0x00007380ff0477ac */ /* 0x000f620008000800 */
[----:B------:R-:W4:Y:S01]  /*189f0*/  LDL.LU R18, [R1+0x3fc] ;  /* 0x0003fc0001127983 */ /* 0x000f220000300800 */
[----:B---3--:R-:W-:Y:S01]  /*18a00*/  ISETP.LT.AND P3, PT, R17, UR5, !P0 ;  /* 0x0000000511007c0c */ /* 0x008fe2000c761270 */
[----:B------:R-:W-:Y:S01]  /*18a10*/  IMAD R13, R74, 0x2, R13 ;  /* 0x000000024a0d7824 */ /* 0x000fe200078e020d */
[----:B------:R-:W0:Y:S01]  /*18a20*/  LDCU UR5, c[0x0][0x39c] ;  /* 0x00007380ff0577ac */ /* 0x000e220008000800 */
[----:B------:R-:W-:Y:S04]  /*18a30*/  @P5 STG.E.U16 desc[UR20][R6.64], R31 ;  /* 0x0000001f06005986 */ /* 0x000fe8000c101514 */
[----:B------:R-:W3:Y:S01]  /*18a40*/  LDL.LU R17, [R1+0x3f8] ;  /* 0x0003f80001117983 */ /* 0x000ee20000300800 */
[----:B--2---:R-:W-:Y:S01]  /*18a50*/  ISETP.LT.AND P5, PT, R16, UR6, !P0 ;  /* 0x0000000610007c0c */ /* 0x004fe2000c7a1270 */
[----:B------:R-:W-:Y:S01]  /*18a60*/  IMAD R3, R74, 0x2, R13 ;  /* 0x000000024a037824 */ /* 0x000fe200078e020d */
[----:B------:R-:W-:Y:S01]  /*18a70*/  LEA R8, P6, R13, R2, 0x1 ;  /* 0x000000020d087211 */ /* 0x000fe200078c08ff */
[----:B------:R-:W2:Y:S01]  /*18a80*/  LDL.LU R16, [R1+0x384] ;  /* 0x0003840001107983 */ /* 0x000ea20000300800 */
[----:B-1----:R-:W-:Y:S01]  /*18a90*/  PRMT R5, R31, 0x7632, R5 ;  /* 0x000076321f057816 */ /* 0x002fe20000000005 */
[----:B------:R-:W4:Y:S01]  /*18aa0*/  LDCU UR6, c[0x0][0x39c] ;  /* 0x00007380ff0677ac */ /* 0x000f220008000800 */
[----:B------:R-:W-:-:S02]  /*18ab0*/  LEA.HI.X.SX32 R9, R13, R0, 0x1, P6 ;  /* 0x000000000d097211 */ /* 0x000fc400030f0eff */
[----:B------:R-:W-:-:S03]  /*18ac0*/  LEA R4, P6, R3, R2, 0x1 ;  /* 0x0000000203047211 */ /* 0x000fc600078c08ff */
[----:B------:R1:W-:Y:S01]  /*18ad0*/  @P4 STG.E.U16 desc[UR20][R8.64], R5 ;  /* 0x0000000508004986 */ /* 0x0003e2000c101514 */
[----:B-----5:R-:W-:Y:S01]  /*18ae0*/  ISETP.LT.AND P4, PT, R15, UR4, !P0 ;  /* 0x000000040f007c0c */ /* 0x020fe2000c781270 */
[----:B------:R-:W-:Y:S02]  /*18af0*/  IMAD R11, R74, 0x2, R3 ;  /* 0x000000024a0b7824 */ /* 0x000fe400078e0203 */
[----:B------:R-:W5:Y:S01]  /*18b00*/  LDL.LU R15, [R1+0x3f4] ;  /* 0x0003f400010f7983 */ /* 0x000f620000300800 */
[----:B------:R-:W-:Y:S01]  /*18b10*/  PRMT R12, R60, 0x7632, R12 ;  /* 0x000076323c0c7816 */ /* 0x000fe2000000000c */
[----:B------:R-:W3:Y:S01]  /*18b20*/  LDCU UR4, c[0x0][0x39c] ;  /* 0x00007380ff0477ac */ /* 0x000ee20008000800 */
[----:B-1----:R-:W-:Y:S02]  /*18b30*/  LEA.HI.X.SX32 R5, R3, R0, 0x1, P6 ;  /* 0x0000000003057211 */ /* 0x002fe400030f0eff */
[----:B------:R-:W-:-:S03]  /*18b40*/  LEA R6, P6, R11, R2, 0x1 ;  /* 0x000000020b067211 */ /* 0x000fc600078c08ff */
[----:B------:R-:W-:Y:S01]  /*18b50*/  @P1 STG.E.U16 desc[UR20][R4.64], R60 ;  /* 0x0000003c04001986 */ /* 0x000fe2000c101514 */
[----:B------:R-:W-:Y:S01]  /*18b60*/  LEA.HI.X.SX32 R7, R11, R0, 0x1, P6 ;  /* 0x000000000b077211 */ /* 0x000fe200030f0eff */
[----:B------:R-:W-:-:S04]  /*18b70*/  IMAD R3, R74, 0x2, R11 ;  /* 0x000000024a037824 */ /* 0x000fc800078e020b */
[----:B------:R1:W-:Y:S01]  /*18b80*/  @P3 STG.E.U16 desc[UR20][R6.64], R12 ;  /* 0x0000000c06003986 */ /* 0x0003e2000c101514 */
[----:B------:R-:W-:Y:S01]  /*18b90*/  LEA R10, P6, R3, R2, 0x1 ;  /* 0x00000002030a7211 */ /* 0x000fe200078c08ff */
[----:B------:R-:W-:-:S03]  /*18ba0*/  IMAD R9, R74, 0x2, R3 ;  /* 0x000000024a097824 */ /* 0x000fc600078e0203 */
[----:B------:R-:W-:Y:S02]  /*18bb0*/  LEA.HI.X.SX32 R11, R3, R0, 0x1, P6 ;  /* 0x00000000030b7211 */ /* 0x000fe400030f0eff */
[----:B------:R-:W-:Y:S01]  /*18bc0*/  LEA R8, P6, R9, R2, 0x1 ;  /* 0x0000000209087211 */ /* 0x000fe200078c08ff */
[----:B------:R-:W-:-:S03]  /*18bd0*/  IMAD R3, R74, 0x2, R9 ;  /* 0x000000024a037824 */ /* 0x000fc600078e0209 */
[----:B------:R-:W-:Y:S02]  /*18be0*/  LEA.HI.X.SX32 R9, R9, R0, 0x1, P6 ;  /* 0x0000000009097211 */ /* 0x000fe400030f0eff */
[----:B-1----:R-:W-:Y:S01]  /*18bf0*/  PRMT R7, R61, 0x7632, R7 ;  /* 0x000076323d077816 */ /* 0x002fe20000000007 */
[----:B------:R1:W-:Y:S04]  /*18c00*/  @P5 STG.E.U16 desc[UR20][R10.64], R61 ;  /* 0x0000003d0a005986 */ /* 0x0003e8000c101514 */
[----:B------:R0:W-:Y:S02]  /*18c10*/  @P4 STG.E.U16 desc[UR20][R8.64], R7 ;  /* 0x0000000708004986 */ /* 0x0001e4000c101514 */
[----:B0-----:R-:W-:Y:S01]  /*18c20*/  ISETP.LT.AND P1, PT, R14, UR5, !P0 ;  /* 0x000000050e007c0c */ /* 0x001fe2000c721270 */
[----:B------:R-:W2:Y:S01]  /*18c30*/  LDCU UR5, c[0x0][0x39c] ;  /* 0x00007380ff0577ac */ /* 0x000ea20008000800 */
[----:B------:R-:W5:Y:S04]  /*18c40*/  LDL.LU R14, [R1+0x3f0] ;  /* 0x0003f000010e7983 */ /* 0x000f680000300800 */
[----:B------:R-:W5:Y:S04]  /*18c50*/  LDL.LU R13, [R1+0x3ec] ;  /* 0x0003ec00010d7983 */ /* 0x000f680000300800 */
[----:B------:R-:W5:Y:S04]  /*18c60*/  LDL.LU R12, [R1+0x380] ;  /* 0x00038000010c7983 */ /* 0x000f680000300800 */
[----:B------:R-:W5:Y:S01]  /*18c70*/  LDL.LU R20, [R1+0x3e8] ;  /* 0x0003e80001147983 */ /* 0x000f620000300800 */
[----:B----4-:R-:W-:Y:S01]  /*18c80*/  ISETP.LT.AND P3, PT, R18, UR6, !P0 ;  /* 0x0000000612007c0c */ /* 0x010fe2000c761270 */
[----:B------:R-:W5:Y:S02]  /*18c90*/  LDCU UR6, c[0x0][0x39c] ;  /* 0x00007380ff0677ac */ /* 0x000f640008000800 */
[----:B------:R-:W4:Y:S01]  /*18ca0*/  LDL.LU R18, [R1+0x3e4] ;  /* 0x0003e40001127983 */ /* 0x000f220000300800 */
[----:B--2---:R-:W-:Y:S01]  /*18cb0*/  ISETP.LT.AND P4, PT, R16, UR5, !P0 ;  /* 0x0000000510007c0c */ /* 0x004fe2000c781270 */
[----:B------:R-:W0:Y:S02]  /*18cc0*/  LDCU UR5, c[0x0][0x39c] ;  /* 0x00007380ff0577ac */ /* 0x000e240008000800 */
[----:B------:R-:W2:Y:S01]  /*18cd0*/  LDL.LU R16, [R1+0x3e0] ;  /* 0x0003e00001107983 */ /* 0x000ea20000300800 */
[----:B------:R-:W-:-:S04]  /*18ce0*/  LEA R4, P6, R3, R2, 0x1 ;  /* 0x0000000203047211 */ /* 0x000fc800078c08ff */
[----:B------:R-:W-:Y:S01]  /*18cf0*/  LEA.HI.X.SX32 R5, R3, R0, 0x1, P6 ;  /* 0x0000000003057211 */ /* 0x000fe200030f0eff */
[----:B------:R-:W-:-:S04]  /*18d00*/  IMAD R3, R74, 0x2, R3 ;  /* 0x000000024a037824 */ /* 0x000fc800078e0203 */
[C---:B-1----:R-:W-:Y:S01]  /*18d10*/  IMAD R11, R74.reuse, 0x2, R3 ;  /* 0x000000024a0b7824 */ /* 0x042fe200078e0203 */
[----:B------:R-:W-:Y:S02]  /*18d20*/  LEA R6, P6, R3, R2, 0x1 ;  /* 0x0000000203067211 */ /* 0x000fe400078c08ff */
[----:B---3--:R-:W-:Y:S01]  /*18d30*/  ISETP.LT.AND P5, PT, R17, UR4, !P0 ;  /* 0x0000000411007c0c */ /* 0x008fe2000c7a1270 */
[----:B------:R1:W-:Y:S01]  /*18d40*/  @P1 STG.E.U16 desc[UR20][R4.64], R62 ;  /* 0x0000003e04001986 */ /* 0x0003e2000c101514 */
[----:B------:R-:W-:Y:S01]  /*18d50*/  LEA.HI.X.SX32 R7, R3, R0, 0x1, P6 ;  /* 0x0000000003077211 */ /* 0x000fe200030f0eff */
[C---:B------:R-:W-:Y:S01]  /*18d60*/  IMAD R3, R74.reuse, 0x2, R11 ;  /* 0x000000024a037824 */ /* 0x040fe200078e020b */
[----:B------:R-:W-:Y:S01]  /*18d70*/  LEA R8, P6, R11, R2, 0x1 ;  /* 0x000000020b087211 */ /* 0x000fe200078c08ff */
[----:B------:R-:W3:Y:S01]  /*18d80*/  LDCU UR4, c[0x0][0x39c] ;  /* 0x00007380ff0477ac */ /* 0x000ee20008000800 */
[----:B-----5:R-:W-:Y:S02]  /*18d90*/  ISETP.LT.AND P1, PT, R15, UR6, !P0 ;  /* 0x000000060f007c0c */ /* 0x020fe4000c721270 */
[----:B------:R-:W-:Y:S01]  /*18da0*/  LEA.HI.X.SX32 R9, R11, R0, 0x1, P6 ;  /* 0x000000000b097211 */ /* 0x000fe200030f0eff */
[----:B------:R-:W5:Y:S01]  /*18db0*/  LDCU UR6, c[0x0][0x39c] ;  /* 0x00007380ff0677ac */ /* 0x000f620008000800 */
[----:B------:R-:W-:Y:S01]  /*18dc0*/  IMAD R11, R74, 0x2, R3 ;  /* 0x000000024a0b7824 */ /* 0x000fe200078e0203 */
[----:B-1----:R-:W-:-:S02]  /*18dd0*/  PRMT R5, R62, 0x7632, R5 ;  /* 0x000076323e057816 */ /* 0x002fc40000000005 */
[----:B------:R-:W-:-:S03]  /*18de0*/  LEA R4, P6, R3, R2, 0x1 ;  /* 0x0000000203047211 */ /* 0x000fc600078c08ff */
[----:B------:R1:W-:Y:S04]  /*18df0*/  @P3 STG.E.U16 desc[UR20][R6.64], R5 ;  /* 0x0000000506003986 */ /* 0x0003e8000c101514 */
[----:B------:R-:W-:Y:S01]  /*18e00*/  @P5 STG.E.U16 desc[UR20][R8.64], R63 ;  /* 0x0000003f08005986 */ /* 0x000fe2000c101514 */
[----:B-1----:R-:W-:Y:S01]  /*18e10*/  LEA.HI.X.SX32 R5, R3, R0, 0x1, P6 ;  /* 0x0000000003057211 */ /* 0x002fe200030f0eff */
[----:B------:R-:W-:Y:S01]  /*18e20*/  IMAD R3, R74, 0x2, R11 ;  /* 0x000000024a037824 */ /* 0x000fe200078e020b */
[----:B------:R-:W-:Y:S02]  /*18e30*/  LEA R10, P6, R11, R2, 0x1 ;  /* 0x000000020b0a7211 */ /* 0x000fe400078c08ff */
[----:B------:R-:W-:Y:S02]  /*18e40*/  PRMT R7, R63, 0x7632, R7 ;  /* 0x000076323f077816 */ /* 0x000fe40000000007 */
[----:B------:R-:W-:-:S02]  /*18e50*/  LEA.HI.X.SX32 R11, R11, R0, 0x1, P6 ;  /* 0x000000000b0b7211 */ /* 0x000fc400030f0eff */
[C---:B------:R-:W-:Y:S01]  /*18e60*/  LEA R6, P6, R3.reuse, R2, 0x1 ;  /* 0x0000000203067211 */ /* 0x040fe200078c08ff */
[----:B------:R1:W-:Y:S04]  /*18e70*/  @P4 STG.E.U16 desc[UR20][R4.64], R7 ;  /* 0x0000000704004986 */ /* 0x0003e8000c101514 */
[----:B------:R0:W-:Y:S01]  /*18e80*/  @P1 STG.E.U16 desc[UR20][R10.64], R64 ;  /* 0x000000400a001986 */ /* 0x0001e2000c101514 */
[----:B-1----:R-:W-:Y:S02]  /*18e90*/  LEA.HI.X.SX32 R7, R3, R0, 0x1, P6 ;  /* 0x0000000003077211 */ /* 0x002fe400030f0eff */
[----:B------:R-:W-:Y:S02]  /*18ea0*/  PRMT R5, R64, 0x7632, R5 ;  /* 0x0000763240057816 */ /* 0x000fe40000000005 */
[----:B0-----:R-:W-:Y:S01]  /*18eb0*/  ISETP.LT.AND P5, PT, R13, UR5, !P0 ;  /* 0x000000050d007c0c */ /* 0x001fe2000c7a1270 */
[----:B------:R-:W-:Y:S01]  /*18ec0*/  IMAD R13, R74, 0x2, R3 ;  /* 0x000000024a0d7824 */ /* 0x000fe200078e0203 */
[----:B---3--:R-:W-:Y:S01]  /*18ed0*/  ISETP.LT.AND P3, PT, R14, UR4, !P0 ;  /* 0x000000040e007c0c */ /* 0x008fe2000c761270 */
[----:B------:R-:W0:Y:S02]  /*18ee0*/  LDCU UR4, c[0x0][0x39c] ;  /* 0x00007380ff0477ac */ /* 0x000e240008000800 */
[----:B------:R-:W-:Y:S01]  /*18ef0*/  IMAD R15, R74, 0x2, R13 ;  /* 0x000000024a0f7824 */ /* 0x000fe200078e020d */
[----:B-----5:R-:W-:Y:S01]  /*18f00*/  ISETP.LT.AND P4, PT, R12, UR6, !P0 ;  /* 0x000000060c007c0c */ /* 0x020fe2000c781270 */
[----:B------:R-:W4:Y:S02]  /*18f10*/  LDCU UR5, c[0x0][0x39c] ;  /* 0x00007380ff0577ac */ /* 0x000f240008000800 */
[C---:B------:R-:W-:Y:S01]  /*18f20*/  IMAD R17, R74.reuse, 0x2, R15 ;  /* 0x000000024a117824 */ /* 0x040fe200078e020f */
[----:B------:R-:W2:Y:S03]  /*18f30*/  LDCU UR6, c[0x0][0x39c] ;  /* 0x00007380ff0677ac */ /* 0x000ea60008000800 */
[----:B------:R-:W-:Y:S01]  /*18f40*/  IMAD R3, R74, 0x2, R17 ;  /* 0x000000024a037824 */ /* 0x000fe200078e0211 */
[----:B------:R-:W-:-:S03]  /*18f50*/  LEA R4, P1, R13, R2, 0x1 ;  /* 0x000000020d047211 */ /* 0x000fc600078208ff */
[C---:B------:R-:W-:Y:S01]  /*18f60*/  IMAD R19, R74.reuse, 0x2, R3 ;  /* 0x000000024a137824 */ /* 0x040fe200078e0203 */
[----:B------:R1:W-:Y:S01]  /*18f70*/  @P3 STG.E.U16 desc[UR20][R6.64], R5 ;  /* 0x0000000506003986 */ /* 0x0003e2000c101514 */
[-C--:B------:R-:W-:Y:S02]  /*18f80*/  LEA R10, P6, R17, R2.reuse, 0x1 ;  /* 0x00000002110a7211 */ /* 0x080fe400078c08ff */
[----:B------:R-:W-:Y:S01]  /*18f90*/  IMAD R21, R74, 0x2, R19 ;  /* 0x000000024a157824 */ /* 0x000fe200078e0213 */
[----:B------:R-:W-:Y:S02]  /*18fa0*/  LEA R8, P3, R15, R2, 0x1 ;  /* 0x000000020f087211 */ /* 0x000fe400078608ff */
[-C--:B------:R-:W-:Y:S02]  /*18fb0*/  LEA.HI.X.SX32 R11, R17, R0.reuse, 0x1, P6 ;  /* 0x00000000110b7211 */ /* 0x080fe400030f0eff */
[-C--:B------:R-:W-:Y:S02]  /*18fc0*/  LEA.HI.X.SX32 R9, R15, R0.reuse, 0x1, P3 ;  /* 0x000000000f097211 */ /* 0x080fe400018f0eff */
[----:B-1----:R-:W-:-:S02]  /*18fd0*/  LEA.HI.X.SX32 R5, R13, R0, 0x1, P1 ;  /* 0x000000000d057211 */ /* 0x002fc400008f0eff */
[-C--:B------:R-:W-:Y:S02]  /*18fe0*/  LEA R12, P1, R3, R2.reuse, 0x1 ;  /* 0x00000002030c7211 */ /* 0x080fe400078208ff */
[----:B------:R-:W-:Y:S02]  /*18ff0*/  LEA R14, P6, R21, R2, 0x1 ;  /* 0x00000002150e7211 */ /* 0x000fe400078c08ff */
[----:B0-----:R-:W-:Y:S02]  /*19000*/  ISETP.LT.AND P3, PT, R20, UR4, !P0 ;  /* 0x0000000414007c0c */ /* 0x001fe4000c761270 */
[----:B------:R-:W-:Y:S02]  /*19010*/  LEA.HI.X.SX32 R13, R3, R0, 0x1, P1 ;  /* 0x00000000030d7211 */ /* 0x000fe400008f0eff */
[----:B----4-:R-:W-:Y:S02]  /*19020*/  ISETP.LT.AND P1, PT, R18, UR5, !P0 ;  /* 0x0000000512007c0c */ /* 0x010fe4000c721270 */
[----:B--2---:R-:W-:-:S02]  /*19030*/  ISETP.LT.AND P0, PT, R16, UR6, !P0 ;  /* 0x0000000610007c0c */ /* 0x004fc4000c701270 */
[----:B------:R-:W-:Y:S02]  /*19040*/  LEA.HI.X.SX32 R15, R21, R0, 0x1, P6 ;  /* 0x00000000150f7211 */ /* 0x000fe400030f0eff */
[----:B------:R-:W-:Y:S02]  /*19050*/  LEA R2, P6, R19, R2, 0x1 ;  /* 0x0000000213027211 */ /* 0x000fe400078c08ff */
[----:B------:R-:W-:Y:S02]  /*19060*/  PRMT R6, R65, 0x7632, R6 ;  /* 0x0000763241067816 */ /* 0x000fe40000000006 */
[----:B------:R-:W-:Y:S02]  /*19070*/  LEA.HI.X.SX32 R3, R19, R0, 0x1, P6 ;  /* 0x0000000013037211 */ /* 0x000fe400030f0eff */
[----:B------:R-:W-:Y:S01]  /*19080*/  PRMT R0, R66, 0x7632, R0 ;  /* 0x0000763242007816 */ /* 0x000fe20000000000 */
[----:B------:R0:W-:Y:S01]  /*19090*/  @P5 STG.E.U16 desc[UR20][R4.64], R65 ;  /* 0x0000004104005986 */ /* 0x0001e2000c101514 */
[----:B------:R-:W-:-:S03]  /*190a0*/  PRMT R7, R67, 0x7632, R7 ;  /* 0x0000763243077816 */ /* 0x000fc60000000007 */
[----:B------:R0:W-:Y:S04]  /*190b0*/  @P4 STG.E.U16 desc[UR20][R8.64], R6 ;  /* 0x0000000608004986 */ /* 0x0001e8000c101514 */
[----:B------:R0:W-:Y:S04]  /*190c0*/  @P3 STG.E.U16 desc[UR20][R10.64], R66 ;  /* 0x000000420a003986 */ /* 0x0001e8000c101514 */
[----:B------:R0:W-:Y:S04]  /*190d0*/  @P1 STG.E.U16 desc[UR20][R12.64], R0 ;  /* 0x000000000c001986 */ /* 0x0001e8000c101514 */
[----:B------:R0:W-:Y:S04]  /*190e0*/  @P0 STG.E.U16 desc[UR20][R2.64], R67 ;  /* 0x0000004302000986 */ /* 0x0001e8000c101514 */
[----:B------:R0:W-:Y:S01]  /*190f0*/  @P2 STG.E.U16 desc[UR20][R14.64], R7 ;  /* 0x000000070e002986 */ /* 0x0001e2000c101514 */
[----:B------:R-:W-:Y:S06]  /*19100*/  BAR.SYNC.DEFER_BLOCKING 0x0 ;  /* 0x0000000000007b1d */ /* 0x000fec0000010000 */
[----:B------:R-:W-:Y:S05]  /*19110*/  BRA.U UP0, `(.L_x_13) ;  /* 0x0000000100a07547 */ /* 0x000fea000b800000 */
[----:B------:R-:W1:Y:S01]  /*19120*/  S2UR UR5, SR_CgaCtaId ;  /* 0x00000000000579c3 */ /* 0x000e620000008800 */
[----:B------:R-:W-:Y:S01]  /*19130*/  NOP ;  /* 0x0000000000007918 */ /* 0x000fe20000000000 */
[----:B------:R-:W-:Y:S01]  /*19140*/  UMOV UR4, 0x50 ;  /* 0x0000005000047882 */ /* 0x000fe20000000000 */
[----:B0-----:R-:W-:Y:S02]  /*19150*/  IMAD.U32 R0, RZ, RZ, UR8 ;  /* 0x00000008ff007e24 */ /* 0x001fe4000f8e00ff */
[----:B------:R-:W-:Y:S02]  /*19160*/  IMAD.MOV.U32 R3, RZ, RZ, 0xff ;  /* 0x000000ffff037424 */ /* 0x000fe400078e00ff */
[----:B------:R-:W-:Y:S01]  /*19170*/  IMAD.MOV.U32 R7, RZ, RZ, 0x1 ;  /* 0x00000001ff077424 */ /* 0x000fe200078e00ff */
[----:B------:R-:W-:-:S04]  /*19180*/  LOP3.LUT R0, R0, 0xffff, RZ, 0xc0, !PT ;  /* 0x0000ffff00007812 */ /* 0x000fc800078ec0ff */
[----:B------:R-:W-:-:S05]  /*19190*/  SHF.R.U32.HI R0, RZ, 0x5, R0 ;  /* 0x00000005ff007819 */ /* 0x000fca0000011600 */
[----:B------:R-:W-:Y:S01]  /*191a0*/  VIADD R2, R0, 0x10 ;  /* 0x0000001000027836 */ /* 0x000fe20000000000 */
[----:B------:R-:W-:Y:S01]  /*191b0*/  SHF.L.U32 R0, R3, R0, RZ ;  /* 0x0000000003007219 */ /* 0x000fe200000006ff */
[----:B-1----:R-:W-:-:S03]  /*191c0*/  ULEA UR6, UR5, UR4, 0x18 ;  /* 0x0000000405067291 */ /* 0x002fc6000f8ec0ff */
[----:B------:R-:W-:-:S04]  /*191d0*/  SHF.L.U32 R3, R7, R2, RZ ;  /* 0x0000000207037219 */ /* 0x000fc800000006ff */
[----:B------:R-:W-:Y:S02]  /*191e0*/  LOP3.LUT R0, R3, R0, RZ, 0xfc, !PT ;  /* 0x0000000003007212 */ /* 0x000fe400078efcff */
[----:B------:R-:W0:Y:S02]  /*191f0*/  LDS R5, [UR6] ;  /* 0x00000006ff057984 */ /* 0x000e240008000800 */
[C---:B------:R-:W-:Y:S02]  /*19200*/  LOP3.LUT R2, R0.reuse, 0xffff, RZ, 0xc0, !PT ;  /* 0x0000ffff00027812 */ /* 0x040fe400078ec0ff */
[----:B0-----:R-:W-:-:S04]  /*19210*/  LOP3.LUT R3, R0, 0xffff, R5, 0x80, !PT ;  /* 0x0000ffff00037812 */ /* 0x001fc800078e8005 */
[----:B------:R-:W-:-:S13]  /*19220*/  ISETP.NE.AND P0, PT, R3, R2, PT ;  /* 0x000000020300720c */ /* 0x000fda0003f05270 */
[----:B------:R-:W-:Y:S05]  /*19230*/  @P0 BRA `(.L_x_14) ;  /* 0x0000000000500947 */ /* 0x000fea0003800000 */
[----:B------:R-:W-:Y:S02]  /*19240*/  SHF.R.U32.HI R5, RZ, 0x10, R5 ;  /* 0x00000010ff057819 */ /* 0x000fe40000011605 */
[----:B------:R-:W-:-:S04]  /*19250*/  SHF.R.U32.HI R2, RZ, 0x10, R0 ;  /* 0x00000010ff027819 */ /* 0x000fc80000011600 */
[----:B------:R-:W-:-:S04]  /*19260*/  LOP3.LUT R5, R5, R2, RZ, 0xc0, !PT ;  /* 0x0000000205057212 */ /* 0x000fc800078ec0ff */
[----:B------:R-:W-:-:S13]  /*19270*/  ISETP.NE.AND P0, PT, R5, R2, PT ;  /* 0x000000020500720c */ /* 0x000fda0003f05270 */
[----:B------:R-:W-:Y:S05]  /*19280*/  @P0 BRA `(.L_x_15) ;  /* 0x0000000000300947 */ /* 0x000fea0003800000 */
[----:B------:R-:W-:Y:S01]  /*19290*/  R2UR UR4, R0 ;  /* 0x00000000000472ca */ /* 0x000fe200000e0000 */
[----:B------:R-:W-:Y:S01]  /*192a0*/  VOTEU.ANY UR5, UPT, PT ;  /* 0x0000000000057886 */ /* 0x000fe200038e0100 */
[----:B------:R-:W0:Y:S01]  /*192b0*/  S2R R0, SR_LANEID ;  /* 0x0000000000007919 */ /* 0x000e220000000000 */
[----:B------:R-:W-:-:S10]  /*192c0*/  UFLO.U32 UR5, UR5 ;  /* 0x00000005000572bd */ /* 0x000fd400080e0000 */
[----:B------:R-:W-:-:S06]  /*192d0*/  ULOP3.LUT UR4, URZ, UR4, URZ, 0x33, !UPT ;  /* 0x00000004ff047292 */ /* 0x000fcc000f8e33ff */
[----:B------:R-:W-:-:S04]  /*192e0*/  IMAD.U32 R2, RZ, RZ, UR4 ;  /* 0x00000004ff027e24 */ /* 0x000fc8000f8e00ff */
[----:B------:R-:W1:Y:S02]  /*192f0*/  REDUX UR7, R2 ;  /* 0x00000000020773c4 */ /* 0x000e640000000000 */
[----:B------:R2:W-:Y:S01]  /*19300*/  UTCATOMSWS.AND URZ, UR4 ;  /* 0x0000000400ff79e3 */ /* 0x0005e20008000000 */
[----:B0-----:R-:W-:Y:S01]  /*19310*/  ISETP.EQ.U32.AND P0, PT, R0, UR5, PT ;  /* 0x0000000500007c0c */ /* 0x001fe2000bf02070 */
[----:B-1----:R-:W-:-:S12]  /*19320*/  IMAD.U32 R0, RZ, RZ, UR7 ;  /* 0x00000007ff007e24 */ /* 0x002fd8000f8e00ff */
[----:B------:R2:W-:Y:S01]  /*19330*/  @P0 ATOMS.AND RZ, [UR6], R0 ;  /* 0x00000000ffff098c */ /* 0x0005e2000a800006 */
[----:B------:R-:W-:Y:S05]  /*19340*/  BRA `(.L_x_13) ;  /* 0x0000000000147947 */ /* 0x000fea0003800000 */
.L_x_15:
[----:B------:R-:W-:-:S07]  /*19350*/  MOV R2, 0x19370 ;  /* 0x0001937000027802 */ /* 0x000fce0000000f00 */
[----:B------:R-:W-:Y:S05]  /*19360*/  CALL.REL.NOINC `($__internal_0_$__cuda_sm10x_tcgen05_guardrail_trap_col_being_dealloced_not_returned_by_alloc) ;  /* 0x0000000000387944 */ /* 0x000fea0003c00000 */
[----:B------:R-:W-:Y:S05]  /*19370*/  BRA `(.L_x_13) ;  /* 0x0000000000087947 */ /* 0x000fea0003800000 */
.L_x_14:
[----:B------:R-:W-:-:S07]  /*19380*/  MOV R2, 0x193a0 ;  /* 0x000193a000027802 */ /* 0x000fce0000000f00 */
[----:B------:R-:W-:Y:S05]  /*19390*/  CALL.REL.NOINC `($__internal_2_$__cuda_sm10x_tcgen05_guardrail_trap_unallocated_columns_being_dealloced) ;  /* 0x0000000000447944 */ /* 0x000fea0003c00000 */
.L_x_13:
[----:B------:R-:W-:Y:S01]  /*193a0*/  NOP ;  /* 0x0000000000007918 */ /* 0x000fe20000000000 */
[----:B--2---:R-:W-:Y:S05]  /*193b0*/  EXIT ;  /* 0x000000000000794d */ /* 0x004fea0003800000 */
.L_x_8:
[----:B-----5:R0:W-:Y:S04]  /*193c0*/  STL [R1+0x4fc], R0 ;  /* 0x0004fc0001007387 */ /* 0x0201e80000100800 */
[----:B0-----:R-:W2:Y:S02]  /*193d0*/  LDL R0, [R1+0x28c] ;  /* 0x00028c0001007983 */ /* 0x001ea40000100800 */
[----:B--2---:R0:W2:Y:S02]  /*193e0*/  SYNCS.PHASECHK.TRANS64.TRYWAIT P6, [UR11], R0 ;  /* 0x00000000ff0075a7 */ /* 0x0040a400080c110b */
[----:B0-----:R0:W5:Y:S02]  /*193f0*/  LDL.LU R0, [R1+0x4fc] ;  /* 0x0004fc0001007983 */ /* 0x0011640000300800 */
[----:B0-2---:R-:W-:Y:S05]  /*19400*/  @!P6 BRA `(.L_x_8) ;  /* 0xfffffffc00ece947 */ /* 0x005fea000383ffff */
[----:B------:R-:W-:Y:S05]  /*19410*/  BRA `(.L_x_16) ;  /* 0xffffff6800987947 */ /* 0x000fea000383ffff */
.L_x_12:
[----:B------:R-:W0:Y:S02]  /*19420*/  SYNCS.PHASECHK.TRANS64.TRYWAIT P6, [UR11], R4 ;  /* 0x00000004ff0075a7 */ /* 0x000e2400080c110b */
[----:B0-----:R-:W-:Y:S05]  /*19430*/  @!P6 BRA `(.L_x_12) ;  /* 0xfffffffc00f8e947 */ /* 0x001fea000383ffff */
[----:B------:R-:W-:Y:S05]  /*19440*/  BRA `(.L_x_11) ;  /* 0xffffffb800b07947 */ /* 0x000fea000383ffff */
        .weak           $__internal_0_$__cuda_sm10x_tcgen05_guardrail_trap_col_being_dealloced_not_returned_by_alloc
        .type           $__internal_0_$__cuda_sm10x_tcgen05_guardrail_trap_col_being_dealloced_not_returned_by_alloc,@function
        .size           $__internal_0_$__cuda_sm10x_tcgen05_guardrail_trap_col_being_dealloced_not_returned_by_alloc,($__internal_1_$__cuda_sm10x_tcgen05_guardrail_trap_phase_invalid_during_alloc - $__internal_0_$__cuda_sm10x_tcgen05_guardrail_trap_col_being_dealloced_not_returned_by_alloc)
$__internal_0_$__cuda_sm10x_tcgen05_guardrail_trap_col_being_dealloced_not_returned_by_alloc:
[----:B------:R-:W-:Y:S05]  /*19450*/  BPT.TRAP 0x1 ;  /* 0x000000040000795c */ /* 0x000fea0000300000 */
[----:B------:R-:W-:-:S04]  /*19460*/  IMAD.MOV.U32 R3, RZ, RZ, 0x0 ;  /* 0x00000000ff037424 */ /* 0x000fc800078e00ff */
[----:B------:R-:W-:Y:S05]  /*19470*/  RET.REL.NODEC R2 `(matmul_kernel) ;  /* 0xfffffe6802e07950 */ /* 0x000fea0003c3ffff */
        .weak           $__internal_1_$__cuda_sm10x_tcgen05_guardrail_trap_phase_invalid_during_alloc
        .type           $__internal_1_$__cuda_sm10x_tcgen05_guardrail_trap_phase_invalid_during_alloc,@function
        .size           $__internal_1_$__cuda_sm10x_tcgen05_guardrail_trap_phase_invalid_during_alloc,($__internal_2_$__cuda_sm10x_tcgen05_guardrail_trap_unallocated_columns_being_dealloced - $__internal_1_$__cuda_sm10x_tcgen05_guardrail_trap_phase_invalid_during_alloc)
$__internal_1_$__cuda_sm10x_tcgen05_guardrail_trap_phase_invalid_during_alloc:
[----:B------:R-:W-:Y:S05]  /*19480*/  BPT.TRAP 0x1 ;  /* 0x000000040000795c */ /* 0x000fea0000300000 */
[----:B------:R-:W-:-:S04]  /*19490*/  IMAD.MOV.U32 R3, RZ, RZ, 0x0 ;  /* 0x00000000ff037424 */ /* 0x000fc800078e00ff */
[----:B------:R-:W-:Y:S05]  /*194a0*/  RET.REL.NODEC R2 `(matmul_kernel) ;  /* 0xfffffe6802d47950 */ /* 0x000fea0003c3ffff */
        .weak           $__internal_2_$__cuda_sm10x_tcgen05_guardrail_trap_unallocated_columns_being_dealloced
        .type           $__internal_2_$__cuda_sm10x_tcgen05_guardrail_trap_unallocated_columns_being_dealloced,@function
        .size           $__internal_2_$__cuda_sm10x_tcgen05_guardrail_trap_unallocated_columns_being_dealloced,(.L_x_20 - $__internal_2_$__cuda_sm10x_tcgen05_guardrail_trap_unallocated_columns_being_dealloced)
$__internal_2_$__cuda_sm10x_tcgen05_guardrail_trap_unallocated_columns_being_dealloced:
[----:B------:R-:W-:Y:S05]  /*194b0*/  BPT.TRAP 0x1 ;  /* 0x000000040000795c */ /* 0x000fea0000300000 */
[----:B------:R-:W-:-:S04]  /*194c0*/  IMAD.MOV.U32 R3, RZ, RZ, 0x0 ;  /* 0x00000000ff037424 */ /* 0x000fc800078e00ff */
[----:B------:R-:W-:Y:S05]  /*194d0*/  RET.REL.NODEC R2 `(matmul_kernel) ;  /* 0xfffffe6802c87950 */ /* 0x000fea0003c3ffff */
.L_x_17:
[----:B------:R-:W-:-:S00]  /*194e0*/  BRA `(.L_x_17) ;  /* 0xfffffffc00fc7947 */ /* 0x000fc0000383ffff */
[----:B------:R-:W-:-:S00]  /*194f0*/  NOP ;  /* 0x0000000000007918 */ /* 0x000fc00000000000 */
        /* <DEDUP_REMOVED lines=8> */
.L_x_20:


//--------------------- .nv.shared.matmul_kernel  --------------------------
	.section	.nv.shared.matmul_kernel,"aw",@nobits
	.sectionflags	@""
	.align	16
	.zero		1024


//--------------------- .nv.shared.reserved.0     --------------------------
	.section	.nv.shared.reserved.0,"aw",@nobits
	.align	8
	.weak		__nv_reservedSMEM_offset_0_alias
	.size		__nv_reservedSMEM_offset_0_alias, 0, 64
	.other		__nv_reservedSMEM_offset_0_alias,@"STO_CUDA_RESERVED_SHARED STV_DEFAULT"
__nv_reservedSMEM_offset_0_alias:
	.zero		0
.nv.shared.reserved.0:
	.zero		64
	.weak		__nv_reservedSMEM_allocation_phase
	.type		__nv_reservedSMEM_allocation_phase,@object
	.size		__nv_reservedSMEM_allocation_phase,(.L_0 - __nv_reservedSMEM_allocation_phase)
__nv_reservedSMEM_allocation_phase:
	.zero		1
.L_0:
	.zero		7
	.weak		__nv_reservedSMEM_devtool_atexit_pc
	.type		__nv_reservedSMEM_devtool_atexit_pc,@object
	.size		__nv_reservedSMEM_devtool_atexit_pc,(__nv_reservedSMEM_allocation_mask - __nv_reservedSMEM_devtool_atexit_pc)
__nv_reservedSMEM_devtool_atexit_pc:
	.zero		8
	.weak		__nv_reservedSMEM_allocation_mask
	.type		__nv_reservedSMEM_allocation_mask,@object
	.size		__nv_reservedSMEM_allocation_mask,(.L_2 - __nv_reservedSMEM_allocation_mask)
__nv_reservedSMEM_allocation_mask:
	.zero		4
.L_2:


//--------------------- .nv.constant0.matmul_kernel --------------------------
	.section	.nv.constant0.matmul_kernel,"a",@progbits
	.sectionflags	@""
	.align	4
.nv.constant0.matmul_kernel:
	.zero		976


//--------------------- SYMBOLS --------------------------

	.type		.nv.reservedSmem.offset0,@object
	.size		.nv.reservedSmem.offset0,0x4
	.type		.nv.reservedSmem.cap,@object
	.size		.nv.reservedSmem.cap,0x4
